//
// Generated by NVIDIA NVVM Compiler
//
// Compiler Build ID: CL-36424714
// Cuda compilation tools, release 13.0, V13.0.88
// Based on NVVM 20.0.0
//

.version 9.0
.target sm_100
.address_size 64

	// .globl	_Z15add_sourceOnGPUPfS_
.const .align 4 .u32 N;
.const .align 4 .f32 DT;
.const .align 4 .f32 VIS;
.const .align 4 .f32 DIFF;
.extern .shared .align 16 .b8 sharedMem[];

.visible .entry _Z15add_sourceOnGPUPfS_(
	.param .u64 .ptr .align 1 _Z15add_sourceOnGPUPfS__param_0,
	.param .u64 .ptr .align 1 _Z15add_sourceOnGPUPfS__param_1
)
{
	.reg .pred 	%p<11>;
	.reg .b32 	%r<76>;
	.reg .b32 	%f<7>;
	.reg .b64 	%rd<10>;

	ld.param.u64 	%rd4, [_Z15add_sourceOnGPUPfS__param_0];
	ld.param.u64 	%rd3, [_Z15add_sourceOnGPUPfS__param_1];
	cvta.to.global.u64 	%rd1, %rd4;
	mov.u32 	%r32, %tid.x;
	mov.u32 	%r33, %ctaid.x;
	mov.u32 	%r34, %ntid.x;
	mad.lo.s32 	%r1, %r33, %r34, %r32;
	mov.u32 	%r35, %tid.y;
	mov.u32 	%r36, %ctaid.y;
	mov.u32 	%r37, %ntid.y;
	mad.lo.s32 	%r73, %r36, %r37, %r35;
	mad.lo.s32 	%r3, %r35, %r34, %r32;
	ld.const.u32 	%r38, [N];
	add.s32 	%r4, %r38, 2;
	add.s32 	%r39, %r38, 1;
	mov.u32 	%r40, %nctaid.x;
	mul.lo.s32 	%r5, %r34, %r40;
	div.u32 	%r41, %r39, %r5;
	add.s32 	%r6, %r41, 1;
	mov.u32 	%r42, %nctaid.y;
	mul.lo.s32 	%r7, %r37, %r42;
	div.u32 	%r43, %r39, %r7;
	mad.lo.s32 	%r44, %r41, %r43, %r41;
	add.s32 	%r45, %r43, %r44;
	add.s32 	%r8, %r45, 1;
	mul.lo.s32 	%r46, %r37, %r34;
	mad.lo.s32 	%r47, %r46, %r45, %r46;
	shl.b32 	%r48, %r47, 2;
	mov.u32 	%r49, sharedMem;
	add.s32 	%r9, %r49, %r48;
	setp.ge.s32 	%p1, %r73, %r4;
	@%p1 bra 	$L__BB0_8;
	mul.lo.s32 	%r10, %r8, %r3;
	cvta.to.global.u64 	%rd2, %rd3;
	mov.b32 	%r68, 0;
	mov.u32 	%r69, %r73;
$L__BB0_2:
	setp.ge.s32 	%p2, %r1, %r4;
	@%p2 bra 	$L__BB0_7;
	mul.lo.s32 	%r13, %r4, %r69;
	mad.lo.s32 	%r14, %r68, %r6, %r10;
	mov.b32 	%r70, 0;
	mov.u32 	%r71, %r1;
$L__BB0_4:
	max.s32 	%r52, %r71, %r69;
	setp.ge.s32 	%p3, %r52, %r4;
	@%p3 bra 	$L__BB0_6;
	add.s32 	%r53, %r14, %r70;
	add.s32 	%r54, %r13, %r71;
	mul.wide.s32 	%rd5, %r54, 4;
	add.s64 	%rd6, %rd1, %rd5;
	ld.global.f32 	%f2, [%rd6];
	shl.b32 	%r55, %r53, 2;
	add.s32 	%r57, %r49, %r55;
	st.shared.f32 	[%r57], %f2;
	add.s64 	%rd7, %rd2, %rd5;
	ld.global.f32 	%f3, [%rd7];
	add.s32 	%r58, %r9, %r55;
	st.shared.f32 	[%r58], %f3;
$L__BB0_6:
	add.s32 	%r71, %r71, %r5;
	add.s32 	%r70, %r70, 1;
	setp.lt.s32 	%p4, %r71, %r4;
	@%p4 bra 	$L__BB0_4;
$L__BB0_7:
	add.s32 	%r69, %r69, %r7;
	add.s32 	%r68, %r68, 1;
	setp.lt.s32 	%p5, %r69, %r4;
	@%p5 bra 	$L__BB0_2;
$L__BB0_8:
	setp.ge.s32 	%p6, %r73, %r4;
	bar.sync 	0;
	@%p6 bra 	$L__BB0_16;
	mul.lo.s32 	%r21, %r8, %r3;
	mov.b32 	%r72, 0;
	ld.const.f32 	%f1, [DT];
$L__BB0_10:
	setp.ge.s32 	%p7, %r1, %r4;
	@%p7 bra 	$L__BB0_15;
	mul.lo.s32 	%r24, %r4, %r73;
	mad.lo.s32 	%r25, %r72, %r6, %r21;
	mov.b32 	%r74, 0;
	mov.u32 	%r75, %r1;
$L__BB0_12:
	max.s32 	%r61, %r75, %r73;
	setp.ge.s32 	%p8, %r61, %r4;
	@%p8 bra 	$L__BB0_14;
	add.s32 	%r62, %r25, %r74;
	shl.b32 	%r63, %r62, 2;
	add.s32 	%r65, %r49, %r63;
	ld.shared.f32 	%f4, [%r65];
	add.s32 	%r66, %r9, %r63;
	ld.shared.f32 	%f5, [%r66];
	fma.rn.f32 	%f6, %f1, %f5, %f4;
	add.s32 	%r67, %r24, %r75;
	mul.wide.s32 	%rd8, %r67, 4;
	add.s64 	%rd9, %rd1, %rd8;
	st.global.f32 	[%rd9], %f6;
$L__BB0_14:
	add.s32 	%r75, %r75, %r5;
	add.s32 	%r74, %r74, 1;
	setp.lt.s32 	%p9, %r75, %r4;
	@%p9 bra 	$L__BB0_12;
$L__BB0_15:
	add.s32 	%r73, %r73, %r7;
	add.s32 	%r72, %r72, 1;
	setp.lt.s32 	%p10, %r73, %r4;
	@%p10 bra 	$L__BB0_10;
$L__BB0_16:
	ret;

}
	// .globl	_Z12diffuseOnGPUiPfS_S_ff
.visible .entry _Z12diffuseOnGPUiPfS_S_ff(
	.param .u32 _Z12diffuseOnGPUiPfS_S_ff_param_0,
	.param .u64 .ptr .align 1 _Z12diffuseOnGPUiPfS_S_ff_param_1,
	.param .u64 .ptr .align 1 _Z12diffuseOnGPUiPfS_S_ff_param_2,
	.param .u64 .ptr .align 1 _Z12diffuseOnGPUiPfS_S_ff_param_3,
	.param .f32 _Z12diffuseOnGPUiPfS_S_ff_param_4,
	.param .f32 _Z12diffuseOnGPUiPfS_S_ff_param_5
)
{
	.reg .pred 	%p<435>;
	.reg .b32 	%r<891>;
	.reg .b32 	%f<254>;
	.reg .b64 	%rd<258>;

	ld.param.u32 	%r517, [_Z12diffuseOnGPUiPfS_S_ff_param_0];
	ld.param.u64 	%rd50, [_Z12diffuseOnGPUiPfS_S_ff_param_1];
	ld.param.u64 	%rd51, [_Z12diffuseOnGPUiPfS_S_ff_param_2];
	ld.param.u64 	%rd52, [_Z12diffuseOnGPUiPfS_S_ff_param_3];
	ld.param.f32 	%f46, [_Z12diffuseOnGPUiPfS_S_ff_param_4];
	ld.param.f32 	%f47, [_Z12diffuseOnGPUiPfS_S_ff_param_5];
	cvta.to.global.u64 	%rd1, %rd52;
	mov.u32 	%r518, %tid.x;
	mov.u32 	%r519, %ctaid.x;
	mov.u32 	%r520, %ntid.x;
	mad.lo.s32 	%r1, %r519, %r520, %r518;
	mov.u32 	%r521, %tid.y;
	mov.u32 	%r522, %ctaid.y;
	mov.u32 	%r523, %ntid.y;
	mad.lo.s32 	%r2, %r522, %r523, %r521;
	mad.lo.s32 	%r3, %r521, %r520, %r518;
	ld.const.u32 	%r4, [N];
	add.s32 	%r5, %r4, 2;
	add.s32 	%r6, %r4, 1;
	mov.u32 	%r524, %nctaid.x;
	mul.lo.s32 	%r7, %r520, %r524;
	div.u32 	%r8, %r6, %r7;
	add.s32 	%r9, %r8, 1;
	mov.u32 	%r525, %nctaid.y;
	mul.lo.s32 	%r10, %r523, %r525;
	div.u32 	%r11, %r6, %r10;
	add.s32 	%r12, %r11, 1;
	mad.lo.s32 	%r526, %r8, %r11, %r8;
	add.s32 	%r13, %r526, %r12;
	mul.lo.s32 	%r527, %r523, %r520;
	mul.lo.s32 	%r14, %r527, %r13;
	mad.lo.s32 	%r15, %r1, %r8, %r1;
	mad.lo.s32 	%r16, %r2, %r11, %r2;
	shl.b32 	%r528, %r14, 2;
	mov.u32 	%r529, sharedMem;
	add.s32 	%r17, %r529, %r528;
	setp.ge.s32 	%p1, %r2, %r5;
	@%p1 bra 	$L__BB1_10;
	cvta.to.global.u64 	%rd2, %rd50;
	cvta.to.global.u64 	%rd3, %rd51;
	mov.b32 	%r732, 0;
	mul.wide.s32 	%rd57, %r5, 4;
	mov.u32 	%r733, %r2;
$L__BB1_2:
	setp.ge.s32 	%p2, %r1, %r5;
	@%p2 bra 	$L__BB1_9;
	mov.b32 	%r734, 0;
	mov.u32 	%r735, %r1;
$L__BB1_4:
	mad.lo.s32 	%r22, %r5, %r733, %r735;
	mul.lo.s32 	%r532, %r13, %r3;
	mad.lo.s32 	%r533, %r732, %r9, %r532;
	add.s32 	%r23, %r533, %r734;
	min.s32 	%r534, %r735, %r733;
	setp.lt.s32 	%p3, %r534, 1;
	max.s32 	%r535, %r735, %r733;
	setp.gt.s32 	%p4, %r535, %r4;
	or.pred  	%p5, %p4, %p3;
	@%p5 bra 	$L__BB1_6;
	mul.wide.s32 	%rd53, %r22, 4;
	add.s64 	%rd54, %rd2, %rd53;
	ld.global.f32 	%f48, [%rd54+-4];
	shl.b32 	%r536, %r23, 2;
	add.s32 	%r537, %r17, %r536;
	st.shared.f32 	[%r537], %f48;
	ld.global.f32 	%f49, [%rd54+4];
	add.s32 	%r539, %r537, %r528;
	st.shared.f32 	[%r539], %f49;
	sub.s32 	%r540, %r22, %r4;
	add.s32 	%r541, %r540, -2;
	mul.wide.s32 	%rd55, %r541, 4;
	add.s64 	%rd56, %rd2, %rd55;
	ld.global.f32 	%f50, [%rd56];
	add.s32 	%r542, %r539, %r528;
	st.shared.f32 	[%r542], %f50;
	add.s64 	%rd58, %rd54, %rd57;
	ld.global.f32 	%f51, [%rd58];
	add.s32 	%r543, %r542, %r528;
	st.shared.f32 	[%r543], %f51;
$L__BB1_6:
	max.s32 	%r544, %r735, %r733;
	setp.ge.s32 	%p6, %r544, %r5;
	@%p6 bra 	$L__BB1_8;
	mul.wide.s32 	%rd59, %r22, 4;
	add.s64 	%rd60, %rd3, %rd59;
	ld.global.f32 	%f52, [%rd60];
	shl.b32 	%r545, %r23, 2;
	mov.u32 	%r546, sharedMem;
	add.s32 	%r547, %r546, %r545;
	st.shared.f32 	[%r547], %f52;
$L__BB1_8:
	add.s32 	%r735, %r735, %r7;
	add.s32 	%r734, %r734, 1;
	setp.lt.s32 	%p7, %r735, %r5;
	@%p7 bra 	$L__BB1_4;
$L__BB1_9:
	add.s32 	%r733, %r733, %r10;
	add.s32 	%r732, %r732, 1;
	setp.lt.s32 	%p8, %r733, %r5;
	@%p8 bra 	$L__BB1_2;
$L__BB1_10:
	setp.ge.s32 	%p9, %r2, %r5;
	bar.sync 	0;
	@%p9 bra 	$L__BB1_18;
	mul.lo.s32 	%r28, %r13, %r3;
	mov.b32 	%r736, 0;
	mov.u32 	%r737, %r2;
$L__BB1_12:
	setp.ge.s32 	%p10, %r1, %r5;
	@%p10 bra 	$L__BB1_17;
	mul.lo.s32 	%r31, %r5, %r737;
	mad.lo.s32 	%r32, %r736, %r9, %r28;
	mov.b32 	%r738, 0;
	mov.u32 	%r739, %r1;
$L__BB1_14:
	min.s32 	%r550, %r739, %r737;
	setp.lt.s32 	%p11, %r550, 1;
	max.s32 	%r551, %r739, %r737;
	setp.gt.s32 	%p12, %r551, %r4;
	or.pred  	%p13, %p12, %p11;
	@%p13 bra 	$L__BB1_16;
	add.s32 	%r552, %r32, %r738;
	shl.b32 	%r553, %r552, 2;
	mov.u32 	%r554, sharedMem;
	add.s32 	%r555, %r554, %r553;
	ld.shared.f32 	%f53, [%r555];
	add.s32 	%r556, %r17, %r553;
	ld.shared.f32 	%f54, [%r556];
	add.s32 	%r558, %r556, %r528;
	ld.shared.f32 	%f55, [%r558];
	add.f32 	%f56, %f54, %f55;
	add.s32 	%r559, %r558, %r528;
	ld.shared.f32 	%f57, [%r559];
	add.f32 	%f58, %f56, %f57;
	add.s32 	%r560, %r559, %r528;
	ld.shared.f32 	%f59, [%r560];
	add.f32 	%f60, %f58, %f59;
	fma.rn.f32 	%f61, %f46, %f60, %f53;
	div.rn.f32 	%f62, %f61, %f47;
	add.s32 	%r561, %r31, %r739;
	mul.wide.s32 	%rd61, %r561, 4;
	add.s64 	%rd62, %rd1, %rd61;
	st.global.f32 	[%rd62], %f62;
$L__BB1_16:
	add.s32 	%r739, %r739, %r7;
	add.s32 	%r738, %r738, 1;
	setp.lt.s32 	%p14, %r739, %r5;
	@%p14 bra 	$L__BB1_14;
$L__BB1_17:
	add.s32 	%r737, %r737, %r10;
	add.s32 	%r736, %r736, 1;
	setp.lt.s32 	%p15, %r737, %r5;
	@%p15 bra 	$L__BB1_12;
$L__BB1_18:
	or.b32  	%r562, %r1, %r2;
	setp.ne.s32 	%p16, %r562, 0;
	@%p16 bra 	$L__BB1_88;
	setp.gt.u32 	%p379, %r11, 2147483646;
	@%p379 bra 	$L__BB1_53;
	setp.ne.s32 	%p380, %r517, 1;
	@%p380 bra 	$L__BB1_37;
	and.b32  	%r39, %r12, 3;
	setp.lt.u32 	%p394, %r11, 3;
	mov.b32 	%r748, 0;
	@%p394 bra 	$L__BB1_32;
	and.b32  	%r748, %r12, -4;
	shl.b32 	%r717, %r4, 2;
	add.s32 	%r41, %r717, 8;
	shl.b32 	%r742, %r4, 1;
	mul.lo.s32 	%r741, %r4, 3;
	mov.b32 	%r744, 0;
	mov.b32 	%r740, 4;
	mov.u32 	%r743, %r4;
$L__BB1_23:
	setp.gt.s32 	%p395, %r744, %r4;
	setp.eq.s32 	%p396, %r744, 0;
	or.pred  	%p397, %p396, %p395;
	@%p397 bra 	$L__BB1_25;
	add.s32 	%r718, %r740, -4;
	mul.wide.s32 	%rd235, %r718, 4;
	add.s64 	%rd236, %rd1, %rd235;
	ld.global.f32 	%f210, [%rd236+4];
	neg.f32 	%f211, %f210;
	st.global.f32 	[%rd236], %f211;
$L__BB1_25:
	setp.ge.s32 	%p398, %r744, %r4;
	@%p398 bra 	$L__BB1_27;
	add.s32 	%r719, %r743, 2;
	mul.wide.s32 	%rd237, %r719, 4;
	add.s64 	%rd238, %rd1, %rd237;
	ld.global.f32 	%f212, [%rd238+4];
	neg.f32 	%f213, %f212;
	st.global.f32 	[%rd238], %f213;
$L__BB1_27:
	add.s32 	%r49, %r744, 2;
	setp.gt.s32 	%p399, %r49, %r4;
	@%p399 bra 	$L__BB1_29;
	add.s32 	%r720, %r742, 4;
	mul.wide.s32 	%rd239, %r720, 4;
	add.s64 	%rd240, %rd1, %rd239;
	ld.global.f32 	%f214, [%rd240+4];
	neg.f32 	%f215, %f214;
	st.global.f32 	[%rd240], %f215;
$L__BB1_29:
	add.s32 	%r50, %r49, 1;
	setp.gt.s32 	%p400, %r50, %r4;
	@%p400 bra 	$L__BB1_31;
	add.s32 	%r721, %r741, 6;
	mul.wide.s32 	%rd241, %r721, 4;
	add.s64 	%rd242, %rd1, %rd241;
	ld.global.f32 	%f216, [%rd242+4];
	neg.f32 	%f217, %f216;
	st.global.f32 	[%rd242], %f217;
$L__BB1_31:
	add.s32 	%r743, %r743, %r41;
	add.s32 	%r742, %r742, %r41;
	add.s32 	%r741, %r741, %r41;
	add.s32 	%r740, %r740, %r41;
	add.s32 	%r744, %r50, 1;
	setp.ne.s32 	%p401, %r744, %r748;
	@%p401 bra 	$L__BB1_23;
$L__BB1_32:
	setp.eq.s32 	%p402, %r39, 0;
	@%p402 bra 	$L__BB1_53;
	mul.lo.s32 	%r747, %r748, %r5;
	neg.s32 	%r746, %r39;
$L__BB1_34:
	.pragma "nounroll";
	setp.gt.s32 	%p403, %r748, %r4;
	setp.eq.s32 	%p404, %r748, 0;
	or.pred  	%p405, %p404, %p403;
	@%p405 bra 	$L__BB1_36;
	mul.wide.s32 	%rd243, %r747, 4;
	add.s64 	%rd244, %rd1, %rd243;
	ld.global.f32 	%f218, [%rd244+4];
	neg.f32 	%f219, %f218;
	st.global.f32 	[%rd244], %f219;
$L__BB1_36:
	add.s32 	%r748, %r748, 1;
	add.s32 	%r747, %r747, %r5;
	add.s32 	%r746, %r746, 1;
	setp.eq.s32 	%p406, %r746, 0;
	@%p406 bra 	$L__BB1_53;
	bra.uni 	$L__BB1_34;
$L__BB1_37:
	and.b32  	%r65, %r12, 3;
	setp.lt.u32 	%p381, %r11, 3;
	mov.b32 	%r749, 0;
	@%p381 bra 	$L__BB1_48;
	and.b32  	%r749, %r12, -4;
	shl.b32 	%r709, %r4, 2;
	add.s32 	%r67, %r709, 8;
	shl.b32 	%r761, %r4, 1;
	mul.lo.s32 	%r760, %r4, 3;
	mov.b32 	%r763, 0;
	mov.b32 	%r759, 4;
	mov.u32 	%r762, %r4;
$L__BB1_39:
	setp.gt.s32 	%p382, %r763, %r4;
	setp.eq.s32 	%p383, %r763, 0;
	or.pred  	%p384, %p383, %p382;
	@%p384 bra 	$L__BB1_41;
	add.s32 	%r710, %r759, -4;
	mul.wide.s32 	%rd225, %r710, 4;
	add.s64 	%rd226, %rd1, %rd225;
	ld.global.f32 	%f205, [%rd226+4];
	st.global.f32 	[%rd226], %f205;
$L__BB1_41:
	setp.ge.s32 	%p385, %r763, %r4;
	@%p385 bra 	$L__BB1_43;
	add.s32 	%r711, %r762, 2;
	mul.wide.s32 	%rd227, %r711, 4;
	add.s64 	%rd228, %rd1, %rd227;
	ld.global.f32 	%f206, [%rd228+4];
	st.global.f32 	[%rd228], %f206;
$L__BB1_43:
	add.s32 	%r103, %r763, 2;
	setp.gt.s32 	%p386, %r103, %r4;
	@%p386 bra 	$L__BB1_45;
	add.s32 	%r712, %r761, 4;
	mul.wide.s32 	%rd229, %r712, 4;
	add.s64 	%rd230, %rd1, %rd229;
	ld.global.f32 	%f207, [%rd230+4];
	st.global.f32 	[%rd230], %f207;
$L__BB1_45:
	add.s32 	%r104, %r103, 1;
	setp.gt.s32 	%p387, %r104, %r4;
	@%p387 bra 	$L__BB1_47;
	add.s32 	%r713, %r760, 6;
	mul.wide.s32 	%rd231, %r713, 4;
	add.s64 	%rd232, %rd1, %rd231;
	ld.global.f32 	%f208, [%rd232+4];
	st.global.f32 	[%rd232], %f208;
$L__BB1_47:
	add.s32 	%r762, %r762, %r67;
	add.s32 	%r761, %r761, %r67;
	add.s32 	%r760, %r760, %r67;
	add.s32 	%r759, %r759, %r67;
	add.s32 	%r763, %r104, 1;
	setp.eq.s32 	%p388, %r763, %r749;
	@%p388 bra 	$L__BB1_48;
	bra.uni 	$L__BB1_39;
$L__BB1_48:
	setp.eq.s32 	%p389, %r65, 0;
	@%p389 bra 	$L__BB1_53;
	mul.lo.s32 	%r751, %r749, %r5;
	neg.s32 	%r750, %r65;
$L__BB1_50:
	.pragma "nounroll";
	setp.gt.s32 	%p390, %r749, %r4;
	setp.eq.s32 	%p391, %r749, 0;
	or.pred  	%p392, %p391, %p390;
	@%p392 bra 	$L__BB1_52;
	mul.wide.s32 	%rd233, %r751, 4;
	add.s64 	%rd234, %rd1, %rd233;
	ld.global.f32 	%f209, [%rd234+4];
	st.global.f32 	[%rd234], %f209;
$L__BB1_52:
	add.s32 	%r749, %r749, 1;
	add.s32 	%r751, %r751, %r5;
	add.s32 	%r750, %r750, 1;
	setp.ne.s32 	%p393, %r750, 0;
	@%p393 bra 	$L__BB1_50;
$L__BB1_53:
	setp.gt.u32 	%p407, %r8, 2147483646;
	@%p407 bra 	$L__BB1_87;
	setp.ne.s32 	%p408, %r517, 2;
	@%p408 bra 	$L__BB1_71;
	and.b32  	%r79, %r9, 3;
	setp.lt.u32 	%p422, %r8, 3;
	mov.b32 	%r758, 0;
	@%p422 bra 	$L__BB1_66;
	and.b32  	%r758, %r9, -4;
	add.s64 	%rd4, %rd1, 8;
	mov.b32 	%r754, 0;
	mov.u64 	%rd254, %rd4;
$L__BB1_57:
	mul.wide.s32 	%rd248, %r5, 4;
	add.s64 	%rd6, %rd4, %rd248;
	setp.eq.s32 	%p423, %r754, 0;
	setp.gt.s32 	%p424, %r754, %r4;
	or.pred  	%p425, %p423, %p424;
	@%p425 bra 	$L__BB1_59;
	ld.global.f32 	%f225, [%rd6+-8];
	neg.f32 	%f226, %f225;
	st.global.f32 	[%rd254+-8], %f226;
$L__BB1_59:
	setp.ge.s32 	%p426, %r754, %r4;
	@%p426 bra 	$L__BB1_61;
	ld.global.f32 	%f227, [%rd6+-4];
	neg.f32 	%f228, %f227;
	st.global.f32 	[%rd254+-4], %f228;
$L__BB1_61:
	add.s32 	%r83, %r754, 2;
	setp.gt.s32 	%p427, %r83, %r4;
	@%p427 bra 	$L__BB1_63;
	ld.global.f32 	%f229, [%rd6];
	neg.f32 	%f230, %f229;
	st.global.f32 	[%rd254], %f230;
$L__BB1_63:
	add.s32 	%r84, %r83, 1;
	setp.gt.s32 	%p428, %r84, %r4;
	@%p428 bra 	$L__BB1_65;
	ld.global.f32 	%f231, [%rd6+4];
	neg.f32 	%f232, %f231;
	st.global.f32 	[%rd254+4], %f232;
$L__BB1_65:
	add.s32 	%r5, %r5, 4;
	add.s64 	%rd254, %rd254, 16;
	add.s32 	%r754, %r84, 1;
	setp.ne.s32 	%p429, %r754, %r758;
	@%p429 bra 	$L__BB1_57;
$L__BB1_66:
	setp.eq.s32 	%p430, %r79, 0;
	@%p430 bra 	$L__BB1_87;
	mul.wide.u32 	%rd249, %r758, 4;
	add.s64 	%rd255, %rd1, %rd249;
	add.s32 	%r731, %r758, %r4;
	add.s32 	%r757, %r731, 2;
	neg.s32 	%r756, %r79;
$L__BB1_68:
	.pragma "nounroll";
	setp.eq.s32 	%p431, %r758, 0;
	setp.gt.s32 	%p432, %r758, %r4;
	or.pred  	%p433, %p431, %p432;
	@%p433 bra 	$L__BB1_70;
	mul.wide.s32 	%rd250, %r757, 4;
	add.s64 	%rd251, %rd1, %rd250;
	ld.global.f32 	%f233, [%rd251];
	neg.f32 	%f234, %f233;
	st.global.f32 	[%rd255], %f234;
$L__BB1_70:
	add.s32 	%r758, %r758, 1;
	add.s64 	%rd255, %rd255, 4;
	add.s32 	%r757, %r757, 1;
	add.s32 	%r756, %r756, 1;
	setp.eq.s32 	%p434, %r756, 0;
	@%p434 bra 	$L__BB1_87;
	bra.uni 	$L__BB1_68;
$L__BB1_71:
	and.b32  	%r96, %r9, 3;
	setp.lt.u32 	%p409, %r8, 3;
	mov.b32 	%r767, 0;
	@%p409 bra 	$L__BB1_82;
	and.b32  	%r767, %r9, -4;
	add.s64 	%rd256, %rd1, 8;
	mov.b32 	%r766, 0;
	mov.b32 	%r764, 2;
	mov.u32 	%r765, %r4;
$L__BB1_73:
	setp.eq.s32 	%p410, %r764, 2;
	setp.gt.s32 	%p411, %r766, %r4;
	or.pred  	%p412, %p410, %p411;
	add.s32 	%r725, %r765, 2;
	mul.wide.s32 	%rd245, %r725, 4;
	add.s64 	%rd13, %rd1, %rd245;
	@%p412 bra 	$L__BB1_75;
	ld.global.f32 	%f220, [%rd13];
	st.global.f32 	[%rd256+-8], %f220;
$L__BB1_75:
	setp.ge.s32 	%p413, %r766, %r4;
	@%p413 bra 	$L__BB1_77;
	ld.global.f32 	%f221, [%rd13+4];
	st.global.f32 	[%rd256+-4], %f221;
$L__BB1_77:
	add.s32 	%r726, %r766, 2;
	setp.gt.s32 	%p414, %r726, %r4;
	@%p414 bra 	$L__BB1_79;
	ld.global.f32 	%f222, [%rd13+8];
	st.global.f32 	[%rd256], %f222;
$L__BB1_79:
	add.s32 	%r727, %r766, 3;
	setp.gt.s32 	%p415, %r727, %r4;
	@%p415 bra 	$L__BB1_81;
	ld.global.f32 	%f223, [%rd13+12];
	st.global.f32 	[%rd256+4], %f223;
$L__BB1_81:
	add.s32 	%r766, %r766, 4;
	add.s32 	%r765, %r765, 4;
	add.s32 	%r764, %r764, 4;
	add.s64 	%rd256, %rd256, 16;
	setp.ne.s32 	%p416, %r766, %r767;
	@%p416 bra 	$L__BB1_73;
$L__BB1_82:
	setp.eq.s32 	%p417, %r96, 0;
	@%p417 bra 	$L__BB1_87;
	mul.wide.u32 	%rd246, %r767, 4;
	add.s64 	%rd257, %rd1, %rd246;
	add.s32 	%r728, %r767, %r4;
	add.s32 	%r769, %r728, 2;
	neg.s32 	%r768, %r96;
$L__BB1_84:
	.pragma "nounroll";
	mul.wide.s32 	%rd247, %r769, 4;
	add.s64 	%rd17, %rd1, %rd247;
	setp.eq.s32 	%p418, %r767, 0;
	setp.gt.s32 	%p419, %r767, %r4;
	or.pred  	%p420, %p418, %p419;
	@%p420 bra 	$L__BB1_86;
	ld.global.f32 	%f224, [%rd17];
	st.global.f32 	[%rd257], %f224;
$L__BB1_86:
	add.s32 	%r767, %r767, 1;
	add.s64 	%rd257, %rd257, 4;
	add.s32 	%r769, %r769, 1;
	add.s32 	%r768, %r768, 1;
	setp.ne.s32 	%p421, %r768, 0;
	@%p421 bra 	$L__BB1_84;
$L__BB1_87:
	ld.global.f32 	%f235, [%rd1+4];
	mul.wide.s32 	%rd252, %r4, 4;
	add.s64 	%rd253, %rd1, %rd252;
	ld.global.f32 	%f236, [%rd253+8];
	add.f32 	%f237, %f235, %f236;
	mul.f32 	%f238, %f237, 0f3F000000;
	st.global.f32 	[%rd1], %f238;
	bra.uni 	$L__BB1_439;
$L__BB1_88:
	add.s32 	%r125, %r7, -1;
	setp.ne.s32 	%p17, %r1, %r125;
	@%p17 bra 	$L__BB1_336;
	add.s32 	%r571, %r10, -1;
	setp.ne.s32 	%p60, %r2, %r571;
	@%p60 bra 	$L__BB1_159;
	setp.gt.u32 	%p313, %r11, 2147483646;
	@%p313 bra 	$L__BB1_104;
	and.b32  	%r126, %r12, 3;
	setp.lt.u32 	%p314, %r11, 3;
	mov.b32 	%r771, 0;
	@%p314 bra 	$L__BB1_96;
	and.b32  	%r771, %r12, -4;
	neg.s32 	%r785, %r771;
	add.s32 	%r784, %r16, 1;
	mul.lo.s32 	%r672, %r2, %r5;
	mul.lo.s32 	%r673, %r672, %r12;
	add.s32 	%r783, %r4, %r673;
	shl.b32 	%r674, %r4, 2;
	add.s32 	%r131, %r674, 8;
	add.s32 	%r782, %r673, %r674;
	mad.lo.s32 	%r781, %r4, 3, %r673;
	shl.b32 	%r675, %r4, 1;
	add.s32 	%r780, %r673, %r675;
$L__BB1_93:
	add.s32 	%r170, %r784, -1;
	setp.gt.s32 	%p315, %r170, %r4;
	setp.lt.s32 	%p316, %r170, 1;
	or.pred  	%p317, %p316, %p315;
	@%p317 bra 	$L__BB1_142;
	setp.ne.s32 	%p318, %r517, 1;
	mul.wide.s32 	%rd202, %r783, 4;
	add.s64 	%rd22, %rd1, %rd202;
	@%p318 bra 	$L__BB1_140;
	ld.global.f32 	%f178, [%rd22];
	neg.f32 	%f240, %f178;
	bra.uni 	$L__BB1_141;
$L__BB1_96:
	setp.eq.s32 	%p332, %r126, 0;
	@%p332 bra 	$L__BB1_104;
	add.s32 	%r774, %r771, %r16;
	mad.lo.s32 	%r773, %r774, %r5, %r4;
	neg.s32 	%r772, %r126;
$L__BB1_98:
	.pragma "nounroll";
	setp.gt.s32 	%p333, %r774, %r4;
	setp.lt.s32 	%p334, %r774, 1;
	or.pred  	%p335, %p334, %p333;
	@%p335 bra 	$L__BB1_103;
	setp.eq.s32 	%p336, %r517, 1;
	mul.wide.s32 	%rd206, %r773, 4;
	add.s64 	%rd19, %rd1, %rd206;
	@%p336 bra 	$L__BB1_101;
	ld.global.f32 	%f239, [%rd19];
	bra.uni 	$L__BB1_102;
$L__BB1_101:
	ld.global.f32 	%f182, [%rd19];
	neg.f32 	%f239, %f182;
$L__BB1_102:
	st.global.f32 	[%rd19+4], %f239;
$L__BB1_103:
	add.s32 	%r774, %r774, 1;
	add.s32 	%r773, %r773, %r5;
	add.s32 	%r772, %r772, 1;
	setp.ne.s32 	%p337, %r772, 0;
	@%p337 bra 	$L__BB1_98;
$L__BB1_104:
	setp.gt.u32 	%p338, %r8, 2147483646;
	@%p338 bra 	$L__BB1_138;
	mul.lo.s32 	%r145, %r6, %r5;
	setp.ne.s32 	%p339, %r517, 2;
	@%p339 bra 	$L__BB1_122;
	and.b32  	%r146, %r9, 3;
	setp.lt.u32 	%p359, %r8, 3;
	mov.b32 	%r779, 0;
	@%p359 bra 	$L__BB1_117;
	and.b32  	%r779, %r9, -4;
	neg.s32 	%r775, %r779;
	mov.b32 	%r776, 0;
	mul.wide.s32 	%rd214, %r5, 4;
$L__BB1_108:
	add.s32 	%r151, %r776, %r15;
	add.s32 	%r694, %r145, %r151;
	setp.lt.s32 	%p360, %r151, 1;
	setp.gt.s32 	%p361, %r151, %r4;
	or.pred  	%p362, %p360, %p361;
	sub.s32 	%r695, %r694, %r4;
	add.s32 	%r696, %r695, -2;
	mul.wide.s32 	%rd213, %r696, 4;
	add.s64 	%rd20, %rd1, %rd213;
	add.s64 	%rd21, %rd20, %rd214;
	@%p362 bra 	$L__BB1_110;
	ld.global.f32 	%f188, [%rd20];
	neg.f32 	%f189, %f188;
	st.global.f32 	[%rd21], %f189;
$L__BB1_110:
	add.s32 	%r697, %r151, 1;
	setp.gt.u32 	%p363, %r151, 2147483646;
	setp.gt.s32 	%p364, %r697, %r4;
	or.pred  	%p365, %p363, %p364;
	@%p365 bra 	$L__BB1_112;
	ld.global.f32 	%f190, [%rd20+4];
	neg.f32 	%f191, %f190;
	st.global.f32 	[%rd21+4], %f191;
$L__BB1_112:
	add.s32 	%r698, %r151, 2;
	setp.lt.s32 	%p366, %r698, 1;
	setp.gt.s32 	%p367, %r698, %r4;
	or.pred  	%p368, %p366, %p367;
	@%p368 bra 	$L__BB1_114;
	ld.global.f32 	%f192, [%rd20+8];
	neg.f32 	%f193, %f192;
	st.global.f32 	[%rd21+8], %f193;
$L__BB1_114:
	add.s32 	%r699, %r151, 3;
	setp.lt.s32 	%p369, %r699, 1;
	setp.gt.s32 	%p370, %r699, %r4;
	or.pred  	%p371, %p369, %p370;
	@%p371 bra 	$L__BB1_116;
	ld.global.f32 	%f194, [%rd20+12];
	neg.f32 	%f195, %f194;
	st.global.f32 	[%rd21+12], %f195;
$L__BB1_116:
	add.s32 	%r776, %r776, 4;
	add.s32 	%r775, %r775, 4;
	setp.ne.s32 	%p372, %r775, 0;
	@%p372 bra 	$L__BB1_108;
$L__BB1_117:
	setp.eq.s32 	%p373, %r146, 0;
	@%p373 bra 	$L__BB1_138;
	neg.s32 	%r778, %r146;
	mul.wide.s32 	%rd217, %r5, 4;
$L__BB1_119:
	.pragma "nounroll";
	add.s32 	%r158, %r779, %r15;
	setp.lt.s32 	%p374, %r158, 1;
	setp.gt.s32 	%p375, %r158, %r4;
	or.pred  	%p376, %p374, %p375;
	@%p376 bra 	$L__BB1_121;
	add.s32 	%r700, %r145, %r158;
	sub.s32 	%r701, %r700, %r4;
	add.s32 	%r702, %r701, -2;
	mul.wide.s32 	%rd215, %r702, 4;
	add.s64 	%rd216, %rd1, %rd215;
	ld.global.f32 	%f196, [%rd216];
	neg.f32 	%f197, %f196;
	add.s64 	%rd218, %rd216, %rd217;
	st.global.f32 	[%rd218], %f197;
$L__BB1_121:
	add.s32 	%r779, %r779, 1;
	add.s32 	%r778, %r778, 1;
	setp.eq.s32 	%p377, %r778, 0;
	@%p377 bra 	$L__BB1_138;
	bra.uni 	$L__BB1_119;
$L__BB1_122:
	and.b32  	%r161, %r9, 3;
	setp.lt.u32 	%p340, %r8, 3;
	mov.b32 	%r788, 0;
	@%p340 bra 	$L__BB1_133;
	and.b32  	%r788, %r9, -4;
	neg.s32 	%r786, %r788;
	mov.b32 	%r787, 0;
	mul.wide.s32 	%rd208, %r5, 4;
$L__BB1_124:
	add.s32 	%r179, %r787, %r15;
	add.s32 	%r683, %r145, %r179;
	setp.lt.s32 	%p341, %r179, 1;
	setp.gt.s32 	%p342, %r179, %r4;
	or.pred  	%p343, %p341, %p342;
	sub.s32 	%r684, %r683, %r4;
	add.s32 	%r685, %r684, -2;
	mul.wide.s32 	%rd207, %r685, 4;
	add.s64 	%rd26, %rd1, %rd207;
	add.s64 	%rd27, %rd26, %rd208;
	@%p343 bra 	$L__BB1_126;
	ld.global.f32 	%f183, [%rd26];
	st.global.f32 	[%rd27], %f183;
$L__BB1_126:
	add.s32 	%r686, %r179, 1;
	setp.gt.u32 	%p344, %r179, 2147483646;
	setp.gt.s32 	%p345, %r686, %r4;
	or.pred  	%p346, %p344, %p345;
	@%p346 bra 	$L__BB1_128;
	ld.global.f32 	%f184, [%rd26+4];
	st.global.f32 	[%rd27+4], %f184;
$L__BB1_128:
	add.s32 	%r687, %r179, 2;
	setp.lt.s32 	%p347, %r687, 1;
	setp.gt.s32 	%p348, %r687, %r4;
	or.pred  	%p349, %p347, %p348;
	@%p349 bra 	$L__BB1_130;
	ld.global.f32 	%f185, [%rd26+8];
	st.global.f32 	[%rd27+8], %f185;
$L__BB1_130:
	add.s32 	%r688, %r179, 3;
	setp.lt.s32 	%p350, %r688, 1;
	setp.gt.s32 	%p351, %r688, %r4;
	or.pred  	%p352, %p350, %p351;
	@%p352 bra 	$L__BB1_132;
	ld.global.f32 	%f186, [%rd26+12];
	st.global.f32 	[%rd27+12], %f186;
$L__BB1_132:
	add.s32 	%r787, %r787, 4;
	add.s32 	%r786, %r786, 4;
	setp.ne.s32 	%p353, %r786, 0;
	@%p353 bra 	$L__BB1_124;
$L__BB1_133:
	setp.eq.s32 	%p354, %r161, 0;
	@%p354 bra 	$L__BB1_138;
	neg.s32 	%r789, %r161;
	mul.wide.s32 	%rd211, %r5, 4;
$L__BB1_135:
	.pragma "nounroll";
	add.s32 	%r186, %r788, %r15;
	setp.lt.s32 	%p355, %r186, 1;
	setp.gt.s32 	%p356, %r186, %r4;
	or.pred  	%p357, %p355, %p356;
	@%p357 bra 	$L__BB1_137;
	add.s32 	%r689, %r145, %r186;
	sub.s32 	%r690, %r689, %r4;
	add.s32 	%r691, %r690, -2;
	mul.wide.s32 	%rd209, %r691, 4;
	add.s64 	%rd210, %rd1, %rd209;
	ld.global.f32 	%f187, [%rd210];
	add.s64 	%rd212, %rd210, %rd211;
	st.global.f32 	[%rd212], %f187;
$L__BB1_137:
	add.s32 	%r788, %r788, 1;
	add.s32 	%r789, %r789, 1;
	setp.ne.s32 	%p358, %r789, 0;
	@%p358 bra 	$L__BB1_135;
$L__BB1_138:
	mul.lo.s32 	%r189, %r6, %r5;
	add.s32 	%r190, %r189, %r6;
	setp.ne.s32 	%p378, %r4, -1;
	@%p378 bra 	$L__BB1_158;
	mul.wide.u32 	%rd223, %r190, 4;
	add.s64 	%rd224, %rd1, %rd223;
	ld.global.f32 	%f202, [%rd224+4];
	add.f32 	%f203, %f202, %f202;
	mul.f32 	%f204, %f203, 0f3F000000;
	st.global.f32 	[%rd224], %f204;
	bra.uni 	$L__BB1_439;
$L__BB1_140:
	ld.global.f32 	%f240, [%rd22];
$L__BB1_141:
	st.global.f32 	[%rd22+4], %f240;
$L__BB1_142:
	setp.gt.s32 	%p319, %r784, %r4;
	setp.gt.u32 	%p320, %r170, 2147483646;
	or.pred  	%p321, %p320, %p319;
	@%p321 bra 	$L__BB1_147;
	setp.eq.s32 	%p322, %r517, 1;
	add.s32 	%r676, %r780, 2;
	mul.wide.s32 	%rd203, %r676, 4;
	add.s64 	%rd23, %rd1, %rd203;
	@%p322 bra 	$L__BB1_145;
	ld.global.f32 	%f241, [%rd23];
	bra.uni 	$L__BB1_146;
$L__BB1_145:
	ld.global.f32 	%f179, [%rd23];
	neg.f32 	%f241, %f179;
$L__BB1_146:
	st.global.f32 	[%rd23+4], %f241;
$L__BB1_147:
	add.s32 	%r677, %r784, 1;
	setp.gt.s32 	%p323, %r677, %r4;
	setp.lt.s32 	%p324, %r677, 1;
	or.pred  	%p325, %p324, %p323;
	@%p325 bra 	$L__BB1_152;
	setp.eq.s32 	%p326, %r517, 1;
	add.s32 	%r678, %r781, 4;
	mul.wide.s32 	%rd204, %r678, 4;
	add.s64 	%rd24, %rd1, %rd204;
	@%p326 bra 	$L__BB1_150;
	ld.global.f32 	%f242, [%rd24];
	bra.uni 	$L__BB1_151;
$L__BB1_150:
	ld.global.f32 	%f180, [%rd24];
	neg.f32 	%f242, %f180;
$L__BB1_151:
	st.global.f32 	[%rd24+4], %f242;
$L__BB1_152:
	add.s32 	%r679, %r784, 2;
	setp.gt.s32 	%p327, %r679, %r4;
	setp.lt.s32 	%p328, %r679, 1;
	or.pred  	%p329, %p328, %p327;
	@%p329 bra 	$L__BB1_157;
	setp.eq.s32 	%p330, %r517, 1;
	add.s32 	%r680, %r782, 6;
	mul.wide.s32 	%rd205, %r680, 4;
	add.s64 	%rd25, %rd1, %rd205;
	@%p330 bra 	$L__BB1_155;
	ld.global.f32 	%f243, [%rd25];
	bra.uni 	$L__BB1_156;
$L__BB1_155:
	ld.global.f32 	%f181, [%rd25];
	neg.f32 	%f243, %f181;
$L__BB1_156:
	st.global.f32 	[%rd25+4], %f243;
$L__BB1_157:
	add.s32 	%r785, %r785, 4;
	add.s32 	%r784, %r784, 4;
	add.s32 	%r783, %r783, %r131;
	add.s32 	%r782, %r782, %r131;
	add.s32 	%r781, %r781, %r131;
	add.s32 	%r780, %r780, %r131;
	setp.eq.s32 	%p331, %r785, 0;
	@%p331 bra 	$L__BB1_96;
	bra.uni 	$L__BB1_93;
$L__BB1_158:
	add.s32 	%r703, %r189, %r4;
	mul.wide.s32 	%rd219, %r703, 4;
	add.s64 	%rd220, %rd1, %rd219;
	ld.global.f32 	%f198, [%rd220];
	sub.s32 	%r704, %r190, %r4;
	add.s32 	%r705, %r704, -2;
	mul.wide.s32 	%rd221, %r705, 4;
	add.s64 	%rd222, %rd1, %rd221;
	ld.global.f32 	%f199, [%rd222];
	add.f32 	%f200, %f198, %f199;
	mul.f32 	%f201, %f200, 0f3F000000;
	st.global.f32 	[%rd220+4], %f201;
	bra.uni 	$L__BB1_439;
$L__BB1_159:
	setp.ne.s32 	%p61, %r2, 0;
	@%p61 bra 	$L__BB1_229;
	setp.gt.u32 	%p253, %r8, 2147483646;
	@%p253 bra 	$L__BB1_194;
	setp.ne.s32 	%p254, %r517, 2;
	@%p254 bra 	$L__BB1_178;
	and.b32  	%r191, %r9, 3;
	setp.lt.u32 	%p274, %r8, 3;
	mov.b32 	%r795, 0;
	@%p274 bra 	$L__BB1_173;
	and.b32  	%r795, %r9, -4;
	neg.s32 	%r791, %r795;
	mov.b32 	%r792, 0;
$L__BB1_164:
	add.s32 	%r196, %r792, %r15;
	setp.lt.s32 	%p275, %r196, 1;
	setp.gt.s32 	%p276, %r196, %r4;
	or.pred  	%p277, %p275, %p276;
	add.s32 	%r664, %r196, %r5;
	mul.wide.s32 	%rd177, %r664, 4;
	add.s64 	%rd28, %rd1, %rd177;
	@%p277 bra 	$L__BB1_166;
	ld.global.f32 	%f155, [%rd28];
	neg.f32 	%f156, %f155;
	mul.wide.u32 	%rd178, %r196, 4;
	add.s64 	%rd179, %rd1, %rd178;
	st.global.f32 	[%rd179], %f156;
$L__BB1_166:
	add.s32 	%r197, %r196, 1;
	setp.gt.u32 	%p278, %r196, 2147483646;
	setp.gt.s32 	%p279, %r197, %r4;
	or.pred  	%p280, %p278, %p279;
	@%p280 bra 	$L__BB1_168;
	ld.global.f32 	%f157, [%rd28+4];
	neg.f32 	%f158, %f157;
	mul.wide.u32 	%rd180, %r197, 4;
	add.s64 	%rd181, %rd1, %rd180;
	st.global.f32 	[%rd181], %f158;
$L__BB1_168:
	add.s32 	%r198, %r196, 2;
	setp.lt.s32 	%p281, %r198, 1;
	setp.gt.s32 	%p282, %r198, %r4;
	or.pred  	%p283, %p281, %p282;
	@%p283 bra 	$L__BB1_170;
	ld.global.f32 	%f159, [%rd28+8];
	neg.f32 	%f160, %f159;
	mul.wide.u32 	%rd182, %r198, 4;
	add.s64 	%rd183, %rd1, %rd182;
	st.global.f32 	[%rd183], %f160;
$L__BB1_170:
	add.s32 	%r199, %r196, 3;
	setp.lt.s32 	%p284, %r199, 1;
	setp.gt.s32 	%p285, %r199, %r4;
	or.pred  	%p286, %p284, %p285;
	@%p286 bra 	$L__BB1_172;
	ld.global.f32 	%f161, [%rd28+12];
	neg.f32 	%f162, %f161;
	mul.wide.u32 	%rd184, %r199, 4;
	add.s64 	%rd185, %rd1, %rd184;
	st.global.f32 	[%rd185], %f162;
$L__BB1_172:
	add.s32 	%r792, %r792, 4;
	add.s32 	%r791, %r791, 4;
	setp.ne.s32 	%p287, %r791, 0;
	@%p287 bra 	$L__BB1_164;
$L__BB1_173:
	setp.eq.s32 	%p288, %r191, 0;
	@%p288 bra 	$L__BB1_194;
	neg.s32 	%r794, %r191;
$L__BB1_175:
	.pragma "nounroll";
	add.s32 	%r206, %r795, %r15;
	setp.lt.s32 	%p289, %r206, 1;
	setp.gt.s32 	%p290, %r206, %r4;
	or.pred  	%p291, %p289, %p290;
	@%p291 bra 	$L__BB1_177;
	add.s32 	%r665, %r206, %r5;
	mul.wide.s32 	%rd186, %r665, 4;
	add.s64 	%rd187, %rd1, %rd186;
	ld.global.f32 	%f163, [%rd187];
	neg.f32 	%f164, %f163;
	mul.wide.u32 	%rd188, %r206, 4;
	add.s64 	%rd189, %rd1, %rd188;
	st.global.f32 	[%rd189], %f164;
$L__BB1_177:
	add.s32 	%r795, %r795, 1;
	add.s32 	%r794, %r794, 1;
	setp.eq.s32 	%p292, %r794, 0;
	@%p292 bra 	$L__BB1_194;
	bra.uni 	$L__BB1_175;
$L__BB1_178:
	and.b32  	%r209, %r9, 3;
	setp.lt.u32 	%p255, %r8, 3;
	mov.b32 	%r796, 0;
	@%p255 bra 	$L__BB1_189;
	and.b32  	%r796, %r9, -4;
	neg.s32 	%r799, %r796;
	mov.b32 	%r800, 0;
$L__BB1_180:
	add.s32 	%r229, %r800, %r15;
	setp.lt.s32 	%p256, %r229, 1;
	setp.gt.s32 	%p257, %r229, %r4;
	or.pred  	%p258, %p256, %p257;
	add.s32 	%r660, %r229, %r5;
	mul.wide.s32 	%rd164, %r660, 4;
	add.s64 	%rd29, %rd1, %rd164;
	@%p258 bra 	$L__BB1_182;
	ld.global.f32 	%f150, [%rd29];
	mul.wide.u32 	%rd165, %r229, 4;
	add.s64 	%rd166, %rd1, %rd165;
	st.global.f32 	[%rd166], %f150;
$L__BB1_182:
	add.s32 	%r230, %r229, 1;
	setp.gt.u32 	%p259, %r229, 2147483646;
	setp.gt.s32 	%p260, %r230, %r4;
	or.pred  	%p261, %p259, %p260;
	@%p261 bra 	$L__BB1_184;
	ld.global.f32 	%f151, [%rd29+4];
	mul.wide.u32 	%rd167, %r230, 4;
	add.s64 	%rd168, %rd1, %rd167;
	st.global.f32 	[%rd168], %f151;
$L__BB1_184:
	add.s32 	%r231, %r229, 2;
	setp.lt.s32 	%p262, %r231, 1;
	setp.gt.s32 	%p263, %r231, %r4;
	or.pred  	%p264, %p262, %p263;
	@%p264 bra 	$L__BB1_186;
	ld.global.f32 	%f152, [%rd29+8];
	mul.wide.u32 	%rd169, %r231, 4;
	add.s64 	%rd170, %rd1, %rd169;
	st.global.f32 	[%rd170], %f152;
$L__BB1_186:
	add.s32 	%r232, %r229, 3;
	setp.lt.s32 	%p265, %r232, 1;
	setp.gt.s32 	%p266, %r232, %r4;
	or.pred  	%p267, %p265, %p266;
	@%p267 bra 	$L__BB1_188;
	ld.global.f32 	%f153, [%rd29+12];
	mul.wide.u32 	%rd171, %r232, 4;
	add.s64 	%rd172, %rd1, %rd171;
	st.global.f32 	[%rd172], %f153;
$L__BB1_188:
	add.s32 	%r800, %r800, 4;
	add.s32 	%r799, %r799, 4;
	setp.eq.s32 	%p268, %r799, 0;
	@%p268 bra 	$L__BB1_189;
	bra.uni 	$L__BB1_180;
$L__BB1_189:
	setp.eq.s32 	%p269, %r209, 0;
	@%p269 bra 	$L__BB1_194;
	neg.s32 	%r797, %r209;
$L__BB1_191:
	.pragma "nounroll";
	add.s32 	%r216, %r796, %r15;
	setp.lt.s32 	%p270, %r216, 1;
	setp.gt.s32 	%p271, %r216, %r4;
	or.pred  	%p272, %p270, %p271;
	@%p272 bra 	$L__BB1_193;
	add.s32 	%r661, %r216, %r5;
	mul.wide.s32 	%rd173, %r661, 4;
	add.s64 	%rd174, %rd1, %rd173;
	ld.global.f32 	%f154, [%rd174];
	mul.wide.u32 	%rd175, %r216, 4;
	add.s64 	%rd176, %rd1, %rd175;
	st.global.f32 	[%rd176], %f154;
$L__BB1_193:
	add.s32 	%r796, %r796, 1;
	add.s32 	%r797, %r797, 1;
	setp.ne.s32 	%p273, %r797, 0;
	@%p273 bra 	$L__BB1_191;
$L__BB1_194:
	setp.gt.u32 	%p293, %r11, 2147483646;
	@%p293 bra 	$L__BB1_226;
	and.b32  	%r219, %r12, 3;
	setp.lt.u32 	%p294, %r11, 3;
	mov.b32 	%r807, 0;
	@%p294 bra 	$L__BB1_218;
	and.b32  	%r807, %r12, -4;
	neg.s32 	%r806, %r807;
	add.s32 	%r805, %r16, 2;
	shl.b32 	%r802, %r4, 2;
	add.s32 	%r224, %r802, 8;
	shl.b32 	%r803, %r4, 1;
	mul.lo.s32 	%r801, %r4, 3;
	mov.u32 	%r804, %r4;
$L__BB1_197:
	add.s32 	%r241, %r805, -2;
	setp.gt.s32 	%p295, %r241, %r4;
	setp.lt.s32 	%p296, %r241, 1;
	or.pred  	%p297, %p296, %p295;
	@%p297 bra 	$L__BB1_202;
	setp.ne.s32 	%p298, %r517, 1;
	mul.wide.s32 	%rd190, %r804, 4;
	add.s64 	%rd30, %rd1, %rd190;
	@%p298 bra 	$L__BB1_200;
	ld.global.f32 	%f165, [%rd30];
	neg.f32 	%f244, %f165;
	bra.uni 	$L__BB1_201;
$L__BB1_200:
	ld.global.f32 	%f244, [%rd30];
$L__BB1_201:
	st.global.f32 	[%rd30+4], %f244;
$L__BB1_202:
	setp.ge.s32 	%p299, %r241, %r4;
	@%p299 bra 	$L__BB1_207;
	setp.eq.s32 	%p300, %r517, 1;
	add.s32 	%r667, %r803, 2;
	mul.wide.s32 	%rd191, %r667, 4;
	add.s64 	%rd31, %rd1, %rd191;
	@%p300 bra 	$L__BB1_205;
	ld.global.f32 	%f245, [%rd31];
	bra.uni 	$L__BB1_206;
$L__BB1_205:
	ld.global.f32 	%f166, [%rd31];
	neg.f32 	%f245, %f166;
$L__BB1_206:
	st.global.f32 	[%rd31+4], %f245;
$L__BB1_207:
	setp.gt.s32 	%p301, %r805, %r4;
	@%p301 bra 	$L__BB1_212;
	setp.eq.s32 	%p302, %r517, 1;
	add.s32 	%r668, %r801, 4;
	mul.wide.s32 	%rd192, %r668, 4;
	add.s64 	%rd32, %rd1, %rd192;
	@%p302 bra 	$L__BB1_210;
	ld.global.f32 	%f246, [%rd32];
	bra.uni 	$L__BB1_211;
$L__BB1_210:
	ld.global.f32 	%f167, [%rd32];
	neg.f32 	%f246, %f167;
$L__BB1_211:
	st.global.f32 	[%rd32+4], %f246;
$L__BB1_212:
	add.s32 	%r669, %r805, 1;
	setp.gt.s32 	%p303, %r669, %r4;
	@%p303 bra 	$L__BB1_217;
	setp.eq.s32 	%p304, %r517, 1;
	add.s32 	%r670, %r802, 6;
	mul.wide.s32 	%rd193, %r670, 4;
	add.s64 	%rd33, %rd1, %rd193;
	@%p304 bra 	$L__BB1_215;
	ld.global.f32 	%f247, [%rd33];
	bra.uni 	$L__BB1_216;
$L__BB1_215:
	ld.global.f32 	%f168, [%rd33];
	neg.f32 	%f247, %f168;
$L__BB1_216:
	st.global.f32 	[%rd33+4], %f247;
$L__BB1_217:
	add.s32 	%r806, %r806, 4;
	add.s32 	%r805, %r805, 4;
	add.s32 	%r804, %r804, %r224;
	add.s32 	%r803, %r803, %r224;
	add.s32 	%r802, %r802, %r224;
	add.s32 	%r801, %r801, %r224;
	setp.ne.s32 	%p305, %r806, 0;
	@%p305 bra 	$L__BB1_197;
$L__BB1_218:
	setp.eq.s32 	%p306, %r219, 0;
	@%p306 bra 	$L__BB1_226;
	add.s32 	%r810, %r807, %r16;
	mad.lo.s32 	%r809, %r810, %r5, %r4;
	neg.s32 	%r808, %r219;
$L__BB1_220:
	.pragma "nounroll";
	setp.gt.s32 	%p307, %r810, %r4;
	setp.lt.s32 	%p308, %r810, 1;
	or.pred  	%p309, %p308, %p307;
	@%p309 bra 	$L__BB1_225;
	setp.eq.s32 	%p310, %r517, 1;
	mul.wide.s32 	%rd194, %r809, 4;
	add.s64 	%rd34, %rd1, %rd194;
	@%p310 bra 	$L__BB1_223;
	ld.global.f32 	%f248, [%rd34];
	bra.uni 	$L__BB1_224;
$L__BB1_223:
	ld.global.f32 	%f169, [%rd34];
	neg.f32 	%f248, %f169;
$L__BB1_224:
	st.global.f32 	[%rd34+4], %f248;
$L__BB1_225:
	add.s32 	%r810, %r810, 1;
	add.s32 	%r809, %r809, %r5;
	add.s32 	%r808, %r808, 1;
	setp.ne.s32 	%p311, %r808, 0;
	@%p311 bra 	$L__BB1_220;
$L__BB1_226:
	setp.ne.s32 	%p312, %r4, -1;
	@%p312 bra 	$L__BB1_228;
	ld.global.f32 	%f174, [%rd1+4];
	mul.wide.u32 	%rd198, %r5, 4;
	add.s64 	%rd199, %rd1, %rd198;
	ld.global.f32 	%f175, [%rd199];
	add.f32 	%f176, %f174, %f175;
	mul.f32 	%f177, %f176, 0f3F000000;
	mul.wide.u32 	%rd200, %r6, 4;
	add.s64 	%rd201, %rd1, %rd200;
	st.global.f32 	[%rd201], %f177;
	bra.uni 	$L__BB1_439;
$L__BB1_228:
	mul.wide.s32 	%rd195, %r4, 4;
	add.s64 	%rd196, %rd1, %rd195;
	ld.global.f32 	%f170, [%rd196];
	add.s64 	%rd197, %rd196, %rd195;
	ld.global.f32 	%f171, [%rd197+12];
	add.f32 	%f172, %f170, %f171;
	mul.f32 	%f173, %f172, 0f3F000000;
	st.global.f32 	[%rd196+4], %f173;
	bra.uni 	$L__BB1_439;
$L__BB1_229:
	setp.ne.s32 	%p62, %r1, 0;
	@%p62 bra 	$L__BB1_372;
$L__BB1_230:
	add.s32 	%r605, %r10, -1;
	setp.eq.s32 	%p131, %r2, %r605;
	@%p131 bra 	$L__BB1_265;
	setp.gt.u32 	%p132, %r11, 2147483646;
	@%p132 bra 	$L__BB1_439;
	setp.ne.s32 	%p133, %r517, 1;
	@%p133 bra 	$L__BB1_249;
	and.b32  	%r258, %r12, 3;
	setp.lt.u32 	%p153, %r11, 3;
	mov.b32 	%r817, 0;
	@%p153 bra 	$L__BB1_244;
	and.b32  	%r817, %r12, -4;
	neg.s32 	%r816, %r817;
	add.s32 	%r815, %r16, 1;
	mad.lo.s32 	%r814, %r5, %r16, %r5;
	shl.b32 	%r614, %r4, 2;
	add.s32 	%r263, %r614, 8;
	add.s32 	%r615, %r16, 2;
	mul.lo.s32 	%r813, %r5, %r615;
	add.s32 	%r616, %r16, 3;
	mul.lo.s32 	%r812, %r616, %r5;
	mul.lo.s32 	%r617, %r2, %r5;
	mul.lo.s32 	%r811, %r617, %r12;
$L__BB1_235:
	add.s32 	%r273, %r815, -1;
	setp.gt.s32 	%p154, %r273, %r4;
	setp.lt.s32 	%p155, %r273, 1;
	or.pred  	%p156, %p155, %p154;
	@%p156 bra 	$L__BB1_237;
	mul.wide.s32 	%rd116, %r811, 4;
	add.s64 	%rd117, %rd1, %rd116;
	ld.global.f32 	%f103, [%rd117+4];
	neg.f32 	%f104, %f103;
	st.global.f32 	[%rd117], %f104;
$L__BB1_237:
	setp.gt.s32 	%p157, %r815, %r4;
	setp.gt.u32 	%p158, %r273, 2147483646;
	or.pred  	%p159, %p158, %p157;
	@%p159 bra 	$L__BB1_239;
	mul.wide.s32 	%rd118, %r814, 4;
	add.s64 	%rd119, %rd1, %rd118;
	ld.global.f32 	%f105, [%rd119+4];
	neg.f32 	%f106, %f105;
	st.global.f32 	[%rd119], %f106;
$L__BB1_239:
	add.s32 	%r618, %r815, 1;
	setp.gt.s32 	%p160, %r618, %r4;
	setp.lt.s32 	%p161, %r618, 1;
	or.pred  	%p162, %p161, %p160;
	@%p162 bra 	$L__BB1_241;
	mul.wide.s32 	%rd120, %r813, 4;
	add.s64 	%rd121, %rd1, %rd120;
	ld.global.f32 	%f107, [%rd121+4];
	neg.f32 	%f108, %f107;
	st.global.f32 	[%rd121], %f108;
$L__BB1_241:
	add.s32 	%r619, %r815, 2;
	setp.gt.s32 	%p163, %r619, %r4;
	setp.lt.s32 	%p164, %r619, 1;
	or.pred  	%p165, %p164, %p163;
	@%p165 bra 	$L__BB1_243;
	mul.wide.s32 	%rd122, %r812, 4;
	add.s64 	%rd123, %rd1, %rd122;
	ld.global.f32 	%f109, [%rd123+4];
	neg.f32 	%f110, %f109;
	st.global.f32 	[%rd123], %f110;
$L__BB1_243:
	add.s32 	%r816, %r816, 4;
	add.s32 	%r815, %r815, 4;
	add.s32 	%r814, %r814, %r263;
	add.s32 	%r813, %r813, %r263;
	add.s32 	%r812, %r812, %r263;
	add.s32 	%r811, %r811, %r263;
	setp.ne.s32 	%p166, %r816, 0;
	@%p166 bra 	$L__BB1_235;
$L__BB1_244:
	setp.eq.s32 	%p167, %r258, 0;
	@%p167 bra 	$L__BB1_439;
	add.s32 	%r820, %r817, %r16;
	mul.lo.s32 	%r819, %r820, %r5;
	neg.s32 	%r818, %r258;
$L__BB1_246:
	.pragma "nounroll";
	setp.gt.s32 	%p168, %r820, %r4;
	setp.lt.s32 	%p169, %r820, 1;
	or.pred  	%p170, %p169, %p168;
	@%p170 bra 	$L__BB1_248;
	mul.wide.s32 	%rd124, %r819, 4;
	add.s64 	%rd125, %rd1, %rd124;
	ld.global.f32 	%f111, [%rd125+4];
	neg.f32 	%f112, %f111;
	st.global.f32 	[%rd125], %f112;
$L__BB1_248:
	add.s32 	%r820, %r820, 1;
	add.s32 	%r819, %r819, %r5;
	add.s32 	%r818, %r818, 1;
	setp.eq.s32 	%p171, %r818, 0;
	@%p171 bra 	$L__BB1_439;
	bra.uni 	$L__BB1_246;
$L__BB1_249:
	and.b32  	%r290, %r12, 3;
	setp.lt.u32 	%p134, %r11, 3;
	mov.b32 	%r877, 0;
	@%p134 bra 	$L__BB1_260;
	and.b32  	%r877, %r12, -4;
	neg.s32 	%r856, %r877;
	add.s32 	%r855, %r16, 1;
	mad.lo.s32 	%r854, %r5, %r16, %r5;
	shl.b32 	%r607, %r4, 2;
	add.s32 	%r295, %r607, 8;
	add.s32 	%r608, %r16, 2;
	mul.lo.s32 	%r853, %r5, %r608;
	add.s32 	%r609, %r16, 3;
	mul.lo.s32 	%r852, %r609, %r5;
	mul.lo.s32 	%r610, %r2, %r5;
	mul.lo.s32 	%r851, %r610, %r12;
$L__BB1_251:
	add.s32 	%r401, %r855, -1;
	setp.gt.s32 	%p135, %r401, %r4;
	setp.lt.s32 	%p136, %r401, 1;
	or.pred  	%p137, %p136, %p135;
	@%p137 bra 	$L__BB1_253;
	mul.wide.s32 	%rd106, %r851, 4;
	add.s64 	%rd107, %rd1, %rd106;
	ld.global.f32 	%f98, [%rd107+4];
	st.global.f32 	[%rd107], %f98;
$L__BB1_253:
	setp.gt.s32 	%p138, %r855, %r4;
	setp.gt.u32 	%p139, %r401, 2147483646;
	or.pred  	%p140, %p139, %p138;
	@%p140 bra 	$L__BB1_255;
	mul.wide.s32 	%rd108, %r854, 4;
	add.s64 	%rd109, %rd1, %rd108;
	ld.global.f32 	%f99, [%rd109+4];
	st.global.f32 	[%rd109], %f99;
$L__BB1_255:
	add.s32 	%r611, %r855, 1;
	setp.gt.s32 	%p141, %r611, %r4;
	setp.lt.s32 	%p142, %r611, 1;
	or.pred  	%p143, %p142, %p141;
	@%p143 bra 	$L__BB1_257;
	mul.wide.s32 	%rd110, %r853, 4;
	add.s64 	%rd111, %rd1, %rd110;
	ld.global.f32 	%f100, [%rd111+4];
	st.global.f32 	[%rd111], %f100;
$L__BB1_257:
	add.s32 	%r612, %r855, 2;
	setp.gt.s32 	%p144, %r612, %r4;
	setp.lt.s32 	%p145, %r612, 1;
	or.pred  	%p146, %p145, %p144;
	@%p146 bra 	$L__BB1_259;
	mul.wide.s32 	%rd112, %r852, 4;
	add.s64 	%rd113, %rd1, %rd112;
	ld.global.f32 	%f101, [%rd113+4];
	st.global.f32 	[%rd113], %f101;
$L__BB1_259:
	add.s32 	%r856, %r856, 4;
	add.s32 	%r855, %r855, 4;
	add.s32 	%r854, %r854, %r295;
	add.s32 	%r853, %r853, %r295;
	add.s32 	%r852, %r852, %r295;
	add.s32 	%r851, %r851, %r295;
	setp.eq.s32 	%p147, %r856, 0;
	@%p147 bra 	$L__BB1_260;
	bra.uni 	$L__BB1_251;
$L__BB1_260:
	setp.eq.s32 	%p148, %r290, 0;
	@%p148 bra 	$L__BB1_439;
	add.s32 	%r880, %r877, %r16;
	mul.lo.s32 	%r879, %r880, %r5;
	neg.s32 	%r878, %r290;
$L__BB1_262:
	.pragma "nounroll";
	setp.gt.s32 	%p149, %r880, %r4;
	setp.lt.s32 	%p150, %r880, 1;
	or.pred  	%p151, %p150, %p149;
	@%p151 bra 	$L__BB1_264;
	mul.wide.s32 	%rd114, %r879, 4;
	add.s64 	%rd115, %rd1, %rd114;
	ld.global.f32 	%f102, [%rd115+4];
	st.global.f32 	[%rd115], %f102;
$L__BB1_264:
	add.s32 	%r880, %r880, 1;
	add.s32 	%r879, %r879, %r5;
	add.s32 	%r878, %r878, 1;
	setp.eq.s32 	%p152, %r878, 0;
	@%p152 bra 	$L__BB1_439;
	bra.uni 	$L__BB1_262;
$L__BB1_265:
	setp.gt.u32 	%p172, %r11, 2147483646;
	@%p172 bra 	$L__BB1_299;
	setp.ne.s32 	%p173, %r517, 1;
	@%p173 bra 	$L__BB1_283;
	and.b32  	%r299, %r12, 3;
	setp.lt.u32 	%p193, %r11, 3;
	mov.b32 	%r827, 0;
	@%p193 bra 	$L__BB1_278;
	and.b32  	%r827, %r12, -4;
	neg.s32 	%r826, %r827;
	add.s32 	%r825, %r16, 1;
	mad.lo.s32 	%r824, %r5, %r16, %r5;
	shl.b32 	%r628, %r4, 2;
	add.s32 	%r304, %r628, 8;
	add.s32 	%r629, %r16, 2;
	mul.lo.s32 	%r823, %r5, %r629;
	add.s32 	%r630, %r16, 3;
	mul.lo.s32 	%r822, %r630, %r5;
	mul.lo.s32 	%r631, %r2, %r5;
	mul.lo.s32 	%r821, %r631, %r12;
$L__BB1_269:
	add.s32 	%r314, %r825, -1;
	setp.gt.s32 	%p194, %r314, %r4;
	setp.lt.s32 	%p195, %r314, 1;
	or.pred  	%p196, %p195, %p194;
	@%p196 bra 	$L__BB1_271;
	mul.wide.s32 	%rd136, %r821, 4;
	add.s64 	%rd137, %rd1, %rd136;
	ld.global.f32 	%f118, [%rd137+4];
	neg.f32 	%f119, %f118;
	st.global.f32 	[%rd137], %f119;
$L__BB1_271:
	setp.gt.s32 	%p197, %r825, %r4;
	setp.gt.u32 	%p198, %r314, 2147483646;
	or.pred  	%p199, %p198, %p197;
	@%p199 bra 	$L__BB1_273;
	mul.wide.s32 	%rd138, %r824, 4;
	add.s64 	%rd139, %rd1, %rd138;
	ld.global.f32 	%f120, [%rd139+4];
	neg.f32 	%f121, %f120;
	st.global.f32 	[%rd139], %f121;
$L__BB1_273:
	add.s32 	%r632, %r825, 1;
	setp.gt.s32 	%p200, %r632, %r4;
	setp.lt.s32 	%p201, %r632, 1;
	or.pred  	%p202, %p201, %p200;
	@%p202 bra 	$L__BB1_275;
	mul.wide.s32 	%rd140, %r823, 4;
	add.s64 	%rd141, %rd1, %rd140;
	ld.global.f32 	%f122, [%rd141+4];
	neg.f32 	%f123, %f122;
	st.global.f32 	[%rd141], %f123;
$L__BB1_275:
	add.s32 	%r633, %r825, 2;
	setp.gt.s32 	%p203, %r633, %r4;
	setp.lt.s32 	%p204, %r633, 1;
	or.pred  	%p205, %p204, %p203;
	@%p205 bra 	$L__BB1_277;
	mul.wide.s32 	%rd142, %r822, 4;
	add.s64 	%rd143, %rd1, %rd142;
	ld.global.f32 	%f124, [%rd143+4];
	neg.f32 	%f125, %f124;
	st.global.f32 	[%rd143], %f125;
$L__BB1_277:
	add.s32 	%r826, %r826, 4;
	add.s32 	%r825, %r825, 4;
	add.s32 	%r824, %r824, %r304;
	add.s32 	%r823, %r823, %r304;
	add.s32 	%r822, %r822, %r304;
	add.s32 	%r821, %r821, %r304;
	setp.ne.s32 	%p206, %r826, 0;
	@%p206 bra 	$L__BB1_269;
$L__BB1_278:
	setp.eq.s32 	%p207, %r299, 0;
	@%p207 bra 	$L__BB1_299;
	add.s32 	%r830, %r827, %r16;
	mul.lo.s32 	%r829, %r830, %r5;
	neg.s32 	%r828, %r299;
$L__BB1_280:
	.pragma "nounroll";
	setp.gt.s32 	%p208, %r830, %r4;
	setp.lt.s32 	%p209, %r830, 1;
	or.pred  	%p210, %p209, %p208;
	@%p210 bra 	$L__BB1_282;
	mul.wide.s32 	%rd144, %r829, 4;
	add.s64 	%rd145, %rd1, %rd144;
	ld.global.f32 	%f126, [%rd145+4];
	neg.f32 	%f127, %f126;
	st.global.f32 	[%rd145], %f127;
$L__BB1_282:
	add.s32 	%r830, %r830, 1;
	add.s32 	%r829, %r829, %r5;
	add.s32 	%r828, %r828, 1;
	setp.eq.s32 	%p211, %r828, 0;
	@%p211 bra 	$L__BB1_299;
	bra.uni 	$L__BB1_280;
$L__BB1_283:
	and.b32  	%r331, %r12, 3;
	setp.lt.u32 	%p174, %r11, 3;
	mov.b32 	%r831, 0;
	@%p174 bra 	$L__BB1_294;
	and.b32  	%r831, %r12, -4;
	neg.s32 	%r845, %r831;
	add.s32 	%r844, %r16, 1;
	mad.lo.s32 	%r843, %r5, %r16, %r5;
	shl.b32 	%r621, %r4, 2;
	add.s32 	%r336, %r621, 8;
	add.s32 	%r622, %r16, 2;
	mul.lo.s32 	%r842, %r5, %r622;
	add.s32 	%r623, %r16, 3;
	mul.lo.s32 	%r841, %r623, %r5;
	mul.lo.s32 	%r624, %r2, %r5;
	mul.lo.s32 	%r840, %r624, %r12;
$L__BB1_285:
	add.s32 	%r375, %r844, -1;
	setp.gt.s32 	%p175, %r375, %r4;
	setp.lt.s32 	%p176, %r375, 1;
	or.pred  	%p177, %p176, %p175;
	@%p177 bra 	$L__BB1_287;
	mul.wide.s32 	%rd126, %r840, 4;
	add.s64 	%rd127, %rd1, %rd126;
	ld.global.f32 	%f113, [%rd127+4];
	st.global.f32 	[%rd127], %f113;
$L__BB1_287:
	setp.gt.s32 	%p178, %r844, %r4;
	setp.gt.u32 	%p179, %r375, 2147483646;
	or.pred  	%p180, %p179, %p178;
	@%p180 bra 	$L__BB1_289;
	mul.wide.s32 	%rd128, %r843, 4;
	add.s64 	%rd129, %rd1, %rd128;
	ld.global.f32 	%f114, [%rd129+4];
	st.global.f32 	[%rd129], %f114;
$L__BB1_289:
	add.s32 	%r625, %r844, 1;
	setp.gt.s32 	%p181, %r625, %r4;
	setp.lt.s32 	%p182, %r625, 1;
	or.pred  	%p183, %p182, %p181;
	@%p183 bra 	$L__BB1_291;
	mul.wide.s32 	%rd130, %r842, 4;
	add.s64 	%rd131, %rd1, %rd130;
	ld.global.f32 	%f115, [%rd131+4];
	st.global.f32 	[%rd131], %f115;
$L__BB1_291:
	add.s32 	%r626, %r844, 2;
	setp.gt.s32 	%p184, %r626, %r4;
	setp.lt.s32 	%p185, %r626, 1;
	or.pred  	%p186, %p185, %p184;
	@%p186 bra 	$L__BB1_293;
	mul.wide.s32 	%rd132, %r841, 4;
	add.s64 	%rd133, %rd1, %rd132;
	ld.global.f32 	%f116, [%rd133+4];
	st.global.f32 	[%rd133], %f116;
$L__BB1_293:
	add.s32 	%r845, %r845, 4;
	add.s32 	%r844, %r844, 4;
	add.s32 	%r843, %r843, %r336;
	add.s32 	%r842, %r842, %r336;
	add.s32 	%r841, %r841, %r336;
	add.s32 	%r840, %r840, %r336;
	setp.eq.s32 	%p187, %r845, 0;
	@%p187 bra 	$L__BB1_294;
	bra.uni 	$L__BB1_285;
$L__BB1_294:
	setp.eq.s32 	%p188, %r331, 0;
	@%p188 bra 	$L__BB1_299;
	add.s32 	%r834, %r831, %r16;
	mul.lo.s32 	%r833, %r834, %r5;
	neg.s32 	%r832, %r331;
$L__BB1_296:
	.pragma "nounroll";
	setp.gt.s32 	%p189, %r834, %r4;
	setp.lt.s32 	%p190, %r834, 1;
	or.pred  	%p191, %p190, %p189;
	@%p191 bra 	$L__BB1_298;
	mul.wide.s32 	%rd134, %r833, 4;
	add.s64 	%rd135, %rd1, %rd134;
	ld.global.f32 	%f117, [%rd135+4];
	st.global.f32 	[%rd135], %f117;
$L__BB1_298:
	add.s32 	%r834, %r834, 1;
	add.s32 	%r833, %r833, %r5;
	add.s32 	%r832, %r832, 1;
	setp.ne.s32 	%p192, %r832, 0;
	@%p192 bra 	$L__BB1_296;
$L__BB1_299:
	setp.gt.u32 	%p212, %r8, 2147483646;
	@%p212 bra 	$L__BB1_333;
	mul.lo.s32 	%r350, %r6, %r5;
	setp.ne.s32 	%p213, %r517, 2;
	@%p213 bra 	$L__BB1_317;
	and.b32  	%r351, %r9, 3;
	setp.lt.u32 	%p233, %r8, 3;
	mov.b32 	%r839, 0;
	@%p233 bra 	$L__BB1_312;
	and.b32  	%r839, %r9, -4;
	neg.s32 	%r835, %r839;
	mov.b32 	%r836, 0;
	mul.wide.s32 	%rd153, %r5, 4;
$L__BB1_303:
	add.s32 	%r356, %r836, %r15;
	add.s32 	%r647, %r350, %r356;
	setp.lt.s32 	%p234, %r356, 1;
	setp.gt.s32 	%p235, %r356, %r4;
	or.pred  	%p236, %p234, %p235;
	sub.s32 	%r648, %r647, %r4;
	add.s32 	%r649, %r648, -2;
	mul.wide.s32 	%rd152, %r649, 4;
	add.s64 	%rd35, %rd1, %rd152;
	add.s64 	%rd36, %rd35, %rd153;
	@%p236 bra 	$L__BB1_305;
	ld.global.f32 	%f133, [%rd35];
	neg.f32 	%f134, %f133;
	st.global.f32 	[%rd36], %f134;
$L__BB1_305:
	add.s32 	%r650, %r356, 1;
	setp.gt.u32 	%p237, %r356, 2147483646;
	setp.gt.s32 	%p238, %r650, %r4;
	or.pred  	%p239, %p237, %p238;
	@%p239 bra 	$L__BB1_307;
	ld.global.f32 	%f135, [%rd35+4];
	neg.f32 	%f136, %f135;
	st.global.f32 	[%rd36+4], %f136;
$L__BB1_307:
	add.s32 	%r651, %r356, 2;
	setp.lt.s32 	%p240, %r651, 1;
	setp.gt.s32 	%p241, %r651, %r4;
	or.pred  	%p242, %p240, %p241;
	@%p242 bra 	$L__BB1_309;
	ld.global.f32 	%f137, [%rd35+8];
	neg.f32 	%f138, %f137;
	st.global.f32 	[%rd36+8], %f138;
$L__BB1_309:
	add.s32 	%r652, %r356, 3;
	setp.lt.s32 	%p243, %r652, 1;
	setp.gt.s32 	%p244, %r652, %r4;
	or.pred  	%p245, %p243, %p244;
	@%p245 bra 	$L__BB1_311;
	ld.global.f32 	%f139, [%rd35+12];
	neg.f32 	%f140, %f139;
	st.global.f32 	[%rd36+12], %f140;
$L__BB1_311:
	add.s32 	%r836, %r836, 4;
	add.s32 	%r835, %r835, 4;
	setp.ne.s32 	%p246, %r835, 0;
	@%p246 bra 	$L__BB1_303;
$L__BB1_312:
	setp.eq.s32 	%p247, %r351, 0;
	@%p247 bra 	$L__BB1_333;
	neg.s32 	%r838, %r351;
	mul.wide.s32 	%rd156, %r5, 4;
$L__BB1_314:
	.pragma "nounroll";
	add.s32 	%r363, %r839, %r15;
	setp.lt.s32 	%p248, %r363, 1;
	setp.gt.s32 	%p249, %r363, %r4;
	or.pred  	%p250, %p248, %p249;
	@%p250 bra 	$L__BB1_316;
	add.s32 	%r653, %r350, %r363;
	sub.s32 	%r654, %r653, %r4;
	add.s32 	%r655, %r654, -2;
	mul.wide.s32 	%rd154, %r655, 4;
	add.s64 	%rd155, %rd1, %rd154;
	ld.global.f32 	%f141, [%rd155];
	neg.f32 	%f142, %f141;
	add.s64 	%rd157, %rd155, %rd156;
	st.global.f32 	[%rd157], %f142;
$L__BB1_316:
	add.s32 	%r839, %r839, 1;
	add.s32 	%r838, %r838, 1;
	setp.eq.s32 	%p251, %r838, 0;
	@%p251 bra 	$L__BB1_333;
	bra.uni 	$L__BB1_314;
$L__BB1_317:
	and.b32  	%r366, %r9, 3;
	setp.lt.u32 	%p214, %r8, 3;
	mov.b32 	%r848, 0;
	@%p214 bra 	$L__BB1_328;
	and.b32  	%r848, %r9, -4;
	neg.s32 	%r846, %r848;
	mov.b32 	%r847, 0;
	mul.wide.s32 	%rd147, %r5, 4;
$L__BB1_319:
	add.s32 	%r384, %r847, %r15;
	add.s32 	%r636, %r350, %r384;
	setp.lt.s32 	%p215, %r384, 1;
	setp.gt.s32 	%p216, %r384, %r4;
	or.pred  	%p217, %p215, %p216;
	sub.s32 	%r637, %r636, %r4;
	add.s32 	%r638, %r637, -2;
	mul.wide.s32 	%rd146, %r638, 4;
	add.s64 	%rd37, %rd1, %rd146;
	add.s64 	%rd38, %rd37, %rd147;
	@%p217 bra 	$L__BB1_321;
	ld.global.f32 	%f128, [%rd37];
	st.global.f32 	[%rd38], %f128;
$L__BB1_321:
	add.s32 	%r639, %r384, 1;
	setp.gt.u32 	%p218, %r384, 2147483646;
	setp.gt.s32 	%p219, %r639, %r4;
	or.pred  	%p220, %p218, %p219;
	@%p220 bra 	$L__BB1_323;
	ld.global.f32 	%f129, [%rd37+4];
	st.global.f32 	[%rd38+4], %f129;
$L__BB1_323:
	add.s32 	%r640, %r384, 2;
	setp.lt.s32 	%p221, %r640, 1;
	setp.gt.s32 	%p222, %r640, %r4;
	or.pred  	%p223, %p221, %p222;
	@%p223 bra 	$L__BB1_325;
	ld.global.f32 	%f130, [%rd37+8];
	st.global.f32 	[%rd38+8], %f130;
$L__BB1_325:
	add.s32 	%r641, %r384, 3;
	setp.lt.s32 	%p224, %r641, 1;
	setp.gt.s32 	%p225, %r641, %r4;
	or.pred  	%p226, %p224, %p225;
	@%p226 bra 	$L__BB1_327;
	ld.global.f32 	%f131, [%rd37+12];
	st.global.f32 	[%rd38+12], %f131;
$L__BB1_327:
	add.s32 	%r847, %r847, 4;
	add.s32 	%r846, %r846, 4;
	setp.ne.s32 	%p227, %r846, 0;
	@%p227 bra 	$L__BB1_319;
$L__BB1_328:
	setp.eq.s32 	%p228, %r366, 0;
	@%p228 bra 	$L__BB1_333;
	neg.s32 	%r849, %r366;
	mul.wide.s32 	%rd150, %r5, 4;
$L__BB1_330:
	.pragma "nounroll";
	add.s32 	%r391, %r848, %r15;
	setp.lt.s32 	%p229, %r391, 1;
	setp.gt.s32 	%p230, %r391, %r4;
	or.pred  	%p231, %p229, %p230;
	@%p231 bra 	$L__BB1_332;
	add.s32 	%r642, %r350, %r391;
	sub.s32 	%r643, %r642, %r4;
	add.s32 	%r644, %r643, -2;
	mul.wide.s32 	%rd148, %r644, 4;
	add.s64 	%rd149, %rd1, %rd148;
	ld.global.f32 	%f132, [%rd149];
	add.s64 	%rd151, %rd149, %rd150;
	st.global.f32 	[%rd151], %f132;
$L__BB1_332:
	add.s32 	%r848, %r848, 1;
	add.s32 	%r849, %r849, 1;
	setp.ne.s32 	%p232, %r849, 0;
	@%p232 bra 	$L__BB1_330;
$L__BB1_333:
	mul.lo.s32 	%r394, %r6, %r5;
	setp.ne.s32 	%p252, %r4, -1;
	@%p252 bra 	$L__BB1_335;
	mul.wide.u32 	%rd162, %r394, 4;
	add.s64 	%rd163, %rd1, %rd162;
	ld.global.f32 	%f147, [%rd163+4];
	add.f32 	%f148, %f147, %f147;
	mul.f32 	%f149, %f148, 0f3F000000;
	st.global.f32 	[%rd163], %f149;
	bra.uni 	$L__BB1_439;
$L__BB1_335:
	mul.wide.s32 	%rd158, %r394, 4;
	add.s64 	%rd159, %rd1, %rd158;
	ld.global.f32 	%f143, [%rd159+4];
	sub.s32 	%r656, %r394, %r4;
	add.s32 	%r657, %r656, -2;
	mul.wide.s32 	%rd160, %r657, 4;
	add.s64 	%rd161, %rd1, %rd160;
	ld.global.f32 	%f144, [%rd161];
	add.f32 	%f145, %f143, %f144;
	mul.f32 	%f146, %f145, 0f3F000000;
	st.global.f32 	[%rd159], %f146;
	bra.uni 	$L__BB1_439;
$L__BB1_336:
	setp.eq.s32 	%p18, %r1, 0;
	@%p18 bra 	$L__BB1_230;
	setp.ne.s32 	%p19, %r2, 0;
	@%p19 bra 	$L__BB1_372;
	setp.gt.u32 	%p20, %r8, 2147483646;
	@%p20 bra 	$L__BB1_439;
	setp.ne.s32 	%p21, %r517, 2;
	@%p21 bra 	$L__BB1_356;
	and.b32  	%r408, %r9, 3;
	setp.lt.u32 	%p41, %r8, 3;
	mov.b32 	%r861, 0;
	@%p41 bra 	$L__BB1_351;
	and.b32  	%r861, %r9, -4;
	neg.s32 	%r857, %r861;
	mov.b32 	%r858, 0;
$L__BB1_342:
	add.s32 	%r413, %r858, %r15;
	setp.lt.s32 	%p42, %r413, 1;
	setp.gt.s32 	%p43, %r413, %r4;
	or.pred  	%p44, %p42, %p43;
	add.s32 	%r569, %r413, %r5;
	mul.wide.s32 	%rd76, %r569, 4;
	add.s64 	%rd39, %rd1, %rd76;
	@%p44 bra 	$L__BB1_344;
	ld.global.f32 	%f68, [%rd39];
	neg.f32 	%f69, %f68;
	mul.wide.u32 	%rd77, %r413, 4;
	add.s64 	%rd78, %rd1, %rd77;
	st.global.f32 	[%rd78], %f69;
$L__BB1_344:
	add.s32 	%r414, %r413, 1;
	setp.gt.u32 	%p45, %r413, 2147483646;
	setp.gt.s32 	%p46, %r414, %r4;
	or.pred  	%p47, %p45, %p46;
	@%p47 bra 	$L__BB1_346;
	ld.global.f32 	%f70, [%rd39+4];
	neg.f32 	%f71, %f70;
	mul.wide.u32 	%rd79, %r414, 4;
	add.s64 	%rd80, %rd1, %rd79;
	st.global.f32 	[%rd80], %f71;
$L__BB1_346:
	add.s32 	%r415, %r413, 2;
	setp.lt.s32 	%p48, %r415, 1;
	setp.gt.s32 	%p49, %r415, %r4;
	or.pred  	%p50, %p48, %p49;
	@%p50 bra 	$L__BB1_348;
	ld.global.f32 	%f72, [%rd39+8];
	neg.f32 	%f73, %f72;
	mul.wide.u32 	%rd81, %r415, 4;
	add.s64 	%rd82, %rd1, %rd81;
	st.global.f32 	[%rd82], %f73;
$L__BB1_348:
	add.s32 	%r416, %r413, 3;
	setp.lt.s32 	%p51, %r416, 1;
	setp.gt.s32 	%p52, %r416, %r4;
	or.pred  	%p53, %p51, %p52;
	@%p53 bra 	$L__BB1_350;
	ld.global.f32 	%f74, [%rd39+12];
	neg.f32 	%f75, %f74;
	mul.wide.u32 	%rd83, %r416, 4;
	add.s64 	%rd84, %rd1, %rd83;
	st.global.f32 	[%rd84], %f75;
$L__BB1_350:
	add.s32 	%r858, %r858, 4;
	add.s32 	%r857, %r857, 4;
	setp.ne.s32 	%p54, %r857, 0;
	@%p54 bra 	$L__BB1_342;
$L__BB1_351:
	setp.eq.s32 	%p55, %r408, 0;
	@%p55 bra 	$L__BB1_439;
	neg.s32 	%r860, %r408;
$L__BB1_353:
	.pragma "nounroll";
	add.s32 	%r423, %r861, %r15;
	setp.lt.s32 	%p56, %r423, 1;
	setp.gt.s32 	%p57, %r423, %r4;
	or.pred  	%p58, %p56, %p57;
	@%p58 bra 	$L__BB1_355;
	add.s32 	%r570, %r423, %r5;
	mul.wide.s32 	%rd85, %r570, 4;
	add.s64 	%rd86, %rd1, %rd85;
	ld.global.f32 	%f76, [%rd86];
	neg.f32 	%f77, %f76;
	mul.wide.u32 	%rd87, %r423, 4;
	add.s64 	%rd88, %rd1, %rd87;
	st.global.f32 	[%rd88], %f77;
$L__BB1_355:
	add.s32 	%r861, %r861, 1;
	add.s32 	%r860, %r860, 1;
	setp.eq.s32 	%p59, %r860, 0;
	@%p59 bra 	$L__BB1_439;
	bra.uni 	$L__BB1_353;
$L__BB1_356:
	and.b32  	%r426, %r9, 3;
	setp.lt.u32 	%p22, %r8, 3;
	mov.b32 	%r890, 0;
	@%p22 bra 	$L__BB1_367;
	and.b32  	%r890, %r9, -4;
	neg.s32 	%r862, %r890;
	mov.b32 	%r863, 0;
$L__BB1_358:
	add.s32 	%r431, %r863, %r15;
	setp.lt.s32 	%p23, %r431, 1;
	setp.gt.s32 	%p24, %r431, %r4;
	or.pred  	%p25, %p23, %p24;
	add.s32 	%r565, %r431, %r5;
	mul.wide.s32 	%rd63, %r565, 4;
	add.s64 	%rd40, %rd1, %rd63;
	@%p25 bra 	$L__BB1_360;
	ld.global.f32 	%f63, [%rd40];
	mul.wide.u32 	%rd64, %r431, 4;
	add.s64 	%rd65, %rd1, %rd64;
	st.global.f32 	[%rd65], %f63;
$L__BB1_360:
	add.s32 	%r432, %r431, 1;
	setp.gt.u32 	%p26, %r431, 2147483646;
	setp.gt.s32 	%p27, %r432, %r4;
	or.pred  	%p28, %p26, %p27;
	@%p28 bra 	$L__BB1_362;
	ld.global.f32 	%f64, [%rd40+4];
	mul.wide.u32 	%rd66, %r432, 4;
	add.s64 	%rd67, %rd1, %rd66;
	st.global.f32 	[%rd67], %f64;
$L__BB1_362:
	add.s32 	%r433, %r431, 2;
	setp.lt.s32 	%p29, %r433, 1;
	setp.gt.s32 	%p30, %r433, %r4;
	or.pred  	%p31, %p29, %p30;
	@%p31 bra 	$L__BB1_364;
	ld.global.f32 	%f65, [%rd40+8];
	mul.wide.u32 	%rd68, %r433, 4;
	add.s64 	%rd69, %rd1, %rd68;
	st.global.f32 	[%rd69], %f65;
$L__BB1_364:
	add.s32 	%r434, %r431, 3;
	setp.lt.s32 	%p32, %r434, 1;
	setp.gt.s32 	%p33, %r434, %r4;
	or.pred  	%p34, %p32, %p33;
	@%p34 bra 	$L__BB1_366;
	ld.global.f32 	%f66, [%rd40+12];
	mul.wide.u32 	%rd70, %r434, 4;
	add.s64 	%rd71, %rd1, %rd70;
	st.global.f32 	[%rd71], %f66;
$L__BB1_366:
	add.s32 	%r863, %r863, 4;
	add.s32 	%r862, %r862, 4;
	setp.eq.s32 	%p35, %r862, 0;
	@%p35 bra 	$L__BB1_367;
	bra.uni 	$L__BB1_358;
$L__BB1_367:
	setp.eq.s32 	%p36, %r426, 0;
	@%p36 bra 	$L__BB1_439;
	neg.s32 	%r889, %r426;
$L__BB1_369:
	.pragma "nounroll";
	add.s32 	%r514, %r890, %r15;
	setp.lt.s32 	%p37, %r514, 1;
	setp.gt.s32 	%p38, %r514, %r4;
	or.pred  	%p39, %p37, %p38;
	@%p39 bra 	$L__BB1_371;
	add.s32 	%r566, %r514, %r5;
	mul.wide.s32 	%rd72, %r566, 4;
	add.s64 	%rd73, %rd1, %rd72;
	ld.global.f32 	%f67, [%rd73];
	mul.wide.u32 	%rd74, %r514, 4;
	add.s64 	%rd75, %rd1, %rd74;
	st.global.f32 	[%rd75], %f67;
$L__BB1_371:
	add.s32 	%r890, %r890, 1;
	add.s32 	%r889, %r889, 1;
	setp.ne.s32 	%p40, %r889, 0;
	@%p40 bra 	$L__BB1_369;
	bra.uni 	$L__BB1_439;
$L__BB1_372:
	setp.ne.s32 	%p63, %r1, %r125;
	@%p63 bra 	$L__BB1_402;
	setp.gt.u32 	%p106, %r11, 2147483646;
	@%p106 bra 	$L__BB1_439;
	and.b32  	%r437, %r12, 3;
	setp.lt.u32 	%p107, %r11, 3;
	mov.b32 	%r881, 0;
	@%p107 bra 	$L__BB1_397;
	and.b32  	%r881, %r12, -4;
	neg.s32 	%r869, %r881;
	add.s32 	%r868, %r16, 1;
	mul.lo.s32 	%r596, %r2, %r5;
	mul.lo.s32 	%r597, %r596, %r12;
	add.s32 	%r867, %r4, %r597;
	shl.b32 	%r598, %r4, 2;
	add.s32 	%r442, %r598, 8;
	add.s32 	%r866, %r597, %r598;
	mad.lo.s32 	%r865, %r4, 3, %r597;
	shl.b32 	%r599, %r4, 1;
	add.s32 	%r864, %r597, %r599;
$L__BB1_376:
	add.s32 	%r452, %r868, -1;
	setp.gt.s32 	%p108, %r452, %r4;
	setp.lt.s32 	%p109, %r452, 1;
	or.pred  	%p110, %p109, %p108;
	@%p110 bra 	$L__BB1_381;
	setp.ne.s32 	%p111, %r517, 1;
	mul.wide.s32 	%rd101, %r867, 4;
	add.s64 	%rd41, %rd1, %rd101;
	@%p111 bra 	$L__BB1_379;
	ld.global.f32 	%f93, [%rd41];
	neg.f32 	%f249, %f93;
	bra.uni 	$L__BB1_380;
$L__BB1_379:
	ld.global.f32 	%f249, [%rd41];
$L__BB1_380:
	st.global.f32 	[%rd41+4], %f249;
$L__BB1_381:
	setp.gt.s32 	%p112, %r868, %r4;
	setp.gt.u32 	%p113, %r452, 2147483646;
	or.pred  	%p114, %p113, %p112;
	@%p114 bra 	$L__BB1_386;
	setp.eq.s32 	%p115, %r517, 1;
	add.s32 	%r600, %r864, 2;
	mul.wide.s32 	%rd102, %r600, 4;
	add.s64 	%rd42, %rd1, %rd102;
	@%p115 bra 	$L__BB1_384;
	ld.global.f32 	%f250, [%rd42];
	bra.uni 	$L__BB1_385;
$L__BB1_384:
	ld.global.f32 	%f94, [%rd42];
	neg.f32 	%f250, %f94;
$L__BB1_385:
	st.global.f32 	[%rd42+4], %f250;
$L__BB1_386:
	add.s32 	%r601, %r868, 1;
	setp.gt.s32 	%p116, %r601, %r4;
	setp.lt.s32 	%p117, %r601, 1;
	or.pred  	%p118, %p117, %p116;
	@%p118 bra 	$L__BB1_391;
	setp.eq.s32 	%p119, %r517, 1;
	add.s32 	%r602, %r865, 4;
	mul.wide.s32 	%rd103, %r602, 4;
	add.s64 	%rd43, %rd1, %rd103;
	@%p119 bra 	$L__BB1_389;
	ld.global.f32 	%f251, [%rd43];
	bra.uni 	$L__BB1_390;
$L__BB1_389:
	ld.global.f32 	%f95, [%rd43];
	neg.f32 	%f251, %f95;
$L__BB1_390:
	st.global.f32 	[%rd43+4], %f251;
$L__BB1_391:
	add.s32 	%r603, %r868, 2;
	setp.gt.s32 	%p120, %r603, %r4;
	setp.lt.s32 	%p121, %r603, 1;
	or.pred  	%p122, %p121, %p120;
	@%p122 bra 	$L__BB1_396;
	setp.eq.s32 	%p123, %r517, 1;
	add.s32 	%r604, %r866, 6;
	mul.wide.s32 	%rd104, %r604, 4;
	add.s64 	%rd44, %rd1, %rd104;
	@%p123 bra 	$L__BB1_394;
	ld.global.f32 	%f252, [%rd44];
	bra.uni 	$L__BB1_395;
$L__BB1_394:
	ld.global.f32 	%f96, [%rd44];
	neg.f32 	%f252, %f96;
$L__BB1_395:
	st.global.f32 	[%rd44+4], %f252;
$L__BB1_396:
	add.s32 	%r869, %r869, 4;
	add.s32 	%r868, %r868, 4;
	add.s32 	%r867, %r867, %r442;
	add.s32 	%r866, %r866, %r442;
	add.s32 	%r865, %r865, %r442;
	add.s32 	%r864, %r864, %r442;
	setp.eq.s32 	%p124, %r869, 0;
	@%p124 bra 	$L__BB1_397;
	bra.uni 	$L__BB1_376;
$L__BB1_397:
	setp.eq.s32 	%p125, %r437, 0;
	@%p125 bra 	$L__BB1_439;
	add.s32 	%r884, %r881, %r16;
	mad.lo.s32 	%r883, %r884, %r5, %r4;
	neg.s32 	%r882, %r437;
$L__BB1_399:
	.pragma "nounroll";
	setp.gt.s32 	%p126, %r884, %r4;
	setp.lt.s32 	%p127, %r884, 1;
	or.pred  	%p128, %p127, %p126;
	@%p128 bra 	$L__BB1_438;
	setp.eq.s32 	%p129, %r517, 1;
	mul.wide.s32 	%rd105, %r883, 4;
	add.s64 	%rd49, %rd1, %rd105;
	@%p129 bra 	$L__BB1_436;
	ld.global.f32 	%f253, [%rd49];
	bra.uni 	$L__BB1_437;
$L__BB1_402:
	add.s32 	%r572, %r10, -1;
	setp.ne.s32 	%p64, %r2, %r572;
	setp.gt.u32 	%p65, %r8, 2147483646;
	or.pred  	%p66, %p64, %p65;
	@%p66 bra 	$L__BB1_439;
	mul.lo.s32 	%r459, %r6, %r5;
	setp.ne.s32 	%p67, %r517, 2;
	@%p67 bra 	$L__BB1_420;
	and.b32  	%r460, %r9, 3;
	setp.lt.u32 	%p87, %r8, 3;
	mov.b32 	%r874, 0;
	@%p87 bra 	$L__BB1_415;
	and.b32  	%r874, %r9, -4;
	neg.s32 	%r870, %r874;
	mov.b32 	%r871, 0;
	mul.wide.s32 	%rd96, %r5, 4;
$L__BB1_406:
	add.s32 	%r465, %r871, %r15;
	add.s32 	%r586, %r459, %r465;
	setp.lt.s32 	%p88, %r465, 1;
	setp.gt.s32 	%p89, %r465, %r4;
	or.pred  	%p90, %p88, %p89;
	sub.s32 	%r587, %r586, %r4;
	add.s32 	%r588, %r587, -2;
	mul.wide.s32 	%rd95, %r588, 4;
	add.s64 	%rd45, %rd1, %rd95;
	add.s64 	%rd46, %rd45, %rd96;
	@%p90 bra 	$L__BB1_408;
	ld.global.f32 	%f83, [%rd45];
	neg.f32 	%f84, %f83;
	st.global.f32 	[%rd46], %f84;
$L__BB1_408:
	add.s32 	%r589, %r465, 1;
	setp.gt.u32 	%p91, %r465, 2147483646;
	setp.gt.s32 	%p92, %r589, %r4;
	or.pred  	%p93, %p91, %p92;
	@%p93 bra 	$L__BB1_410;
	ld.global.f32 	%f85, [%rd45+4];
	neg.f32 	%f86, %f85;
	st.global.f32 	[%rd46+4], %f86;
$L__BB1_410:
	add.s32 	%r590, %r465, 2;
	setp.lt.s32 	%p94, %r590, 1;
	setp.gt.s32 	%p95, %r590, %r4;
	or.pred  	%p96, %p94, %p95;
	@%p96 bra 	$L__BB1_412;
	ld.global.f32 	%f87, [%rd45+8];
	neg.f32 	%f88, %f87;
	st.global.f32 	[%rd46+8], %f88;
$L__BB1_412:
	add.s32 	%r591, %r465, 3;
	setp.lt.s32 	%p97, %r591, 1;
	setp.gt.s32 	%p98, %r591, %r4;
	or.pred  	%p99, %p97, %p98;
	@%p99 bra 	$L__BB1_414;
	ld.global.f32 	%f89, [%rd45+12];
	neg.f32 	%f90, %f89;
	st.global.f32 	[%rd46+12], %f90;
$L__BB1_414:
	add.s32 	%r871, %r871, 4;
	add.s32 	%r870, %r870, 4;
	setp.ne.s32 	%p100, %r870, 0;
	@%p100 bra 	$L__BB1_406;
$L__BB1_415:
	setp.eq.s32 	%p101, %r460, 0;
	@%p101 bra 	$L__BB1_439;
	neg.s32 	%r873, %r460;
	mul.wide.s32 	%rd99, %r5, 4;
$L__BB1_417:
	.pragma "nounroll";
	add.s32 	%r472, %r874, %r15;
	setp.lt.s32 	%p102, %r472, 1;
	setp.gt.s32 	%p103, %r472, %r4;
	or.pred  	%p104, %p102, %p103;
	@%p104 bra 	$L__BB1_419;
	add.s32 	%r592, %r459, %r472;
	sub.s32 	%r593, %r592, %r4;
	add.s32 	%r594, %r593, -2;
	mul.wide.s32 	%rd97, %r594, 4;
	add.s64 	%rd98, %rd1, %rd97;
	ld.global.f32 	%f91, [%rd98];
	neg.f32 	%f92, %f91;
	add.s64 	%rd100, %rd98, %rd99;
	st.global.f32 	[%rd100], %f92;
$L__BB1_419:
	add.s32 	%r874, %r874, 1;
	add.s32 	%r873, %r873, 1;
	setp.eq.s32 	%p105, %r873, 0;
	@%p105 bra 	$L__BB1_439;
	bra.uni 	$L__BB1_417;
$L__BB1_420:
	and.b32  	%r475, %r9, 3;
	setp.lt.u32 	%p68, %r8, 3;
	mov.b32 	%r887, 0;
	@%p68 bra 	$L__BB1_431;
	and.b32  	%r887, %r9, -4;
	neg.s32 	%r875, %r887;
	mov.b32 	%r876, 0;
	mul.wide.s32 	%rd90, %r5, 4;
$L__BB1_422:
	add.s32 	%r480, %r876, %r15;
	add.s32 	%r575, %r459, %r480;
	setp.lt.s32 	%p69, %r480, 1;
	setp.gt.s32 	%p70, %r480, %r4;
	or.pred  	%p71, %p69, %p70;
	sub.s32 	%r576, %r575, %r4;
	add.s32 	%r577, %r576, -2;
	mul.wide.s32 	%rd89, %r577, 4;
	add.s64 	%rd47, %rd1, %rd89;
	add.s64 	%rd48, %rd47, %rd90;
	@%p71 bra 	$L__BB1_424;
	ld.global.f32 	%f78, [%rd47];
	st.global.f32 	[%rd48], %f78;
$L__BB1_424:
	add.s32 	%r578, %r480, 1;
	setp.gt.u32 	%p72, %r480, 2147483646;
	setp.gt.s32 	%p73, %r578, %r4;
	or.pred  	%p74, %p72, %p73;
	@%p74 bra 	$L__BB1_426;
	ld.global.f32 	%f79, [%rd47+4];
	st.global.f32 	[%rd48+4], %f79;
$L__BB1_426:
	add.s32 	%r579, %r480, 2;
	setp.lt.s32 	%p75, %r579, 1;
	setp.gt.s32 	%p76, %r579, %r4;
	or.pred  	%p77, %p75, %p76;
	@%p77 bra 	$L__BB1_428;
	ld.global.f32 	%f80, [%rd47+8];
	st.global.f32 	[%rd48+8], %f80;
$L__BB1_428:
	add.s32 	%r580, %r480, 3;
	setp.lt.s32 	%p78, %r580, 1;
	setp.gt.s32 	%p79, %r580, %r4;
	or.pred  	%p80, %p78, %p79;
	@%p80 bra 	$L__BB1_430;
	ld.global.f32 	%f81, [%rd47+12];
	st.global.f32 	[%rd48+12], %f81;
$L__BB1_430:
	add.s32 	%r876, %r876, 4;
	add.s32 	%r875, %r875, 4;
	setp.eq.s32 	%p81, %r875, 0;
	@%p81 bra 	$L__BB1_431;
	bra.uni 	$L__BB1_422;
$L__BB1_431:
	setp.eq.s32 	%p82, %r475, 0;
	@%p82 bra 	$L__BB1_439;
	neg.s32 	%r886, %r475;
	mul.wide.s32 	%rd93, %r5, 4;
$L__BB1_433:
	.pragma "nounroll";
	add.s32 	%r507, %r887, %r15;
	setp.lt.s32 	%p83, %r507, 1;
	setp.gt.s32 	%p84, %r507, %r4;
	or.pred  	%p85, %p83, %p84;
	@%p85 bra 	$L__BB1_435;
	add.s32 	%r581, %r459, %r507;
	sub.s32 	%r582, %r581, %r4;
	add.s32 	%r583, %r582, -2;
	mul.wide.s32 	%rd91, %r583, 4;
	add.s64 	%rd92, %rd1, %rd91;
	ld.global.f32 	%f82, [%rd92];
	add.s64 	%rd94, %rd92, %rd93;
	st.global.f32 	[%rd94], %f82;
$L__BB1_435:
	add.s32 	%r887, %r887, 1;
	add.s32 	%r886, %r886, 1;
	setp.eq.s32 	%p86, %r886, 0;
	@%p86 bra 	$L__BB1_439;
	bra.uni 	$L__BB1_433;
$L__BB1_436:
	ld.global.f32 	%f97, [%rd49];
	neg.f32 	%f253, %f97;
$L__BB1_437:
	st.global.f32 	[%rd49+4], %f253;
$L__BB1_438:
	add.s32 	%r884, %r884, 1;
	add.s32 	%r883, %r883, %r5;
	add.s32 	%r882, %r882, 1;
	setp.eq.s32 	%p130, %r882, 0;
	@%p130 bra 	$L__BB1_439;
	bra.uni 	$L__BB1_399;
$L__BB1_439:
	ret;

}
	// .globl	_Z11advectOnGPUiPfS_S_S_
.visible .entry _Z11advectOnGPUiPfS_S_S_(
	.param .u32 _Z11advectOnGPUiPfS_S_S__param_0,
	.param .u64 .ptr .align 1 _Z11advectOnGPUiPfS_S_S__param_1,
	.param .u64 .ptr .align 1 _Z11advectOnGPUiPfS_S_S__param_2,
	.param .u64 .ptr .align 1 _Z11advectOnGPUiPfS_S_S__param_3,
	.param .u64 .ptr .align 1 _Z11advectOnGPUiPfS_S_S__param_4
)
{
	.reg .pred 	%p<438>;
	.reg .b32 	%r<885>;
	.reg .b32 	%f<279>;
	.reg .b64 	%rd<261>;
	.reg .b64 	%fd<5>;

	ld.param.u32 	%r514, [_Z11advectOnGPUiPfS_S_S__param_0];
	ld.param.u64 	%rd52, [_Z11advectOnGPUiPfS_S_S__param_1];
	ld.param.u64 	%rd49, [_Z11advectOnGPUiPfS_S_S__param_2];
	cvta.to.global.u64 	%rd1, %rd52;
	mov.u32 	%r515, %tid.x;
	mov.u32 	%r516, %ctaid.x;
	mov.u32 	%r517, %ntid.x;
	mad.lo.s32 	%r1, %r516, %r517, %r515;
	mov.u32 	%r518, %tid.y;
	mov.u32 	%r519, %ctaid.y;
	mov.u32 	%r520, %ntid.y;
	mad.lo.s32 	%r2, %r519, %r520, %r518;
	mad.lo.s32 	%r3, %r518, %r517, %r515;
	ld.const.u32 	%r4, [N];
	add.s32 	%r5, %r4, 2;
	add.s32 	%r6, %r4, 1;
	mov.u32 	%r521, %nctaid.x;
	mul.lo.s32 	%r7, %r517, %r521;
	div.u32 	%r8, %r6, %r7;
	add.s32 	%r9, %r8, 1;
	mov.u32 	%r522, %nctaid.y;
	mul.lo.s32 	%r10, %r520, %r522;
	div.u32 	%r11, %r6, %r10;
	add.s32 	%r12, %r11, 1;
	mad.lo.s32 	%r523, %r8, %r11, %r8;
	add.s32 	%r13, %r523, %r12;
	mul.lo.s32 	%r524, %r520, %r517;
	mul.lo.s32 	%r14, %r524, %r13;
	mad.lo.s32 	%r15, %r1, %r8, %r1;
	mad.lo.s32 	%r16, %r2, %r11, %r2;
	setp.ge.s32 	%p1, %r2, %r5;
	@%p1 bra 	$L__BB2_8;
	ld.const.f32 	%f47, [DT];
	cvt.rn.f32.s32 	%f48, %r4;
	mul.f32 	%f1, %f47, %f48;
	cvt.rn.f64.s32 	%fd2, %r4;
	add.f64 	%fd1, %fd2, 0d3FE0000000000000;
	cvta.to.global.u64 	%rd2, %rd49;
	mov.b32 	%r726, 0;
	cvt.rn.f32.f64 	%f58, %fd1;
	mul.wide.s32 	%rd60, %r5, 4;
	mov.u32 	%r727, %r2;
$L__BB2_2:
	setp.ge.s32 	%p2, %r1, %r5;
	@%p2 bra 	$L__BB2_7;
	mov.b32 	%r728, 0;
	cvt.rn.f32.u32 	%f55, %r727;
	mov.u32 	%r729, %r1;
$L__BB2_4:
	min.s32 	%r527, %r729, %r727;
	setp.lt.s32 	%p3, %r527, 1;
	max.s32 	%r528, %r729, %r727;
	setp.gt.s32 	%p4, %r528, %r4;
	or.pred  	%p5, %p4, %p3;
	@%p5 bra 	$L__BB2_6;
	ld.param.u64 	%rd256, [_Z11advectOnGPUiPfS_S_S__param_4];
	ld.param.u64 	%rd255, [_Z11advectOnGPUiPfS_S_S__param_3];
	cvt.rn.f32.u32 	%f49, %r729;
	mad.lo.s32 	%r529, %r5, %r727, %r729;
	cvta.to.global.u64 	%rd53, %rd255;
	mul.wide.s32 	%rd54, %r529, 4;
	add.s64 	%rd55, %rd53, %rd54;
	ld.global.f32 	%f50, [%rd55];
	mul.f32 	%f51, %f1, %f50;
	sub.f32 	%f52, %f49, %f51;
	cvta.to.global.u64 	%rd56, %rd256;
	add.s64 	%rd57, %rd56, %rd54;
	ld.global.f32 	%f53, [%rd57];
	mul.f32 	%f54, %f1, %f53;
	sub.f32 	%f56, %f55, %f54;
	setp.lt.f32 	%p6, %f52, 0f3F000000;
	selp.f32 	%f57, 0f3F000000, %f52, %p6;
	cvt.f64.f32 	%fd3, %f57;
	setp.lt.f64 	%p7, %fd1, %fd3;
	selp.f32 	%f59, %f58, %f57, %p7;
	cvt.rzi.s32.f32 	%r530, %f59;
	setp.lt.f32 	%p8, %f56, 0f3F000000;
	selp.f32 	%f60, 0f3F000000, %f56, %p8;
	cvt.f64.f32 	%fd4, %f60;
	setp.lt.f64 	%p9, %fd1, %fd4;
	selp.f32 	%f61, %f58, %f60, %p9;
	cvt.rzi.s32.f32 	%r531, %f61;
	cvt.rn.f32.s32 	%f62, %r530;
	sub.f32 	%f63, %f59, %f62;
	mov.f32 	%f64, 0f3F800000;
	sub.f32 	%f65, %f64, %f63;
	cvt.rn.f32.s32 	%f66, %r531;
	sub.f32 	%f67, %f61, %f66;
	sub.f32 	%f68, %f64, %f67;
	mul.f32 	%f69, %f65, %f68;
	mad.lo.s32 	%r532, %r531, %r5, %r530;
	mul.wide.s32 	%rd58, %r532, 4;
	add.s64 	%rd59, %rd2, %rd58;
	ld.global.f32 	%f70, [%rd59];
	mul.f32 	%f71, %f70, %f69;
	mul.lo.s32 	%r533, %r13, %r3;
	mad.lo.s32 	%r534, %r726, %r9, %r533;
	add.s32 	%r535, %r534, %r728;
	shl.b32 	%r536, %r535, 2;
	mov.u32 	%r537, sharedMem;
	add.s32 	%r538, %r537, %r536;
	st.shared.f32 	[%r538], %f71;
	mul.f32 	%f72, %f65, %f67;
	add.s64 	%rd61, %rd59, %rd60;
	ld.global.f32 	%f73, [%rd61];
	mul.f32 	%f74, %f73, %f72;
	shl.b32 	%r539, %r14, 2;
	add.s32 	%r540, %r538, %r539;
	st.shared.f32 	[%r540], %f74;
	mul.f32 	%f75, %f63, %f68;
	ld.global.f32 	%f76, [%rd59+4];
	mul.f32 	%f77, %f76, %f75;
	add.s32 	%r541, %r540, %r539;
	st.shared.f32 	[%r541], %f77;
	mul.f32 	%f78, %f63, %f67;
	ld.global.f32 	%f79, [%rd61+4];
	mul.f32 	%f80, %f78, %f79;
	add.s32 	%r542, %r541, %r539;
	st.shared.f32 	[%r542], %f80;
$L__BB2_6:
	add.s32 	%r729, %r729, %r7;
	add.s32 	%r728, %r728, 1;
	setp.lt.s32 	%p10, %r729, %r5;
	@%p10 bra 	$L__BB2_4;
$L__BB2_7:
	add.s32 	%r727, %r727, %r10;
	add.s32 	%r726, %r726, 1;
	setp.lt.s32 	%p11, %r727, %r5;
	@%p11 bra 	$L__BB2_2;
$L__BB2_8:
	setp.ge.s32 	%p12, %r2, %r5;
	bar.sync 	0;
	@%p12 bra 	$L__BB2_16;
	mul.lo.s32 	%r25, %r13, %r3;
	mov.b32 	%r730, 0;
	mov.u32 	%r731, %r2;
$L__BB2_10:
	setp.ge.s32 	%p13, %r1, %r5;
	@%p13 bra 	$L__BB2_15;
	mul.lo.s32 	%r28, %r5, %r731;
	mad.lo.s32 	%r29, %r730, %r9, %r25;
	mov.b32 	%r732, 0;
	mov.u32 	%r733, %r1;
$L__BB2_12:
	min.s32 	%r545, %r733, %r731;
	setp.lt.s32 	%p14, %r545, 1;
	max.s32 	%r546, %r733, %r731;
	setp.gt.s32 	%p15, %r546, %r4;
	or.pred  	%p16, %p15, %p14;
	@%p16 bra 	$L__BB2_14;
	add.s32 	%r547, %r29, %r732;
	shl.b32 	%r548, %r547, 2;
	mov.u32 	%r549, sharedMem;
	add.s32 	%r550, %r549, %r548;
	ld.shared.f32 	%f81, [%r550];
	shl.b32 	%r551, %r14, 2;
	add.s32 	%r552, %r550, %r551;
	ld.shared.f32 	%f82, [%r552];
	add.f32 	%f83, %f81, %f82;
	add.s32 	%r553, %r552, %r551;
	ld.shared.f32 	%f84, [%r553];
	add.f32 	%f85, %f83, %f84;
	add.s32 	%r554, %r553, %r551;
	ld.shared.f32 	%f86, [%r554];
	add.f32 	%f87, %f85, %f86;
	add.s32 	%r555, %r28, %r733;
	mul.wide.s32 	%rd62, %r555, 4;
	add.s64 	%rd63, %rd1, %rd62;
	st.global.f32 	[%rd63], %f87;
$L__BB2_14:
	add.s32 	%r733, %r733, %r7;
	add.s32 	%r732, %r732, 1;
	setp.lt.s32 	%p17, %r733, %r5;
	@%p17 bra 	$L__BB2_12;
$L__BB2_15:
	add.s32 	%r731, %r731, %r10;
	add.s32 	%r730, %r730, 1;
	setp.lt.s32 	%p18, %r731, %r5;
	@%p18 bra 	$L__BB2_10;
$L__BB2_16:
	or.b32  	%r556, %r1, %r2;
	setp.ne.s32 	%p19, %r556, 0;
	@%p19 bra 	$L__BB2_86;
	setp.gt.u32 	%p382, %r11, 2147483646;
	@%p382 bra 	$L__BB2_51;
	setp.ne.s32 	%p383, %r514, 1;
	@%p383 bra 	$L__BB2_35;
	and.b32  	%r36, %r12, 3;
	setp.lt.u32 	%p397, %r11, 3;
	mov.b32 	%r742, 0;
	@%p397 bra 	$L__BB2_30;
	and.b32  	%r742, %r12, -4;
	shl.b32 	%r711, %r4, 2;
	add.s32 	%r38, %r711, 8;
	shl.b32 	%r736, %r4, 1;
	mul.lo.s32 	%r735, %r4, 3;
	mov.b32 	%r738, 0;
	mov.b32 	%r734, 4;
	mov.u32 	%r737, %r4;
$L__BB2_21:
	setp.gt.s32 	%p398, %r738, %r4;
	setp.eq.s32 	%p399, %r738, 0;
	or.pred  	%p400, %p399, %p398;
	@%p400 bra 	$L__BB2_23;
	add.s32 	%r712, %r734, -4;
	mul.wide.s32 	%rd236, %r712, 4;
	add.s64 	%rd237, %rd1, %rd236;
	ld.global.f32 	%f235, [%rd237+4];
	neg.f32 	%f236, %f235;
	st.global.f32 	[%rd237], %f236;
$L__BB2_23:
	setp.ge.s32 	%p401, %r738, %r4;
	@%p401 bra 	$L__BB2_25;
	add.s32 	%r713, %r737, 2;
	mul.wide.s32 	%rd238, %r713, 4;
	add.s64 	%rd239, %rd1, %rd238;
	ld.global.f32 	%f237, [%rd239+4];
	neg.f32 	%f238, %f237;
	st.global.f32 	[%rd239], %f238;
$L__BB2_25:
	add.s32 	%r46, %r738, 2;
	setp.gt.s32 	%p402, %r46, %r4;
	@%p402 bra 	$L__BB2_27;
	add.s32 	%r714, %r736, 4;
	mul.wide.s32 	%rd240, %r714, 4;
	add.s64 	%rd241, %rd1, %rd240;
	ld.global.f32 	%f239, [%rd241+4];
	neg.f32 	%f240, %f239;
	st.global.f32 	[%rd241], %f240;
$L__BB2_27:
	add.s32 	%r47, %r46, 1;
	setp.gt.s32 	%p403, %r47, %r4;
	@%p403 bra 	$L__BB2_29;
	add.s32 	%r715, %r735, 6;
	mul.wide.s32 	%rd242, %r715, 4;
	add.s64 	%rd243, %rd1, %rd242;
	ld.global.f32 	%f241, [%rd243+4];
	neg.f32 	%f242, %f241;
	st.global.f32 	[%rd243], %f242;
$L__BB2_29:
	add.s32 	%r737, %r737, %r38;
	add.s32 	%r736, %r736, %r38;
	add.s32 	%r735, %r735, %r38;
	add.s32 	%r734, %r734, %r38;
	add.s32 	%r738, %r47, 1;
	setp.ne.s32 	%p404, %r738, %r742;
	@%p404 bra 	$L__BB2_21;
$L__BB2_30:
	setp.eq.s32 	%p405, %r36, 0;
	@%p405 bra 	$L__BB2_51;
	mul.lo.s32 	%r741, %r742, %r5;
	neg.s32 	%r740, %r36;
$L__BB2_32:
	.pragma "nounroll";
	setp.gt.s32 	%p406, %r742, %r4;
	setp.eq.s32 	%p407, %r742, 0;
	or.pred  	%p408, %p407, %p406;
	@%p408 bra 	$L__BB2_34;
	mul.wide.s32 	%rd244, %r741, 4;
	add.s64 	%rd245, %rd1, %rd244;
	ld.global.f32 	%f243, [%rd245+4];
	neg.f32 	%f244, %f243;
	st.global.f32 	[%rd245], %f244;
$L__BB2_34:
	add.s32 	%r742, %r742, 1;
	add.s32 	%r741, %r741, %r5;
	add.s32 	%r740, %r740, 1;
	setp.eq.s32 	%p409, %r740, 0;
	@%p409 bra 	$L__BB2_51;
	bra.uni 	$L__BB2_32;
$L__BB2_35:
	and.b32  	%r62, %r12, 3;
	setp.lt.u32 	%p384, %r11, 3;
	mov.b32 	%r743, 0;
	@%p384 bra 	$L__BB2_46;
	and.b32  	%r743, %r12, -4;
	shl.b32 	%r703, %r4, 2;
	add.s32 	%r64, %r703, 8;
	shl.b32 	%r755, %r4, 1;
	mul.lo.s32 	%r754, %r4, 3;
	mov.b32 	%r757, 0;
	mov.b32 	%r753, 4;
	mov.u32 	%r756, %r4;
$L__BB2_37:
	setp.gt.s32 	%p385, %r757, %r4;
	setp.eq.s32 	%p386, %r757, 0;
	or.pred  	%p387, %p386, %p385;
	@%p387 bra 	$L__BB2_39;
	add.s32 	%r704, %r753, -4;
	mul.wide.s32 	%rd226, %r704, 4;
	add.s64 	%rd227, %rd1, %rd226;
	ld.global.f32 	%f230, [%rd227+4];
	st.global.f32 	[%rd227], %f230;
$L__BB2_39:
	setp.ge.s32 	%p388, %r757, %r4;
	@%p388 bra 	$L__BB2_41;
	add.s32 	%r705, %r756, 2;
	mul.wide.s32 	%rd228, %r705, 4;
	add.s64 	%rd229, %rd1, %rd228;
	ld.global.f32 	%f231, [%rd229+4];
	st.global.f32 	[%rd229], %f231;
$L__BB2_41:
	add.s32 	%r100, %r757, 2;
	setp.gt.s32 	%p389, %r100, %r4;
	@%p389 bra 	$L__BB2_43;
	add.s32 	%r706, %r755, 4;
	mul.wide.s32 	%rd230, %r706, 4;
	add.s64 	%rd231, %rd1, %rd230;
	ld.global.f32 	%f232, [%rd231+4];
	st.global.f32 	[%rd231], %f232;
$L__BB2_43:
	add.s32 	%r101, %r100, 1;
	setp.gt.s32 	%p390, %r101, %r4;
	@%p390 bra 	$L__BB2_45;
	add.s32 	%r707, %r754, 6;
	mul.wide.s32 	%rd232, %r707, 4;
	add.s64 	%rd233, %rd1, %rd232;
	ld.global.f32 	%f233, [%rd233+4];
	st.global.f32 	[%rd233], %f233;
$L__BB2_45:
	add.s32 	%r756, %r756, %r64;
	add.s32 	%r755, %r755, %r64;
	add.s32 	%r754, %r754, %r64;
	add.s32 	%r753, %r753, %r64;
	add.s32 	%r757, %r101, 1;
	setp.eq.s32 	%p391, %r757, %r743;
	@%p391 bra 	$L__BB2_46;
	bra.uni 	$L__BB2_37;
$L__BB2_46:
	setp.eq.s32 	%p392, %r62, 0;
	@%p392 bra 	$L__BB2_51;
	mul.lo.s32 	%r745, %r743, %r5;
	neg.s32 	%r744, %r62;
$L__BB2_48:
	.pragma "nounroll";
	setp.gt.s32 	%p393, %r743, %r4;
	setp.eq.s32 	%p394, %r743, 0;
	or.pred  	%p395, %p394, %p393;
	@%p395 bra 	$L__BB2_50;
	mul.wide.s32 	%rd234, %r745, 4;
	add.s64 	%rd235, %rd1, %rd234;
	ld.global.f32 	%f234, [%rd235+4];
	st.global.f32 	[%rd235], %f234;
$L__BB2_50:
	add.s32 	%r743, %r743, 1;
	add.s32 	%r745, %r745, %r5;
	add.s32 	%r744, %r744, 1;
	setp.ne.s32 	%p396, %r744, 0;
	@%p396 bra 	$L__BB2_48;
$L__BB2_51:
	setp.gt.u32 	%p410, %r8, 2147483646;
	@%p410 bra 	$L__BB2_85;
	setp.ne.s32 	%p411, %r514, 2;
	@%p411 bra 	$L__BB2_69;
	and.b32  	%r76, %r9, 3;
	setp.lt.u32 	%p425, %r8, 3;
	mov.b32 	%r752, 0;
	@%p425 bra 	$L__BB2_64;
	and.b32  	%r752, %r9, -4;
	add.s64 	%rd3, %rd1, 8;
	mov.b32 	%r748, 0;
	mov.u64 	%rd257, %rd3;
$L__BB2_55:
	mul.wide.s32 	%rd249, %r5, 4;
	add.s64 	%rd5, %rd3, %rd249;
	setp.eq.s32 	%p426, %r748, 0;
	setp.gt.s32 	%p427, %r748, %r4;
	or.pred  	%p428, %p426, %p427;
	@%p428 bra 	$L__BB2_57;
	ld.global.f32 	%f250, [%rd5+-8];
	neg.f32 	%f251, %f250;
	st.global.f32 	[%rd257+-8], %f251;
$L__BB2_57:
	setp.ge.s32 	%p429, %r748, %r4;
	@%p429 bra 	$L__BB2_59;
	ld.global.f32 	%f252, [%rd5+-4];
	neg.f32 	%f253, %f252;
	st.global.f32 	[%rd257+-4], %f253;
$L__BB2_59:
	add.s32 	%r80, %r748, 2;
	setp.gt.s32 	%p430, %r80, %r4;
	@%p430 bra 	$L__BB2_61;
	ld.global.f32 	%f254, [%rd5];
	neg.f32 	%f255, %f254;
	st.global.f32 	[%rd257], %f255;
$L__BB2_61:
	add.s32 	%r81, %r80, 1;
	setp.gt.s32 	%p431, %r81, %r4;
	@%p431 bra 	$L__BB2_63;
	ld.global.f32 	%f256, [%rd5+4];
	neg.f32 	%f257, %f256;
	st.global.f32 	[%rd257+4], %f257;
$L__BB2_63:
	add.s32 	%r5, %r5, 4;
	add.s64 	%rd257, %rd257, 16;
	add.s32 	%r748, %r81, 1;
	setp.ne.s32 	%p432, %r748, %r752;
	@%p432 bra 	$L__BB2_55;
$L__BB2_64:
	setp.eq.s32 	%p433, %r76, 0;
	@%p433 bra 	$L__BB2_85;
	mul.wide.u32 	%rd250, %r752, 4;
	add.s64 	%rd258, %rd1, %rd250;
	add.s32 	%r725, %r752, %r4;
	add.s32 	%r751, %r725, 2;
	neg.s32 	%r750, %r76;
$L__BB2_66:
	.pragma "nounroll";
	setp.eq.s32 	%p434, %r752, 0;
	setp.gt.s32 	%p435, %r752, %r4;
	or.pred  	%p436, %p434, %p435;
	@%p436 bra 	$L__BB2_68;
	mul.wide.s32 	%rd251, %r751, 4;
	add.s64 	%rd252, %rd1, %rd251;
	ld.global.f32 	%f258, [%rd252];
	neg.f32 	%f259, %f258;
	st.global.f32 	[%rd258], %f259;
$L__BB2_68:
	add.s32 	%r752, %r752, 1;
	add.s64 	%rd258, %rd258, 4;
	add.s32 	%r751, %r751, 1;
	add.s32 	%r750, %r750, 1;
	setp.eq.s32 	%p437, %r750, 0;
	@%p437 bra 	$L__BB2_85;
	bra.uni 	$L__BB2_66;
$L__BB2_69:
	and.b32  	%r93, %r9, 3;
	setp.lt.u32 	%p412, %r8, 3;
	mov.b32 	%r761, 0;
	@%p412 bra 	$L__BB2_80;
	and.b32  	%r761, %r9, -4;
	add.s64 	%rd259, %rd1, 8;
	mov.b32 	%r760, 0;
	mov.b32 	%r758, 2;
	mov.u32 	%r759, %r4;
$L__BB2_71:
	setp.eq.s32 	%p413, %r758, 2;
	setp.gt.s32 	%p414, %r760, %r4;
	or.pred  	%p415, %p413, %p414;
	add.s32 	%r719, %r759, 2;
	mul.wide.s32 	%rd246, %r719, 4;
	add.s64 	%rd12, %rd1, %rd246;
	@%p415 bra 	$L__BB2_73;
	ld.global.f32 	%f245, [%rd12];
	st.global.f32 	[%rd259+-8], %f245;
$L__BB2_73:
	setp.ge.s32 	%p416, %r760, %r4;
	@%p416 bra 	$L__BB2_75;
	ld.global.f32 	%f246, [%rd12+4];
	st.global.f32 	[%rd259+-4], %f246;
$L__BB2_75:
	add.s32 	%r720, %r760, 2;
	setp.gt.s32 	%p417, %r720, %r4;
	@%p417 bra 	$L__BB2_77;
	ld.global.f32 	%f247, [%rd12+8];
	st.global.f32 	[%rd259], %f247;
$L__BB2_77:
	add.s32 	%r721, %r760, 3;
	setp.gt.s32 	%p418, %r721, %r4;
	@%p418 bra 	$L__BB2_79;
	ld.global.f32 	%f248, [%rd12+12];
	st.global.f32 	[%rd259+4], %f248;
$L__BB2_79:
	add.s32 	%r760, %r760, 4;
	add.s32 	%r759, %r759, 4;
	add.s32 	%r758, %r758, 4;
	add.s64 	%rd259, %rd259, 16;
	setp.ne.s32 	%p419, %r760, %r761;
	@%p419 bra 	$L__BB2_71;
$L__BB2_80:
	setp.eq.s32 	%p420, %r93, 0;
	@%p420 bra 	$L__BB2_85;
	mul.wide.u32 	%rd247, %r761, 4;
	add.s64 	%rd260, %rd1, %rd247;
	add.s32 	%r722, %r761, %r4;
	add.s32 	%r763, %r722, 2;
	neg.s32 	%r762, %r93;
$L__BB2_82:
	.pragma "nounroll";
	mul.wide.s32 	%rd248, %r763, 4;
	add.s64 	%rd16, %rd1, %rd248;
	setp.eq.s32 	%p421, %r761, 0;
	setp.gt.s32 	%p422, %r761, %r4;
	or.pred  	%p423, %p421, %p422;
	@%p423 bra 	$L__BB2_84;
	ld.global.f32 	%f249, [%rd16];
	st.global.f32 	[%rd260], %f249;
$L__BB2_84:
	add.s32 	%r761, %r761, 1;
	add.s64 	%rd260, %rd260, 4;
	add.s32 	%r763, %r763, 1;
	add.s32 	%r762, %r762, 1;
	setp.ne.s32 	%p424, %r762, 0;
	@%p424 bra 	$L__BB2_82;
$L__BB2_85:
	ld.global.f32 	%f260, [%rd1+4];
	mul.wide.s32 	%rd253, %r4, 4;
	add.s64 	%rd254, %rd1, %rd253;
	ld.global.f32 	%f261, [%rd254+8];
	add.f32 	%f262, %f260, %f261;
	mul.f32 	%f263, %f262, 0f3F000000;
	st.global.f32 	[%rd1], %f263;
	bra.uni 	$L__BB2_437;
$L__BB2_86:
	add.s32 	%r122, %r7, -1;
	setp.ne.s32 	%p20, %r1, %r122;
	@%p20 bra 	$L__BB2_334;
	add.s32 	%r565, %r10, -1;
	setp.ne.s32 	%p63, %r2, %r565;
	@%p63 bra 	$L__BB2_157;
	setp.gt.u32 	%p316, %r11, 2147483646;
	@%p316 bra 	$L__BB2_102;
	and.b32  	%r123, %r12, 3;
	setp.lt.u32 	%p317, %r11, 3;
	mov.b32 	%r765, 0;
	@%p317 bra 	$L__BB2_94;
	and.b32  	%r765, %r12, -4;
	neg.s32 	%r779, %r765;
	add.s32 	%r778, %r16, 1;
	mul.lo.s32 	%r666, %r2, %r5;
	mul.lo.s32 	%r667, %r666, %r12;
	add.s32 	%r777, %r4, %r667;
	shl.b32 	%r668, %r4, 2;
	add.s32 	%r128, %r668, 8;
	add.s32 	%r776, %r667, %r668;
	mad.lo.s32 	%r775, %r4, 3, %r667;
	shl.b32 	%r669, %r4, 1;
	add.s32 	%r774, %r667, %r669;
$L__BB2_91:
	add.s32 	%r167, %r778, -1;
	setp.gt.s32 	%p318, %r167, %r4;
	setp.lt.s32 	%p319, %r167, 1;
	or.pred  	%p320, %p319, %p318;
	@%p320 bra 	$L__BB2_140;
	setp.ne.s32 	%p321, %r514, 1;
	mul.wide.s32 	%rd203, %r777, 4;
	add.s64 	%rd21, %rd1, %rd203;
	@%p321 bra 	$L__BB2_138;
	ld.global.f32 	%f203, [%rd21];
	neg.f32 	%f265, %f203;
	bra.uni 	$L__BB2_139;
$L__BB2_94:
	setp.eq.s32 	%p335, %r123, 0;
	@%p335 bra 	$L__BB2_102;
	add.s32 	%r768, %r765, %r16;
	mad.lo.s32 	%r767, %r768, %r5, %r4;
	neg.s32 	%r766, %r123;
$L__BB2_96:
	.pragma "nounroll";
	setp.gt.s32 	%p336, %r768, %r4;
	setp.lt.s32 	%p337, %r768, 1;
	or.pred  	%p338, %p337, %p336;
	@%p338 bra 	$L__BB2_101;
	setp.eq.s32 	%p339, %r514, 1;
	mul.wide.s32 	%rd207, %r767, 4;
	add.s64 	%rd18, %rd1, %rd207;
	@%p339 bra 	$L__BB2_99;
	ld.global.f32 	%f264, [%rd18];
	bra.uni 	$L__BB2_100;
$L__BB2_99:
	ld.global.f32 	%f207, [%rd18];
	neg.f32 	%f264, %f207;
$L__BB2_100:
	st.global.f32 	[%rd18+4], %f264;
$L__BB2_101:
	add.s32 	%r768, %r768, 1;
	add.s32 	%r767, %r767, %r5;
	add.s32 	%r766, %r766, 1;
	setp.ne.s32 	%p340, %r766, 0;
	@%p340 bra 	$L__BB2_96;
$L__BB2_102:
	setp.gt.u32 	%p341, %r8, 2147483646;
	@%p341 bra 	$L__BB2_136;
	mul.lo.s32 	%r142, %r6, %r5;
	setp.ne.s32 	%p342, %r514, 2;
	@%p342 bra 	$L__BB2_120;
	and.b32  	%r143, %r9, 3;
	setp.lt.u32 	%p362, %r8, 3;
	mov.b32 	%r773, 0;
	@%p362 bra 	$L__BB2_115;
	and.b32  	%r773, %r9, -4;
	neg.s32 	%r769, %r773;
	mov.b32 	%r770, 0;
	mul.wide.s32 	%rd215, %r5, 4;
$L__BB2_106:
	add.s32 	%r148, %r770, %r15;
	add.s32 	%r688, %r142, %r148;
	setp.lt.s32 	%p363, %r148, 1;
	setp.gt.s32 	%p364, %r148, %r4;
	or.pred  	%p365, %p363, %p364;
	sub.s32 	%r689, %r688, %r4;
	add.s32 	%r690, %r689, -2;
	mul.wide.s32 	%rd214, %r690, 4;
	add.s64 	%rd19, %rd1, %rd214;
	add.s64 	%rd20, %rd19, %rd215;
	@%p365 bra 	$L__BB2_108;
	ld.global.f32 	%f213, [%rd19];
	neg.f32 	%f214, %f213;
	st.global.f32 	[%rd20], %f214;
$L__BB2_108:
	add.s32 	%r691, %r148, 1;
	setp.gt.u32 	%p366, %r148, 2147483646;
	setp.gt.s32 	%p367, %r691, %r4;
	or.pred  	%p368, %p366, %p367;
	@%p368 bra 	$L__BB2_110;
	ld.global.f32 	%f215, [%rd19+4];
	neg.f32 	%f216, %f215;
	st.global.f32 	[%rd20+4], %f216;
$L__BB2_110:
	add.s32 	%r692, %r148, 2;
	setp.lt.s32 	%p369, %r692, 1;
	setp.gt.s32 	%p370, %r692, %r4;
	or.pred  	%p371, %p369, %p370;
	@%p371 bra 	$L__BB2_112;
	ld.global.f32 	%f217, [%rd19+8];
	neg.f32 	%f218, %f217;
	st.global.f32 	[%rd20+8], %f218;
$L__BB2_112:
	add.s32 	%r693, %r148, 3;
	setp.lt.s32 	%p372, %r693, 1;
	setp.gt.s32 	%p373, %r693, %r4;
	or.pred  	%p374, %p372, %p373;
	@%p374 bra 	$L__BB2_114;
	ld.global.f32 	%f219, [%rd19+12];
	neg.f32 	%f220, %f219;
	st.global.f32 	[%rd20+12], %f220;
$L__BB2_114:
	add.s32 	%r770, %r770, 4;
	add.s32 	%r769, %r769, 4;
	setp.ne.s32 	%p375, %r769, 0;
	@%p375 bra 	$L__BB2_106;
$L__BB2_115:
	setp.eq.s32 	%p376, %r143, 0;
	@%p376 bra 	$L__BB2_136;
	neg.s32 	%r772, %r143;
	mul.wide.s32 	%rd218, %r5, 4;
$L__BB2_117:
	.pragma "nounroll";
	add.s32 	%r155, %r773, %r15;
	setp.lt.s32 	%p377, %r155, 1;
	setp.gt.s32 	%p378, %r155, %r4;
	or.pred  	%p379, %p377, %p378;
	@%p379 bra 	$L__BB2_119;
	add.s32 	%r694, %r142, %r155;
	sub.s32 	%r695, %r694, %r4;
	add.s32 	%r696, %r695, -2;
	mul.wide.s32 	%rd216, %r696, 4;
	add.s64 	%rd217, %rd1, %rd216;
	ld.global.f32 	%f221, [%rd217];
	neg.f32 	%f222, %f221;
	add.s64 	%rd219, %rd217, %rd218;
	st.global.f32 	[%rd219], %f222;
$L__BB2_119:
	add.s32 	%r773, %r773, 1;
	add.s32 	%r772, %r772, 1;
	setp.eq.s32 	%p380, %r772, 0;
	@%p380 bra 	$L__BB2_136;
	bra.uni 	$L__BB2_117;
$L__BB2_120:
	and.b32  	%r158, %r9, 3;
	setp.lt.u32 	%p343, %r8, 3;
	mov.b32 	%r782, 0;
	@%p343 bra 	$L__BB2_131;
	and.b32  	%r782, %r9, -4;
	neg.s32 	%r780, %r782;
	mov.b32 	%r781, 0;
	mul.wide.s32 	%rd209, %r5, 4;
$L__BB2_122:
	add.s32 	%r176, %r781, %r15;
	add.s32 	%r677, %r142, %r176;
	setp.lt.s32 	%p344, %r176, 1;
	setp.gt.s32 	%p345, %r176, %r4;
	or.pred  	%p346, %p344, %p345;
	sub.s32 	%r678, %r677, %r4;
	add.s32 	%r679, %r678, -2;
	mul.wide.s32 	%rd208, %r679, 4;
	add.s64 	%rd25, %rd1, %rd208;
	add.s64 	%rd26, %rd25, %rd209;
	@%p346 bra 	$L__BB2_124;
	ld.global.f32 	%f208, [%rd25];
	st.global.f32 	[%rd26], %f208;
$L__BB2_124:
	add.s32 	%r680, %r176, 1;
	setp.gt.u32 	%p347, %r176, 2147483646;
	setp.gt.s32 	%p348, %r680, %r4;
	or.pred  	%p349, %p347, %p348;
	@%p349 bra 	$L__BB2_126;
	ld.global.f32 	%f209, [%rd25+4];
	st.global.f32 	[%rd26+4], %f209;
$L__BB2_126:
	add.s32 	%r681, %r176, 2;
	setp.lt.s32 	%p350, %r681, 1;
	setp.gt.s32 	%p351, %r681, %r4;
	or.pred  	%p352, %p350, %p351;
	@%p352 bra 	$L__BB2_128;
	ld.global.f32 	%f210, [%rd25+8];
	st.global.f32 	[%rd26+8], %f210;
$L__BB2_128:
	add.s32 	%r682, %r176, 3;
	setp.lt.s32 	%p353, %r682, 1;
	setp.gt.s32 	%p354, %r682, %r4;
	or.pred  	%p355, %p353, %p354;
	@%p355 bra 	$L__BB2_130;
	ld.global.f32 	%f211, [%rd25+12];
	st.global.f32 	[%rd26+12], %f211;
$L__BB2_130:
	add.s32 	%r781, %r781, 4;
	add.s32 	%r780, %r780, 4;
	setp.ne.s32 	%p356, %r780, 0;
	@%p356 bra 	$L__BB2_122;
$L__BB2_131:
	setp.eq.s32 	%p357, %r158, 0;
	@%p357 bra 	$L__BB2_136;
	neg.s32 	%r783, %r158;
	mul.wide.s32 	%rd212, %r5, 4;
$L__BB2_133:
	.pragma "nounroll";
	add.s32 	%r183, %r782, %r15;
	setp.lt.s32 	%p358, %r183, 1;
	setp.gt.s32 	%p359, %r183, %r4;
	or.pred  	%p360, %p358, %p359;
	@%p360 bra 	$L__BB2_135;
	add.s32 	%r683, %r142, %r183;
	sub.s32 	%r684, %r683, %r4;
	add.s32 	%r685, %r684, -2;
	mul.wide.s32 	%rd210, %r685, 4;
	add.s64 	%rd211, %rd1, %rd210;
	ld.global.f32 	%f212, [%rd211];
	add.s64 	%rd213, %rd211, %rd212;
	st.global.f32 	[%rd213], %f212;
$L__BB2_135:
	add.s32 	%r782, %r782, 1;
	add.s32 	%r783, %r783, 1;
	setp.ne.s32 	%p361, %r783, 0;
	@%p361 bra 	$L__BB2_133;
$L__BB2_136:
	mul.lo.s32 	%r186, %r6, %r5;
	add.s32 	%r187, %r186, %r6;
	setp.ne.s32 	%p381, %r4, -1;
	@%p381 bra 	$L__BB2_156;
	mul.wide.u32 	%rd224, %r187, 4;
	add.s64 	%rd225, %rd1, %rd224;
	ld.global.f32 	%f227, [%rd225+4];
	add.f32 	%f228, %f227, %f227;
	mul.f32 	%f229, %f228, 0f3F000000;
	st.global.f32 	[%rd225], %f229;
	bra.uni 	$L__BB2_437;
$L__BB2_138:
	ld.global.f32 	%f265, [%rd21];
$L__BB2_139:
	st.global.f32 	[%rd21+4], %f265;
$L__BB2_140:
	setp.gt.s32 	%p322, %r778, %r4;
	setp.gt.u32 	%p323, %r167, 2147483646;
	or.pred  	%p324, %p323, %p322;
	@%p324 bra 	$L__BB2_145;
	setp.eq.s32 	%p325, %r514, 1;
	add.s32 	%r670, %r774, 2;
	mul.wide.s32 	%rd204, %r670, 4;
	add.s64 	%rd22, %rd1, %rd204;
	@%p325 bra 	$L__BB2_143;
	ld.global.f32 	%f266, [%rd22];
	bra.uni 	$L__BB2_144;
$L__BB2_143:
	ld.global.f32 	%f204, [%rd22];
	neg.f32 	%f266, %f204;
$L__BB2_144:
	st.global.f32 	[%rd22+4], %f266;
$L__BB2_145:
	add.s32 	%r671, %r778, 1;
	setp.gt.s32 	%p326, %r671, %r4;
	setp.lt.s32 	%p327, %r671, 1;
	or.pred  	%p328, %p327, %p326;
	@%p328 bra 	$L__BB2_150;
	setp.eq.s32 	%p329, %r514, 1;
	add.s32 	%r672, %r775, 4;
	mul.wide.s32 	%rd205, %r672, 4;
	add.s64 	%rd23, %rd1, %rd205;
	@%p329 bra 	$L__BB2_148;
	ld.global.f32 	%f267, [%rd23];
	bra.uni 	$L__BB2_149;
$L__BB2_148:
	ld.global.f32 	%f205, [%rd23];
	neg.f32 	%f267, %f205;
$L__BB2_149:
	st.global.f32 	[%rd23+4], %f267;
$L__BB2_150:
	add.s32 	%r673, %r778, 2;
	setp.gt.s32 	%p330, %r673, %r4;
	setp.lt.s32 	%p331, %r673, 1;
	or.pred  	%p332, %p331, %p330;
	@%p332 bra 	$L__BB2_155;
	setp.eq.s32 	%p333, %r514, 1;
	add.s32 	%r674, %r776, 6;
	mul.wide.s32 	%rd206, %r674, 4;
	add.s64 	%rd24, %rd1, %rd206;
	@%p333 bra 	$L__BB2_153;
	ld.global.f32 	%f268, [%rd24];
	bra.uni 	$L__BB2_154;
$L__BB2_153:
	ld.global.f32 	%f206, [%rd24];
	neg.f32 	%f268, %f206;
$L__BB2_154:
	st.global.f32 	[%rd24+4], %f268;
$L__BB2_155:
	add.s32 	%r779, %r779, 4;
	add.s32 	%r778, %r778, 4;
	add.s32 	%r777, %r777, %r128;
	add.s32 	%r776, %r776, %r128;
	add.s32 	%r775, %r775, %r128;
	add.s32 	%r774, %r774, %r128;
	setp.eq.s32 	%p334, %r779, 0;
	@%p334 bra 	$L__BB2_94;
	bra.uni 	$L__BB2_91;
$L__BB2_156:
	add.s32 	%r697, %r186, %r4;
	mul.wide.s32 	%rd220, %r697, 4;
	add.s64 	%rd221, %rd1, %rd220;
	ld.global.f32 	%f223, [%rd221];
	sub.s32 	%r698, %r187, %r4;
	add.s32 	%r699, %r698, -2;
	mul.wide.s32 	%rd222, %r699, 4;
	add.s64 	%rd223, %rd1, %rd222;
	ld.global.f32 	%f224, [%rd223];
	add.f32 	%f225, %f223, %f224;
	mul.f32 	%f226, %f225, 0f3F000000;
	st.global.f32 	[%rd221+4], %f226;
	bra.uni 	$L__BB2_437;
$L__BB2_157:
	setp.ne.s32 	%p64, %r2, 0;
	@%p64 bra 	$L__BB2_227;
	setp.gt.u32 	%p256, %r8, 2147483646;
	@%p256 bra 	$L__BB2_192;
	setp.ne.s32 	%p257, %r514, 2;
	@%p257 bra 	$L__BB2_176;
	and.b32  	%r188, %r9, 3;
	setp.lt.u32 	%p277, %r8, 3;
	mov.b32 	%r789, 0;
	@%p277 bra 	$L__BB2_171;
	and.b32  	%r789, %r9, -4;
	neg.s32 	%r785, %r789;
	mov.b32 	%r786, 0;
$L__BB2_162:
	add.s32 	%r193, %r786, %r15;
	setp.lt.s32 	%p278, %r193, 1;
	setp.gt.s32 	%p279, %r193, %r4;
	or.pred  	%p280, %p278, %p279;
	add.s32 	%r658, %r193, %r5;
	mul.wide.s32 	%rd178, %r658, 4;
	add.s64 	%rd27, %rd1, %rd178;
	@%p280 bra 	$L__BB2_164;
	ld.global.f32 	%f180, [%rd27];
	neg.f32 	%f181, %f180;
	mul.wide.u32 	%rd179, %r193, 4;
	add.s64 	%rd180, %rd1, %rd179;
	st.global.f32 	[%rd180], %f181;
$L__BB2_164:
	add.s32 	%r194, %r193, 1;
	setp.gt.u32 	%p281, %r193, 2147483646;
	setp.gt.s32 	%p282, %r194, %r4;
	or.pred  	%p283, %p281, %p282;
	@%p283 bra 	$L__BB2_166;
	ld.global.f32 	%f182, [%rd27+4];
	neg.f32 	%f183, %f182;
	mul.wide.u32 	%rd181, %r194, 4;
	add.s64 	%rd182, %rd1, %rd181;
	st.global.f32 	[%rd182], %f183;
$L__BB2_166:
	add.s32 	%r195, %r193, 2;
	setp.lt.s32 	%p284, %r195, 1;
	setp.gt.s32 	%p285, %r195, %r4;
	or.pred  	%p286, %p284, %p285;
	@%p286 bra 	$L__BB2_168;
	ld.global.f32 	%f184, [%rd27+8];
	neg.f32 	%f185, %f184;
	mul.wide.u32 	%rd183, %r195, 4;
	add.s64 	%rd184, %rd1, %rd183;
	st.global.f32 	[%rd184], %f185;
$L__BB2_168:
	add.s32 	%r196, %r193, 3;
	setp.lt.s32 	%p287, %r196, 1;
	setp.gt.s32 	%p288, %r196, %r4;
	or.pred  	%p289, %p287, %p288;
	@%p289 bra 	$L__BB2_170;
	ld.global.f32 	%f186, [%rd27+12];
	neg.f32 	%f187, %f186;
	mul.wide.u32 	%rd185, %r196, 4;
	add.s64 	%rd186, %rd1, %rd185;
	st.global.f32 	[%rd186], %f187;
$L__BB2_170:
	add.s32 	%r786, %r786, 4;
	add.s32 	%r785, %r785, 4;
	setp.ne.s32 	%p290, %r785, 0;
	@%p290 bra 	$L__BB2_162;
$L__BB2_171:
	setp.eq.s32 	%p291, %r188, 0;
	@%p291 bra 	$L__BB2_192;
	neg.s32 	%r788, %r188;
$L__BB2_173:
	.pragma "nounroll";
	add.s32 	%r203, %r789, %r15;
	setp.lt.s32 	%p292, %r203, 1;
	setp.gt.s32 	%p293, %r203, %r4;
	or.pred  	%p294, %p292, %p293;
	@%p294 bra 	$L__BB2_175;
	add.s32 	%r659, %r203, %r5;
	mul.wide.s32 	%rd187, %r659, 4;
	add.s64 	%rd188, %rd1, %rd187;
	ld.global.f32 	%f188, [%rd188];
	neg.f32 	%f189, %f188;
	mul.wide.u32 	%rd189, %r203, 4;
	add.s64 	%rd190, %rd1, %rd189;
	st.global.f32 	[%rd190], %f189;
$L__BB2_175:
	add.s32 	%r789, %r789, 1;
	add.s32 	%r788, %r788, 1;
	setp.eq.s32 	%p295, %r788, 0;
	@%p295 bra 	$L__BB2_192;
	bra.uni 	$L__BB2_173;
$L__BB2_176:
	and.b32  	%r206, %r9, 3;
	setp.lt.u32 	%p258, %r8, 3;
	mov.b32 	%r790, 0;
	@%p258 bra 	$L__BB2_187;
	and.b32  	%r790, %r9, -4;
	neg.s32 	%r793, %r790;
	mov.b32 	%r794, 0;
$L__BB2_178:
	add.s32 	%r226, %r794, %r15;
	setp.lt.s32 	%p259, %r226, 1;
	setp.gt.s32 	%p260, %r226, %r4;
	or.pred  	%p261, %p259, %p260;
	add.s32 	%r654, %r226, %r5;
	mul.wide.s32 	%rd165, %r654, 4;
	add.s64 	%rd28, %rd1, %rd165;
	@%p261 bra 	$L__BB2_180;
	ld.global.f32 	%f175, [%rd28];
	mul.wide.u32 	%rd166, %r226, 4;
	add.s64 	%rd167, %rd1, %rd166;
	st.global.f32 	[%rd167], %f175;
$L__BB2_180:
	add.s32 	%r227, %r226, 1;
	setp.gt.u32 	%p262, %r226, 2147483646;
	setp.gt.s32 	%p263, %r227, %r4;
	or.pred  	%p264, %p262, %p263;
	@%p264 bra 	$L__BB2_182;
	ld.global.f32 	%f176, [%rd28+4];
	mul.wide.u32 	%rd168, %r227, 4;
	add.s64 	%rd169, %rd1, %rd168;
	st.global.f32 	[%rd169], %f176;
$L__BB2_182:
	add.s32 	%r228, %r226, 2;
	setp.lt.s32 	%p265, %r228, 1;
	setp.gt.s32 	%p266, %r228, %r4;
	or.pred  	%p267, %p265, %p266;
	@%p267 bra 	$L__BB2_184;
	ld.global.f32 	%f177, [%rd28+8];
	mul.wide.u32 	%rd170, %r228, 4;
	add.s64 	%rd171, %rd1, %rd170;
	st.global.f32 	[%rd171], %f177;
$L__BB2_184:
	add.s32 	%r229, %r226, 3;
	setp.lt.s32 	%p268, %r229, 1;
	setp.gt.s32 	%p269, %r229, %r4;
	or.pred  	%p270, %p268, %p269;
	@%p270 bra 	$L__BB2_186;
	ld.global.f32 	%f178, [%rd28+12];
	mul.wide.u32 	%rd172, %r229, 4;
	add.s64 	%rd173, %rd1, %rd172;
	st.global.f32 	[%rd173], %f178;
$L__BB2_186:
	add.s32 	%r794, %r794, 4;
	add.s32 	%r793, %r793, 4;
	setp.eq.s32 	%p271, %r793, 0;
	@%p271 bra 	$L__BB2_187;
	bra.uni 	$L__BB2_178;
$L__BB2_187:
	setp.eq.s32 	%p272, %r206, 0;
	@%p272 bra 	$L__BB2_192;
	neg.s32 	%r791, %r206;
$L__BB2_189:
	.pragma "nounroll";
	add.s32 	%r213, %r790, %r15;
	setp.lt.s32 	%p273, %r213, 1;
	setp.gt.s32 	%p274, %r213, %r4;
	or.pred  	%p275, %p273, %p274;
	@%p275 bra 	$L__BB2_191;
	add.s32 	%r655, %r213, %r5;
	mul.wide.s32 	%rd174, %r655, 4;
	add.s64 	%rd175, %rd1, %rd174;
	ld.global.f32 	%f179, [%rd175];
	mul.wide.u32 	%rd176, %r213, 4;
	add.s64 	%rd177, %rd1, %rd176;
	st.global.f32 	[%rd177], %f179;
$L__BB2_191:
	add.s32 	%r790, %r790, 1;
	add.s32 	%r791, %r791, 1;
	setp.ne.s32 	%p276, %r791, 0;
	@%p276 bra 	$L__BB2_189;
$L__BB2_192:
	setp.gt.u32 	%p296, %r11, 2147483646;
	@%p296 bra 	$L__BB2_224;
	and.b32  	%r216, %r12, 3;
	setp.lt.u32 	%p297, %r11, 3;
	mov.b32 	%r801, 0;
	@%p297 bra 	$L__BB2_216;
	and.b32  	%r801, %r12, -4;
	neg.s32 	%r800, %r801;
	add.s32 	%r799, %r16, 2;
	shl.b32 	%r796, %r4, 2;
	add.s32 	%r221, %r796, 8;
	shl.b32 	%r797, %r4, 1;
	mul.lo.s32 	%r795, %r4, 3;
	mov.u32 	%r798, %r4;
$L__BB2_195:
	add.s32 	%r238, %r799, -2;
	setp.gt.s32 	%p298, %r238, %r4;
	setp.lt.s32 	%p299, %r238, 1;
	or.pred  	%p300, %p299, %p298;
	@%p300 bra 	$L__BB2_200;
	setp.ne.s32 	%p301, %r514, 1;
	mul.wide.s32 	%rd191, %r798, 4;
	add.s64 	%rd29, %rd1, %rd191;
	@%p301 bra 	$L__BB2_198;
	ld.global.f32 	%f190, [%rd29];
	neg.f32 	%f269, %f190;
	bra.uni 	$L__BB2_199;
$L__BB2_198:
	ld.global.f32 	%f269, [%rd29];
$L__BB2_199:
	st.global.f32 	[%rd29+4], %f269;
$L__BB2_200:
	setp.ge.s32 	%p302, %r238, %r4;
	@%p302 bra 	$L__BB2_205;
	setp.eq.s32 	%p303, %r514, 1;
	add.s32 	%r661, %r797, 2;
	mul.wide.s32 	%rd192, %r661, 4;
	add.s64 	%rd30, %rd1, %rd192;
	@%p303 bra 	$L__BB2_203;
	ld.global.f32 	%f270, [%rd30];
	bra.uni 	$L__BB2_204;
$L__BB2_203:
	ld.global.f32 	%f191, [%rd30];
	neg.f32 	%f270, %f191;
$L__BB2_204:
	st.global.f32 	[%rd30+4], %f270;
$L__BB2_205:
	setp.gt.s32 	%p304, %r799, %r4;
	@%p304 bra 	$L__BB2_210;
	setp.eq.s32 	%p305, %r514, 1;
	add.s32 	%r662, %r795, 4;
	mul.wide.s32 	%rd193, %r662, 4;
	add.s64 	%rd31, %rd1, %rd193;
	@%p305 bra 	$L__BB2_208;
	ld.global.f32 	%f271, [%rd31];
	bra.uni 	$L__BB2_209;
$L__BB2_208:
	ld.global.f32 	%f192, [%rd31];
	neg.f32 	%f271, %f192;
$L__BB2_209:
	st.global.f32 	[%rd31+4], %f271;
$L__BB2_210:
	add.s32 	%r663, %r799, 1;
	setp.gt.s32 	%p306, %r663, %r4;
	@%p306 bra 	$L__BB2_215;
	setp.eq.s32 	%p307, %r514, 1;
	add.s32 	%r664, %r796, 6;
	mul.wide.s32 	%rd194, %r664, 4;
	add.s64 	%rd32, %rd1, %rd194;
	@%p307 bra 	$L__BB2_213;
	ld.global.f32 	%f272, [%rd32];
	bra.uni 	$L__BB2_214;
$L__BB2_213:
	ld.global.f32 	%f193, [%rd32];
	neg.f32 	%f272, %f193;
$L__BB2_214:
	st.global.f32 	[%rd32+4], %f272;
$L__BB2_215:
	add.s32 	%r800, %r800, 4;
	add.s32 	%r799, %r799, 4;
	add.s32 	%r798, %r798, %r221;
	add.s32 	%r797, %r797, %r221;
	add.s32 	%r796, %r796, %r221;
	add.s32 	%r795, %r795, %r221;
	setp.ne.s32 	%p308, %r800, 0;
	@%p308 bra 	$L__BB2_195;
$L__BB2_216:
	setp.eq.s32 	%p309, %r216, 0;
	@%p309 bra 	$L__BB2_224;
	add.s32 	%r804, %r801, %r16;
	mad.lo.s32 	%r803, %r804, %r5, %r4;
	neg.s32 	%r802, %r216;
$L__BB2_218:
	.pragma "nounroll";
	setp.gt.s32 	%p310, %r804, %r4;
	setp.lt.s32 	%p311, %r804, 1;
	or.pred  	%p312, %p311, %p310;
	@%p312 bra 	$L__BB2_223;
	setp.eq.s32 	%p313, %r514, 1;
	mul.wide.s32 	%rd195, %r803, 4;
	add.s64 	%rd33, %rd1, %rd195;
	@%p313 bra 	$L__BB2_221;
	ld.global.f32 	%f273, [%rd33];
	bra.uni 	$L__BB2_222;
$L__BB2_221:
	ld.global.f32 	%f194, [%rd33];
	neg.f32 	%f273, %f194;
$L__BB2_222:
	st.global.f32 	[%rd33+4], %f273;
$L__BB2_223:
	add.s32 	%r804, %r804, 1;
	add.s32 	%r803, %r803, %r5;
	add.s32 	%r802, %r802, 1;
	setp.ne.s32 	%p314, %r802, 0;
	@%p314 bra 	$L__BB2_218;
$L__BB2_224:
	setp.ne.s32 	%p315, %r4, -1;
	@%p315 bra 	$L__BB2_226;
	ld.global.f32 	%f199, [%rd1+4];
	mul.wide.u32 	%rd199, %r5, 4;
	add.s64 	%rd200, %rd1, %rd199;
	ld.global.f32 	%f200, [%rd200];
	add.f32 	%f201, %f199, %f200;
	mul.f32 	%f202, %f201, 0f3F000000;
	mul.wide.u32 	%rd201, %r6, 4;
	add.s64 	%rd202, %rd1, %rd201;
	st.global.f32 	[%rd202], %f202;
	bra.uni 	$L__BB2_437;
$L__BB2_226:
	mul.wide.s32 	%rd196, %r4, 4;
	add.s64 	%rd197, %rd1, %rd196;
	ld.global.f32 	%f195, [%rd197];
	add.s64 	%rd198, %rd197, %rd196;
	ld.global.f32 	%f196, [%rd198+12];
	add.f32 	%f197, %f195, %f196;
	mul.f32 	%f198, %f197, 0f3F000000;
	st.global.f32 	[%rd197+4], %f198;
	bra.uni 	$L__BB2_437;
$L__BB2_227:
	setp.ne.s32 	%p65, %r1, 0;
	@%p65 bra 	$L__BB2_370;
$L__BB2_228:
	add.s32 	%r599, %r10, -1;
	setp.eq.s32 	%p134, %r2, %r599;
	@%p134 bra 	$L__BB2_263;
	setp.gt.u32 	%p135, %r11, 2147483646;
	@%p135 bra 	$L__BB2_437;
	setp.ne.s32 	%p136, %r514, 1;
	@%p136 bra 	$L__BB2_247;
	and.b32  	%r255, %r12, 3;
	setp.lt.u32 	%p156, %r11, 3;
	mov.b32 	%r811, 0;
	@%p156 bra 	$L__BB2_242;
	and.b32  	%r811, %r12, -4;
	neg.s32 	%r810, %r811;
	add.s32 	%r809, %r16, 1;
	mad.lo.s32 	%r808, %r5, %r16, %r5;
	shl.b32 	%r608, %r4, 2;
	add.s32 	%r260, %r608, 8;
	add.s32 	%r609, %r16, 2;
	mul.lo.s32 	%r807, %r5, %r609;
	add.s32 	%r610, %r16, 3;
	mul.lo.s32 	%r806, %r610, %r5;
	mul.lo.s32 	%r611, %r2, %r5;
	mul.lo.s32 	%r805, %r611, %r12;
$L__BB2_233:
	add.s32 	%r270, %r809, -1;
	setp.gt.s32 	%p157, %r270, %r4;
	setp.lt.s32 	%p158, %r270, 1;
	or.pred  	%p159, %p158, %p157;
	@%p159 bra 	$L__BB2_235;
	mul.wide.s32 	%rd117, %r805, 4;
	add.s64 	%rd118, %rd1, %rd117;
	ld.global.f32 	%f128, [%rd118+4];
	neg.f32 	%f129, %f128;
	st.global.f32 	[%rd118], %f129;
$L__BB2_235:
	setp.gt.s32 	%p160, %r809, %r4;
	setp.gt.u32 	%p161, %r270, 2147483646;
	or.pred  	%p162, %p161, %p160;
	@%p162 bra 	$L__BB2_237;
	mul.wide.s32 	%rd119, %r808, 4;
	add.s64 	%rd120, %rd1, %rd119;
	ld.global.f32 	%f130, [%rd120+4];
	neg.f32 	%f131, %f130;
	st.global.f32 	[%rd120], %f131;
$L__BB2_237:
	add.s32 	%r612, %r809, 1;
	setp.gt.s32 	%p163, %r612, %r4;
	setp.lt.s32 	%p164, %r612, 1;
	or.pred  	%p165, %p164, %p163;
	@%p165 bra 	$L__BB2_239;
	mul.wide.s32 	%rd121, %r807, 4;
	add.s64 	%rd122, %rd1, %rd121;
	ld.global.f32 	%f132, [%rd122+4];
	neg.f32 	%f133, %f132;
	st.global.f32 	[%rd122], %f133;
$L__BB2_239:
	add.s32 	%r613, %r809, 2;
	setp.gt.s32 	%p166, %r613, %r4;
	setp.lt.s32 	%p167, %r613, 1;
	or.pred  	%p168, %p167, %p166;
	@%p168 bra 	$L__BB2_241;
	mul.wide.s32 	%rd123, %r806, 4;
	add.s64 	%rd124, %rd1, %rd123;
	ld.global.f32 	%f134, [%rd124+4];
	neg.f32 	%f135, %f134;
	st.global.f32 	[%rd124], %f135;
$L__BB2_241:
	add.s32 	%r810, %r810, 4;
	add.s32 	%r809, %r809, 4;
	add.s32 	%r808, %r808, %r260;
	add.s32 	%r807, %r807, %r260;
	add.s32 	%r806, %r806, %r260;
	add.s32 	%r805, %r805, %r260;
	setp.ne.s32 	%p169, %r810, 0;
	@%p169 bra 	$L__BB2_233;
$L__BB2_242:
	setp.eq.s32 	%p170, %r255, 0;
	@%p170 bra 	$L__BB2_437;
	add.s32 	%r814, %r811, %r16;
	mul.lo.s32 	%r813, %r814, %r5;
	neg.s32 	%r812, %r255;
$L__BB2_244:
	.pragma "nounroll";
	setp.gt.s32 	%p171, %r814, %r4;
	setp.lt.s32 	%p172, %r814, 1;
	or.pred  	%p173, %p172, %p171;
	@%p173 bra 	$L__BB2_246;
	mul.wide.s32 	%rd125, %r813, 4;
	add.s64 	%rd126, %rd1, %rd125;
	ld.global.f32 	%f136, [%rd126+4];
	neg.f32 	%f137, %f136;
	st.global.f32 	[%rd126], %f137;
$L__BB2_246:
	add.s32 	%r814, %r814, 1;
	add.s32 	%r813, %r813, %r5;
	add.s32 	%r812, %r812, 1;
	setp.eq.s32 	%p174, %r812, 0;
	@%p174 bra 	$L__BB2_437;
	bra.uni 	$L__BB2_244;
$L__BB2_247:
	and.b32  	%r287, %r12, 3;
	setp.lt.u32 	%p137, %r11, 3;
	mov.b32 	%r871, 0;
	@%p137 bra 	$L__BB2_258;
	and.b32  	%r871, %r12, -4;
	neg.s32 	%r850, %r871;
	add.s32 	%r849, %r16, 1;
	mad.lo.s32 	%r848, %r5, %r16, %r5;
	shl.b32 	%r601, %r4, 2;
	add.s32 	%r292, %r601, 8;
	add.s32 	%r602, %r16, 2;
	mul.lo.s32 	%r847, %r5, %r602;
	add.s32 	%r603, %r16, 3;
	mul.lo.s32 	%r846, %r603, %r5;
	mul.lo.s32 	%r604, %r2, %r5;
	mul.lo.s32 	%r845, %r604, %r12;
$L__BB2_249:
	add.s32 	%r398, %r849, -1;
	setp.gt.s32 	%p138, %r398, %r4;
	setp.lt.s32 	%p139, %r398, 1;
	or.pred  	%p140, %p139, %p138;
	@%p140 bra 	$L__BB2_251;
	mul.wide.s32 	%rd107, %r845, 4;
	add.s64 	%rd108, %rd1, %rd107;
	ld.global.f32 	%f123, [%rd108+4];
	st.global.f32 	[%rd108], %f123;
$L__BB2_251:
	setp.gt.s32 	%p141, %r849, %r4;
	setp.gt.u32 	%p142, %r398, 2147483646;
	or.pred  	%p143, %p142, %p141;
	@%p143 bra 	$L__BB2_253;
	mul.wide.s32 	%rd109, %r848, 4;
	add.s64 	%rd110, %rd1, %rd109;
	ld.global.f32 	%f124, [%rd110+4];
	st.global.f32 	[%rd110], %f124;
$L__BB2_253:
	add.s32 	%r605, %r849, 1;
	setp.gt.s32 	%p144, %r605, %r4;
	setp.lt.s32 	%p145, %r605, 1;
	or.pred  	%p146, %p145, %p144;
	@%p146 bra 	$L__BB2_255;
	mul.wide.s32 	%rd111, %r847, 4;
	add.s64 	%rd112, %rd1, %rd111;
	ld.global.f32 	%f125, [%rd112+4];
	st.global.f32 	[%rd112], %f125;
$L__BB2_255:
	add.s32 	%r606, %r849, 2;
	setp.gt.s32 	%p147, %r606, %r4;
	setp.lt.s32 	%p148, %r606, 1;
	or.pred  	%p149, %p148, %p147;
	@%p149 bra 	$L__BB2_257;
	mul.wide.s32 	%rd113, %r846, 4;
	add.s64 	%rd114, %rd1, %rd113;
	ld.global.f32 	%f126, [%rd114+4];
	st.global.f32 	[%rd114], %f126;
$L__BB2_257:
	add.s32 	%r850, %r850, 4;
	add.s32 	%r849, %r849, 4;
	add.s32 	%r848, %r848, %r292;
	add.s32 	%r847, %r847, %r292;
	add.s32 	%r846, %r846, %r292;
	add.s32 	%r845, %r845, %r292;
	setp.eq.s32 	%p150, %r850, 0;
	@%p150 bra 	$L__BB2_258;
	bra.uni 	$L__BB2_249;
$L__BB2_258:
	setp.eq.s32 	%p151, %r287, 0;
	@%p151 bra 	$L__BB2_437;
	add.s32 	%r874, %r871, %r16;
	mul.lo.s32 	%r873, %r874, %r5;
	neg.s32 	%r872, %r287;
$L__BB2_260:
	.pragma "nounroll";
	setp.gt.s32 	%p152, %r874, %r4;
	setp.lt.s32 	%p153, %r874, 1;
	or.pred  	%p154, %p153, %p152;
	@%p154 bra 	$L__BB2_262;
	mul.wide.s32 	%rd115, %r873, 4;
	add.s64 	%rd116, %rd1, %rd115;
	ld.global.f32 	%f127, [%rd116+4];
	st.global.f32 	[%rd116], %f127;
$L__BB2_262:
	add.s32 	%r874, %r874, 1;
	add.s32 	%r873, %r873, %r5;
	add.s32 	%r872, %r872, 1;
	setp.eq.s32 	%p155, %r872, 0;
	@%p155 bra 	$L__BB2_437;
	bra.uni 	$L__BB2_260;
$L__BB2_263:
	setp.gt.u32 	%p175, %r11, 2147483646;
	@%p175 bra 	$L__BB2_297;
	setp.ne.s32 	%p176, %r514, 1;
	@%p176 bra 	$L__BB2_281;
	and.b32  	%r296, %r12, 3;
	setp.lt.u32 	%p196, %r11, 3;
	mov.b32 	%r821, 0;
	@%p196 bra 	$L__BB2_276;
	and.b32  	%r821, %r12, -4;
	neg.s32 	%r820, %r821;
	add.s32 	%r819, %r16, 1;
	mad.lo.s32 	%r818, %r5, %r16, %r5;
	shl.b32 	%r622, %r4, 2;
	add.s32 	%r301, %r622, 8;
	add.s32 	%r623, %r16, 2;
	mul.lo.s32 	%r817, %r5, %r623;
	add.s32 	%r624, %r16, 3;
	mul.lo.s32 	%r816, %r624, %r5;
	mul.lo.s32 	%r625, %r2, %r5;
	mul.lo.s32 	%r815, %r625, %r12;
$L__BB2_267:
	add.s32 	%r311, %r819, -1;
	setp.gt.s32 	%p197, %r311, %r4;
	setp.lt.s32 	%p198, %r311, 1;
	or.pred  	%p199, %p198, %p197;
	@%p199 bra 	$L__BB2_269;
	mul.wide.s32 	%rd137, %r815, 4;
	add.s64 	%rd138, %rd1, %rd137;
	ld.global.f32 	%f143, [%rd138+4];
	neg.f32 	%f144, %f143;
	st.global.f32 	[%rd138], %f144;
$L__BB2_269:
	setp.gt.s32 	%p200, %r819, %r4;
	setp.gt.u32 	%p201, %r311, 2147483646;
	or.pred  	%p202, %p201, %p200;
	@%p202 bra 	$L__BB2_271;
	mul.wide.s32 	%rd139, %r818, 4;
	add.s64 	%rd140, %rd1, %rd139;
	ld.global.f32 	%f145, [%rd140+4];
	neg.f32 	%f146, %f145;
	st.global.f32 	[%rd140], %f146;
$L__BB2_271:
	add.s32 	%r626, %r819, 1;
	setp.gt.s32 	%p203, %r626, %r4;
	setp.lt.s32 	%p204, %r626, 1;
	or.pred  	%p205, %p204, %p203;
	@%p205 bra 	$L__BB2_273;
	mul.wide.s32 	%rd141, %r817, 4;
	add.s64 	%rd142, %rd1, %rd141;
	ld.global.f32 	%f147, [%rd142+4];
	neg.f32 	%f148, %f147;
	st.global.f32 	[%rd142], %f148;
$L__BB2_273:
	add.s32 	%r627, %r819, 2;
	setp.gt.s32 	%p206, %r627, %r4;
	setp.lt.s32 	%p207, %r627, 1;
	or.pred  	%p208, %p207, %p206;
	@%p208 bra 	$L__BB2_275;
	mul.wide.s32 	%rd143, %r816, 4;
	add.s64 	%rd144, %rd1, %rd143;
	ld.global.f32 	%f149, [%rd144+4];
	neg.f32 	%f150, %f149;
	st.global.f32 	[%rd144], %f150;
$L__BB2_275:
	add.s32 	%r820, %r820, 4;
	add.s32 	%r819, %r819, 4;
	add.s32 	%r818, %r818, %r301;
	add.s32 	%r817, %r817, %r301;
	add.s32 	%r816, %r816, %r301;
	add.s32 	%r815, %r815, %r301;
	setp.ne.s32 	%p209, %r820, 0;
	@%p209 bra 	$L__BB2_267;
$L__BB2_276:
	setp.eq.s32 	%p210, %r296, 0;
	@%p210 bra 	$L__BB2_297;
	add.s32 	%r824, %r821, %r16;
	mul.lo.s32 	%r823, %r824, %r5;
	neg.s32 	%r822, %r296;
$L__BB2_278:
	.pragma "nounroll";
	setp.gt.s32 	%p211, %r824, %r4;
	setp.lt.s32 	%p212, %r824, 1;
	or.pred  	%p213, %p212, %p211;
	@%p213 bra 	$L__BB2_280;
	mul.wide.s32 	%rd145, %r823, 4;
	add.s64 	%rd146, %rd1, %rd145;
	ld.global.f32 	%f151, [%rd146+4];
	neg.f32 	%f152, %f151;
	st.global.f32 	[%rd146], %f152;
$L__BB2_280:
	add.s32 	%r824, %r824, 1;
	add.s32 	%r823, %r823, %r5;
	add.s32 	%r822, %r822, 1;
	setp.eq.s32 	%p214, %r822, 0;
	@%p214 bra 	$L__BB2_297;
	bra.uni 	$L__BB2_278;
$L__BB2_281:
	and.b32  	%r328, %r12, 3;
	setp.lt.u32 	%p177, %r11, 3;
	mov.b32 	%r825, 0;
	@%p177 bra 	$L__BB2_292;
	and.b32  	%r825, %r12, -4;
	neg.s32 	%r839, %r825;
	add.s32 	%r838, %r16, 1;
	mad.lo.s32 	%r837, %r5, %r16, %r5;
	shl.b32 	%r615, %r4, 2;
	add.s32 	%r333, %r615, 8;
	add.s32 	%r616, %r16, 2;
	mul.lo.s32 	%r836, %r5, %r616;
	add.s32 	%r617, %r16, 3;
	mul.lo.s32 	%r835, %r617, %r5;
	mul.lo.s32 	%r618, %r2, %r5;
	mul.lo.s32 	%r834, %r618, %r12;
$L__BB2_283:
	add.s32 	%r372, %r838, -1;
	setp.gt.s32 	%p178, %r372, %r4;
	setp.lt.s32 	%p179, %r372, 1;
	or.pred  	%p180, %p179, %p178;
	@%p180 bra 	$L__BB2_285;
	mul.wide.s32 	%rd127, %r834, 4;
	add.s64 	%rd128, %rd1, %rd127;
	ld.global.f32 	%f138, [%rd128+4];
	st.global.f32 	[%rd128], %f138;
$L__BB2_285:
	setp.gt.s32 	%p181, %r838, %r4;
	setp.gt.u32 	%p182, %r372, 2147483646;
	or.pred  	%p183, %p182, %p181;
	@%p183 bra 	$L__BB2_287;
	mul.wide.s32 	%rd129, %r837, 4;
	add.s64 	%rd130, %rd1, %rd129;
	ld.global.f32 	%f139, [%rd130+4];
	st.global.f32 	[%rd130], %f139;
$L__BB2_287:
	add.s32 	%r619, %r838, 1;
	setp.gt.s32 	%p184, %r619, %r4;
	setp.lt.s32 	%p185, %r619, 1;
	or.pred  	%p186, %p185, %p184;
	@%p186 bra 	$L__BB2_289;
	mul.wide.s32 	%rd131, %r836, 4;
	add.s64 	%rd132, %rd1, %rd131;
	ld.global.f32 	%f140, [%rd132+4];
	st.global.f32 	[%rd132], %f140;
$L__BB2_289:
	add.s32 	%r620, %r838, 2;
	setp.gt.s32 	%p187, %r620, %r4;
	setp.lt.s32 	%p188, %r620, 1;
	or.pred  	%p189, %p188, %p187;
	@%p189 bra 	$L__BB2_291;
	mul.wide.s32 	%rd133, %r835, 4;
	add.s64 	%rd134, %rd1, %rd133;
	ld.global.f32 	%f141, [%rd134+4];
	st.global.f32 	[%rd134], %f141;
$L__BB2_291:
	add.s32 	%r839, %r839, 4;
	add.s32 	%r838, %r838, 4;
	add.s32 	%r837, %r837, %r333;
	add.s32 	%r836, %r836, %r333;
	add.s32 	%r835, %r835, %r333;
	add.s32 	%r834, %r834, %r333;
	setp.eq.s32 	%p190, %r839, 0;
	@%p190 bra 	$L__BB2_292;
	bra.uni 	$L__BB2_283;
$L__BB2_292:
	setp.eq.s32 	%p191, %r328, 0;
	@%p191 bra 	$L__BB2_297;
	add.s32 	%r828, %r825, %r16;
	mul.lo.s32 	%r827, %r828, %r5;
	neg.s32 	%r826, %r328;
$L__BB2_294:
	.pragma "nounroll";
	setp.gt.s32 	%p192, %r828, %r4;
	setp.lt.s32 	%p193, %r828, 1;
	or.pred  	%p194, %p193, %p192;
	@%p194 bra 	$L__BB2_296;
	mul.wide.s32 	%rd135, %r827, 4;
	add.s64 	%rd136, %rd1, %rd135;
	ld.global.f32 	%f142, [%rd136+4];
	st.global.f32 	[%rd136], %f142;
$L__BB2_296:
	add.s32 	%r828, %r828, 1;
	add.s32 	%r827, %r827, %r5;
	add.s32 	%r826, %r826, 1;
	setp.ne.s32 	%p195, %r826, 0;
	@%p195 bra 	$L__BB2_294;
$L__BB2_297:
	setp.gt.u32 	%p215, %r8, 2147483646;
	@%p215 bra 	$L__BB2_331;
	mul.lo.s32 	%r347, %r6, %r5;
	setp.ne.s32 	%p216, %r514, 2;
	@%p216 bra 	$L__BB2_315;
	and.b32  	%r348, %r9, 3;
	setp.lt.u32 	%p236, %r8, 3;
	mov.b32 	%r833, 0;
	@%p236 bra 	$L__BB2_310;
	and.b32  	%r833, %r9, -4;
	neg.s32 	%r829, %r833;
	mov.b32 	%r830, 0;
	mul.wide.s32 	%rd154, %r5, 4;
$L__BB2_301:
	add.s32 	%r353, %r830, %r15;
	add.s32 	%r641, %r347, %r353;
	setp.lt.s32 	%p237, %r353, 1;
	setp.gt.s32 	%p238, %r353, %r4;
	or.pred  	%p239, %p237, %p238;
	sub.s32 	%r642, %r641, %r4;
	add.s32 	%r643, %r642, -2;
	mul.wide.s32 	%rd153, %r643, 4;
	add.s64 	%rd34, %rd1, %rd153;
	add.s64 	%rd35, %rd34, %rd154;
	@%p239 bra 	$L__BB2_303;
	ld.global.f32 	%f158, [%rd34];
	neg.f32 	%f159, %f158;
	st.global.f32 	[%rd35], %f159;
$L__BB2_303:
	add.s32 	%r644, %r353, 1;
	setp.gt.u32 	%p240, %r353, 2147483646;
	setp.gt.s32 	%p241, %r644, %r4;
	or.pred  	%p242, %p240, %p241;
	@%p242 bra 	$L__BB2_305;
	ld.global.f32 	%f160, [%rd34+4];
	neg.f32 	%f161, %f160;
	st.global.f32 	[%rd35+4], %f161;
$L__BB2_305:
	add.s32 	%r645, %r353, 2;
	setp.lt.s32 	%p243, %r645, 1;
	setp.gt.s32 	%p244, %r645, %r4;
	or.pred  	%p245, %p243, %p244;
	@%p245 bra 	$L__BB2_307;
	ld.global.f32 	%f162, [%rd34+8];
	neg.f32 	%f163, %f162;
	st.global.f32 	[%rd35+8], %f163;
$L__BB2_307:
	add.s32 	%r646, %r353, 3;
	setp.lt.s32 	%p246, %r646, 1;
	setp.gt.s32 	%p247, %r646, %r4;
	or.pred  	%p248, %p246, %p247;
	@%p248 bra 	$L__BB2_309;
	ld.global.f32 	%f164, [%rd34+12];
	neg.f32 	%f165, %f164;
	st.global.f32 	[%rd35+12], %f165;
$L__BB2_309:
	add.s32 	%r830, %r830, 4;
	add.s32 	%r829, %r829, 4;
	setp.ne.s32 	%p249, %r829, 0;
	@%p249 bra 	$L__BB2_301;
$L__BB2_310:
	setp.eq.s32 	%p250, %r348, 0;
	@%p250 bra 	$L__BB2_331;
	neg.s32 	%r832, %r348;
	mul.wide.s32 	%rd157, %r5, 4;
$L__BB2_312:
	.pragma "nounroll";
	add.s32 	%r360, %r833, %r15;
	setp.lt.s32 	%p251, %r360, 1;
	setp.gt.s32 	%p252, %r360, %r4;
	or.pred  	%p253, %p251, %p252;
	@%p253 bra 	$L__BB2_314;
	add.s32 	%r647, %r347, %r360;
	sub.s32 	%r648, %r647, %r4;
	add.s32 	%r649, %r648, -2;
	mul.wide.s32 	%rd155, %r649, 4;
	add.s64 	%rd156, %rd1, %rd155;
	ld.global.f32 	%f166, [%rd156];
	neg.f32 	%f167, %f166;
	add.s64 	%rd158, %rd156, %rd157;
	st.global.f32 	[%rd158], %f167;
$L__BB2_314:
	add.s32 	%r833, %r833, 1;
	add.s32 	%r832, %r832, 1;
	setp.eq.s32 	%p254, %r832, 0;
	@%p254 bra 	$L__BB2_331;
	bra.uni 	$L__BB2_312;
$L__BB2_315:
	and.b32  	%r363, %r9, 3;
	setp.lt.u32 	%p217, %r8, 3;
	mov.b32 	%r842, 0;
	@%p217 bra 	$L__BB2_326;
	and.b32  	%r842, %r9, -4;
	neg.s32 	%r840, %r842;
	mov.b32 	%r841, 0;
	mul.wide.s32 	%rd148, %r5, 4;
$L__BB2_317:
	add.s32 	%r381, %r841, %r15;
	add.s32 	%r630, %r347, %r381;
	setp.lt.s32 	%p218, %r381, 1;
	setp.gt.s32 	%p219, %r381, %r4;
	or.pred  	%p220, %p218, %p219;
	sub.s32 	%r631, %r630, %r4;
	add.s32 	%r632, %r631, -2;
	mul.wide.s32 	%rd147, %r632, 4;
	add.s64 	%rd36, %rd1, %rd147;
	add.s64 	%rd37, %rd36, %rd148;
	@%p220 bra 	$L__BB2_319;
	ld.global.f32 	%f153, [%rd36];
	st.global.f32 	[%rd37], %f153;
$L__BB2_319:
	add.s32 	%r633, %r381, 1;
	setp.gt.u32 	%p221, %r381, 2147483646;
	setp.gt.s32 	%p222, %r633, %r4;
	or.pred  	%p223, %p221, %p222;
	@%p223 bra 	$L__BB2_321;
	ld.global.f32 	%f154, [%rd36+4];
	st.global.f32 	[%rd37+4], %f154;
$L__BB2_321:
	add.s32 	%r634, %r381, 2;
	setp.lt.s32 	%p224, %r634, 1;
	setp.gt.s32 	%p225, %r634, %r4;
	or.pred  	%p226, %p224, %p225;
	@%p226 bra 	$L__BB2_323;
	ld.global.f32 	%f155, [%rd36+8];
	st.global.f32 	[%rd37+8], %f155;
$L__BB2_323:
	add.s32 	%r635, %r381, 3;
	setp.lt.s32 	%p227, %r635, 1;
	setp.gt.s32 	%p228, %r635, %r4;
	or.pred  	%p229, %p227, %p228;
	@%p229 bra 	$L__BB2_325;
	ld.global.f32 	%f156, [%rd36+12];
	st.global.f32 	[%rd37+12], %f156;
$L__BB2_325:
	add.s32 	%r841, %r841, 4;
	add.s32 	%r840, %r840, 4;
	setp.ne.s32 	%p230, %r840, 0;
	@%p230 bra 	$L__BB2_317;
$L__BB2_326:
	setp.eq.s32 	%p231, %r363, 0;
	@%p231 bra 	$L__BB2_331;
	neg.s32 	%r843, %r363;
	mul.wide.s32 	%rd151, %r5, 4;
$L__BB2_328:
	.pragma "nounroll";
	add.s32 	%r388, %r842, %r15;
	setp.lt.s32 	%p232, %r388, 1;
	setp.gt.s32 	%p233, %r388, %r4;
	or.pred  	%p234, %p232, %p233;
	@%p234 bra 	$L__BB2_330;
	add.s32 	%r636, %r347, %r388;
	sub.s32 	%r637, %r636, %r4;
	add.s32 	%r638, %r637, -2;
	mul.wide.s32 	%rd149, %r638, 4;
	add.s64 	%rd150, %rd1, %rd149;
	ld.global.f32 	%f157, [%rd150];
	add.s64 	%rd152, %rd150, %rd151;
	st.global.f32 	[%rd152], %f157;
$L__BB2_330:
	add.s32 	%r842, %r842, 1;
	add.s32 	%r843, %r843, 1;
	setp.ne.s32 	%p235, %r843, 0;
	@%p235 bra 	$L__BB2_328;
$L__BB2_331:
	mul.lo.s32 	%r391, %r6, %r5;
	setp.ne.s32 	%p255, %r4, -1;
	@%p255 bra 	$L__BB2_333;
	mul.wide.u32 	%rd163, %r391, 4;
	add.s64 	%rd164, %rd1, %rd163;
	ld.global.f32 	%f172, [%rd164+4];
	add.f32 	%f173, %f172, %f172;
	mul.f32 	%f174, %f173, 0f3F000000;
	st.global.f32 	[%rd164], %f174;
	bra.uni 	$L__BB2_437;
$L__BB2_333:
	mul.wide.s32 	%rd159, %r391, 4;
	add.s64 	%rd160, %rd1, %rd159;
	ld.global.f32 	%f168, [%rd160+4];
	sub.s32 	%r650, %r391, %r4;
	add.s32 	%r651, %r650, -2;
	mul.wide.s32 	%rd161, %r651, 4;
	add.s64 	%rd162, %rd1, %rd161;
	ld.global.f32 	%f169, [%rd162];
	add.f32 	%f170, %f168, %f169;
	mul.f32 	%f171, %f170, 0f3F000000;
	st.global.f32 	[%rd160], %f171;
	bra.uni 	$L__BB2_437;
$L__BB2_334:
	setp.eq.s32 	%p21, %r1, 0;
	@%p21 bra 	$L__BB2_228;
	setp.ne.s32 	%p22, %r2, 0;
	@%p22 bra 	$L__BB2_370;
	setp.gt.u32 	%p23, %r8, 2147483646;
	@%p23 bra 	$L__BB2_437;
	setp.ne.s32 	%p24, %r514, 2;
	@%p24 bra 	$L__BB2_354;
	and.b32  	%r405, %r9, 3;
	setp.lt.u32 	%p44, %r8, 3;
	mov.b32 	%r855, 0;
	@%p44 bra 	$L__BB2_349;
	and.b32  	%r855, %r9, -4;
	neg.s32 	%r851, %r855;
	mov.b32 	%r852, 0;
$L__BB2_340:
	add.s32 	%r410, %r852, %r15;
	setp.lt.s32 	%p45, %r410, 1;
	setp.gt.s32 	%p46, %r410, %r4;
	or.pred  	%p47, %p45, %p46;
	add.s32 	%r563, %r410, %r5;
	mul.wide.s32 	%rd77, %r563, 4;
	add.s64 	%rd38, %rd1, %rd77;
	@%p47 bra 	$L__BB2_342;
	ld.global.f32 	%f93, [%rd38];
	neg.f32 	%f94, %f93;
	mul.wide.u32 	%rd78, %r410, 4;
	add.s64 	%rd79, %rd1, %rd78;
	st.global.f32 	[%rd79], %f94;
$L__BB2_342:
	add.s32 	%r411, %r410, 1;
	setp.gt.u32 	%p48, %r410, 2147483646;
	setp.gt.s32 	%p49, %r411, %r4;
	or.pred  	%p50, %p48, %p49;
	@%p50 bra 	$L__BB2_344;
	ld.global.f32 	%f95, [%rd38+4];
	neg.f32 	%f96, %f95;
	mul.wide.u32 	%rd80, %r411, 4;
	add.s64 	%rd81, %rd1, %rd80;
	st.global.f32 	[%rd81], %f96;
$L__BB2_344:
	add.s32 	%r412, %r410, 2;
	setp.lt.s32 	%p51, %r412, 1;
	setp.gt.s32 	%p52, %r412, %r4;
	or.pred  	%p53, %p51, %p52;
	@%p53 bra 	$L__BB2_346;
	ld.global.f32 	%f97, [%rd38+8];
	neg.f32 	%f98, %f97;
	mul.wide.u32 	%rd82, %r412, 4;
	add.s64 	%rd83, %rd1, %rd82;
	st.global.f32 	[%rd83], %f98;
$L__BB2_346:
	add.s32 	%r413, %r410, 3;
	setp.lt.s32 	%p54, %r413, 1;
	setp.gt.s32 	%p55, %r413, %r4;
	or.pred  	%p56, %p54, %p55;
	@%p56 bra 	$L__BB2_348;
	ld.global.f32 	%f99, [%rd38+12];
	neg.f32 	%f100, %f99;
	mul.wide.u32 	%rd84, %r413, 4;
	add.s64 	%rd85, %rd1, %rd84;
	st.global.f32 	[%rd85], %f100;
$L__BB2_348:
	add.s32 	%r852, %r852, 4;
	add.s32 	%r851, %r851, 4;
	setp.ne.s32 	%p57, %r851, 0;
	@%p57 bra 	$L__BB2_340;
$L__BB2_349:
	setp.eq.s32 	%p58, %r405, 0;
	@%p58 bra 	$L__BB2_437;
	neg.s32 	%r854, %r405;
$L__BB2_351:
	.pragma "nounroll";
	add.s32 	%r420, %r855, %r15;
	setp.lt.s32 	%p59, %r420, 1;
	setp.gt.s32 	%p60, %r420, %r4;
	or.pred  	%p61, %p59, %p60;
	@%p61 bra 	$L__BB2_353;
	add.s32 	%r564, %r420, %r5;
	mul.wide.s32 	%rd86, %r564, 4;
	add.s64 	%rd87, %rd1, %rd86;
	ld.global.f32 	%f101, [%rd87];
	neg.f32 	%f102, %f101;
	mul.wide.u32 	%rd88, %r420, 4;
	add.s64 	%rd89, %rd1, %rd88;
	st.global.f32 	[%rd89], %f102;
$L__BB2_353:
	add.s32 	%r855, %r855, 1;
	add.s32 	%r854, %r854, 1;
	setp.eq.s32 	%p62, %r854, 0;
	@%p62 bra 	$L__BB2_437;
	bra.uni 	$L__BB2_351;
$L__BB2_354:
	and.b32  	%r423, %r9, 3;
	setp.lt.u32 	%p25, %r8, 3;
	mov.b32 	%r884, 0;
	@%p25 bra 	$L__BB2_365;
	and.b32  	%r884, %r9, -4;
	neg.s32 	%r856, %r884;
	mov.b32 	%r857, 0;
$L__BB2_356:
	add.s32 	%r428, %r857, %r15;
	setp.lt.s32 	%p26, %r428, 1;
	setp.gt.s32 	%p27, %r428, %r4;
	or.pred  	%p28, %p26, %p27;
	add.s32 	%r559, %r428, %r5;
	mul.wide.s32 	%rd64, %r559, 4;
	add.s64 	%rd39, %rd1, %rd64;
	@%p28 bra 	$L__BB2_358;
	ld.global.f32 	%f88, [%rd39];
	mul.wide.u32 	%rd65, %r428, 4;
	add.s64 	%rd66, %rd1, %rd65;
	st.global.f32 	[%rd66], %f88;
$L__BB2_358:
	add.s32 	%r429, %r428, 1;
	setp.gt.u32 	%p29, %r428, 2147483646;
	setp.gt.s32 	%p30, %r429, %r4;
	or.pred  	%p31, %p29, %p30;
	@%p31 bra 	$L__BB2_360;
	ld.global.f32 	%f89, [%rd39+4];
	mul.wide.u32 	%rd67, %r429, 4;
	add.s64 	%rd68, %rd1, %rd67;
	st.global.f32 	[%rd68], %f89;
$L__BB2_360:
	add.s32 	%r430, %r428, 2;
	setp.lt.s32 	%p32, %r430, 1;
	setp.gt.s32 	%p33, %r430, %r4;
	or.pred  	%p34, %p32, %p33;
	@%p34 bra 	$L__BB2_362;
	ld.global.f32 	%f90, [%rd39+8];
	mul.wide.u32 	%rd69, %r430, 4;
	add.s64 	%rd70, %rd1, %rd69;
	st.global.f32 	[%rd70], %f90;
$L__BB2_362:
	add.s32 	%r431, %r428, 3;
	setp.lt.s32 	%p35, %r431, 1;
	setp.gt.s32 	%p36, %r431, %r4;
	or.pred  	%p37, %p35, %p36;
	@%p37 bra 	$L__BB2_364;
	ld.global.f32 	%f91, [%rd39+12];
	mul.wide.u32 	%rd71, %r431, 4;
	add.s64 	%rd72, %rd1, %rd71;
	st.global.f32 	[%rd72], %f91;
$L__BB2_364:
	add.s32 	%r857, %r857, 4;
	add.s32 	%r856, %r856, 4;
	setp.eq.s32 	%p38, %r856, 0;
	@%p38 bra 	$L__BB2_365;
	bra.uni 	$L__BB2_356;
$L__BB2_365:
	setp.eq.s32 	%p39, %r423, 0;
	@%p39 bra 	$L__BB2_437;
	neg.s32 	%r883, %r423;
$L__BB2_367:
	.pragma "nounroll";
	add.s32 	%r511, %r884, %r15;
	setp.lt.s32 	%p40, %r511, 1;
	setp.gt.s32 	%p41, %r511, %r4;
	or.pred  	%p42, %p40, %p41;
	@%p42 bra 	$L__BB2_369;
	add.s32 	%r560, %r511, %r5;
	mul.wide.s32 	%rd73, %r560, 4;
	add.s64 	%rd74, %rd1, %rd73;
	ld.global.f32 	%f92, [%rd74];
	mul.wide.u32 	%rd75, %r511, 4;
	add.s64 	%rd76, %rd1, %rd75;
	st.global.f32 	[%rd76], %f92;
$L__BB2_369:
	add.s32 	%r884, %r884, 1;
	add.s32 	%r883, %r883, 1;
	setp.ne.s32 	%p43, %r883, 0;
	@%p43 bra 	$L__BB2_367;
	bra.uni 	$L__BB2_437;
$L__BB2_370:
	setp.ne.s32 	%p66, %r1, %r122;
	@%p66 bra 	$L__BB2_400;
	setp.gt.u32 	%p109, %r11, 2147483646;
	@%p109 bra 	$L__BB2_437;
	and.b32  	%r434, %r12, 3;
	setp.lt.u32 	%p110, %r11, 3;
	mov.b32 	%r875, 0;
	@%p110 bra 	$L__BB2_395;
	and.b32  	%r875, %r12, -4;
	neg.s32 	%r863, %r875;
	add.s32 	%r862, %r16, 1;
	mul.lo.s32 	%r590, %r2, %r5;
	mul.lo.s32 	%r591, %r590, %r12;
	add.s32 	%r861, %r4, %r591;
	shl.b32 	%r592, %r4, 2;
	add.s32 	%r439, %r592, 8;
	add.s32 	%r860, %r591, %r592;
	mad.lo.s32 	%r859, %r4, 3, %r591;
	shl.b32 	%r593, %r4, 1;
	add.s32 	%r858, %r591, %r593;
$L__BB2_374:
	add.s32 	%r449, %r862, -1;
	setp.gt.s32 	%p111, %r449, %r4;
	setp.lt.s32 	%p112, %r449, 1;
	or.pred  	%p113, %p112, %p111;
	@%p113 bra 	$L__BB2_379;
	setp.ne.s32 	%p114, %r514, 1;
	mul.wide.s32 	%rd102, %r861, 4;
	add.s64 	%rd40, %rd1, %rd102;
	@%p114 bra 	$L__BB2_377;
	ld.global.f32 	%f118, [%rd40];
	neg.f32 	%f274, %f118;
	bra.uni 	$L__BB2_378;
$L__BB2_377:
	ld.global.f32 	%f274, [%rd40];
$L__BB2_378:
	st.global.f32 	[%rd40+4], %f274;
$L__BB2_379:
	setp.gt.s32 	%p115, %r862, %r4;
	setp.gt.u32 	%p116, %r449, 2147483646;
	or.pred  	%p117, %p116, %p115;
	@%p117 bra 	$L__BB2_384;
	setp.eq.s32 	%p118, %r514, 1;
	add.s32 	%r594, %r858, 2;
	mul.wide.s32 	%rd103, %r594, 4;
	add.s64 	%rd41, %rd1, %rd103;
	@%p118 bra 	$L__BB2_382;
	ld.global.f32 	%f275, [%rd41];
	bra.uni 	$L__BB2_383;
$L__BB2_382:
	ld.global.f32 	%f119, [%rd41];
	neg.f32 	%f275, %f119;
$L__BB2_383:
	st.global.f32 	[%rd41+4], %f275;
$L__BB2_384:
	add.s32 	%r595, %r862, 1;
	setp.gt.s32 	%p119, %r595, %r4;
	setp.lt.s32 	%p120, %r595, 1;
	or.pred  	%p121, %p120, %p119;
	@%p121 bra 	$L__BB2_389;
	setp.eq.s32 	%p122, %r514, 1;
	add.s32 	%r596, %r859, 4;
	mul.wide.s32 	%rd104, %r596, 4;
	add.s64 	%rd42, %rd1, %rd104;
	@%p122 bra 	$L__BB2_387;
	ld.global.f32 	%f276, [%rd42];
	bra.uni 	$L__BB2_388;
$L__BB2_387:
	ld.global.f32 	%f120, [%rd42];
	neg.f32 	%f276, %f120;
$L__BB2_388:
	st.global.f32 	[%rd42+4], %f276;
$L__BB2_389:
	add.s32 	%r597, %r862, 2;
	setp.gt.s32 	%p123, %r597, %r4;
	setp.lt.s32 	%p124, %r597, 1;
	or.pred  	%p125, %p124, %p123;
	@%p125 bra 	$L__BB2_394;
	setp.eq.s32 	%p126, %r514, 1;
	add.s32 	%r598, %r860, 6;
	mul.wide.s32 	%rd105, %r598, 4;
	add.s64 	%rd43, %rd1, %rd105;
	@%p126 bra 	$L__BB2_392;
	ld.global.f32 	%f277, [%rd43];
	bra.uni 	$L__BB2_393;
$L__BB2_392:
	ld.global.f32 	%f121, [%rd43];
	neg.f32 	%f277, %f121;
$L__BB2_393:
	st.global.f32 	[%rd43+4], %f277;
$L__BB2_394:
	add.s32 	%r863, %r863, 4;
	add.s32 	%r862, %r862, 4;
	add.s32 	%r861, %r861, %r439;
	add.s32 	%r860, %r860, %r439;
	add.s32 	%r859, %r859, %r439;
	add.s32 	%r858, %r858, %r439;
	setp.eq.s32 	%p127, %r863, 0;
	@%p127 bra 	$L__BB2_395;
	bra.uni 	$L__BB2_374;
$L__BB2_395:
	setp.eq.s32 	%p128, %r434, 0;
	@%p128 bra 	$L__BB2_437;
	add.s32 	%r878, %r875, %r16;
	mad.lo.s32 	%r877, %r878, %r5, %r4;
	neg.s32 	%r876, %r434;
$L__BB2_397:
	.pragma "nounroll";
	setp.gt.s32 	%p129, %r878, %r4;
	setp.lt.s32 	%p130, %r878, 1;
	or.pred  	%p131, %p130, %p129;
	@%p131 bra 	$L__BB2_436;
	setp.eq.s32 	%p132, %r514, 1;
	mul.wide.s32 	%rd106, %r877, 4;
	add.s64 	%rd48, %rd1, %rd106;
	@%p132 bra 	$L__BB2_434;
	ld.global.f32 	%f278, [%rd48];
	bra.uni 	$L__BB2_435;
$L__BB2_400:
	add.s32 	%r566, %r10, -1;
	setp.ne.s32 	%p67, %r2, %r566;
	setp.gt.u32 	%p68, %r8, 2147483646;
	or.pred  	%p69, %p67, %p68;
	@%p69 bra 	$L__BB2_437;
	mul.lo.s32 	%r456, %r6, %r5;
	setp.ne.s32 	%p70, %r514, 2;
	@%p70 bra 	$L__BB2_418;
	and.b32  	%r457, %r9, 3;
	setp.lt.u32 	%p90, %r8, 3;
	mov.b32 	%r868, 0;
	@%p90 bra 	$L__BB2_413;
	and.b32  	%r868, %r9, -4;
	neg.s32 	%r864, %r868;
	mov.b32 	%r865, 0;
	mul.wide.s32 	%rd97, %r5, 4;
$L__BB2_404:
	add.s32 	%r462, %r865, %r15;
	add.s32 	%r580, %r456, %r462;
	setp.lt.s32 	%p91, %r462, 1;
	setp.gt.s32 	%p92, %r462, %r4;
	or.pred  	%p93, %p91, %p92;
	sub.s32 	%r581, %r580, %r4;
	add.s32 	%r582, %r581, -2;
	mul.wide.s32 	%rd96, %r582, 4;
	add.s64 	%rd44, %rd1, %rd96;
	add.s64 	%rd45, %rd44, %rd97;
	@%p93 bra 	$L__BB2_406;
	ld.global.f32 	%f108, [%rd44];
	neg.f32 	%f109, %f108;
	st.global.f32 	[%rd45], %f109;
$L__BB2_406:
	add.s32 	%r583, %r462, 1;
	setp.gt.u32 	%p94, %r462, 2147483646;
	setp.gt.s32 	%p95, %r583, %r4;
	or.pred  	%p96, %p94, %p95;
	@%p96 bra 	$L__BB2_408;
	ld.global.f32 	%f110, [%rd44+4];
	neg.f32 	%f111, %f110;
	st.global.f32 	[%rd45+4], %f111;
$L__BB2_408:
	add.s32 	%r584, %r462, 2;
	setp.lt.s32 	%p97, %r584, 1;
	setp.gt.s32 	%p98, %r584, %r4;
	or.pred  	%p99, %p97, %p98;
	@%p99 bra 	$L__BB2_410;
	ld.global.f32 	%f112, [%rd44+8];
	neg.f32 	%f113, %f112;
	st.global.f32 	[%rd45+8], %f113;
$L__BB2_410:
	add.s32 	%r585, %r462, 3;
	setp.lt.s32 	%p100, %r585, 1;
	setp.gt.s32 	%p101, %r585, %r4;
	or.pred  	%p102, %p100, %p101;
	@%p102 bra 	$L__BB2_412;
	ld.global.f32 	%f114, [%rd44+12];
	neg.f32 	%f115, %f114;
	st.global.f32 	[%rd45+12], %f115;
$L__BB2_412:
	add.s32 	%r865, %r865, 4;
	add.s32 	%r864, %r864, 4;
	setp.ne.s32 	%p103, %r864, 0;
	@%p103 bra 	$L__BB2_404;
$L__BB2_413:
	setp.eq.s32 	%p104, %r457, 0;
	@%p104 bra 	$L__BB2_437;
	neg.s32 	%r867, %r457;
	mul.wide.s32 	%rd100, %r5, 4;
$L__BB2_415:
	.pragma "nounroll";
	add.s32 	%r469, %r868, %r15;
	setp.lt.s32 	%p105, %r469, 1;
	setp.gt.s32 	%p106, %r469, %r4;
	or.pred  	%p107, %p105, %p106;
	@%p107 bra 	$L__BB2_417;
	add.s32 	%r586, %r456, %r469;
	sub.s32 	%r587, %r586, %r4;
	add.s32 	%r588, %r587, -2;
	mul.wide.s32 	%rd98, %r588, 4;
	add.s64 	%rd99, %rd1, %rd98;
	ld.global.f32 	%f116, [%rd99];
	neg.f32 	%f117, %f116;
	add.s64 	%rd101, %rd99, %rd100;
	st.global.f32 	[%rd101], %f117;
$L__BB2_417:
	add.s32 	%r868, %r868, 1;
	add.s32 	%r867, %r867, 1;
	setp.eq.s32 	%p108, %r867, 0;
	@%p108 bra 	$L__BB2_437;
	bra.uni 	$L__BB2_415;
$L__BB2_418:
	and.b32  	%r472, %r9, 3;
	setp.lt.u32 	%p71, %r8, 3;
	mov.b32 	%r881, 0;
	@%p71 bra 	$L__BB2_429;
	and.b32  	%r881, %r9, -4;
	neg.s32 	%r869, %r881;
	mov.b32 	%r870, 0;
	mul.wide.s32 	%rd91, %r5, 4;
$L__BB2_420:
	add.s32 	%r477, %r870, %r15;
	add.s32 	%r569, %r456, %r477;
	setp.lt.s32 	%p72, %r477, 1;
	setp.gt.s32 	%p73, %r477, %r4;
	or.pred  	%p74, %p72, %p73;
	sub.s32 	%r570, %r569, %r4;
	add.s32 	%r571, %r570, -2;
	mul.wide.s32 	%rd90, %r571, 4;
	add.s64 	%rd46, %rd1, %rd90;
	add.s64 	%rd47, %rd46, %rd91;
	@%p74 bra 	$L__BB2_422;
	ld.global.f32 	%f103, [%rd46];
	st.global.f32 	[%rd47], %f103;
$L__BB2_422:
	add.s32 	%r572, %r477, 1;
	setp.gt.u32 	%p75, %r477, 2147483646;
	setp.gt.s32 	%p76, %r572, %r4;
	or.pred  	%p77, %p75, %p76;
	@%p77 bra 	$L__BB2_424;
	ld.global.f32 	%f104, [%rd46+4];
	st.global.f32 	[%rd47+4], %f104;
$L__BB2_424:
	add.s32 	%r573, %r477, 2;
	setp.lt.s32 	%p78, %r573, 1;
	setp.gt.s32 	%p79, %r573, %r4;
	or.pred  	%p80, %p78, %p79;
	@%p80 bra 	$L__BB2_426;
	ld.global.f32 	%f105, [%rd46+8];
	st.global.f32 	[%rd47+8], %f105;
$L__BB2_426:
	add.s32 	%r574, %r477, 3;
	setp.lt.s32 	%p81, %r574, 1;
	setp.gt.s32 	%p82, %r574, %r4;
	or.pred  	%p83, %p81, %p82;
	@%p83 bra 	$L__BB2_428;
	ld.global.f32 	%f106, [%rd46+12];
	st.global.f32 	[%rd47+12], %f106;
$L__BB2_428:
	add.s32 	%r870, %r870, 4;
	add.s32 	%r869, %r869, 4;
	setp.eq.s32 	%p84, %r869, 0;
	@%p84 bra 	$L__BB2_429;
	bra.uni 	$L__BB2_420;
$L__BB2_429:
	setp.eq.s32 	%p85, %r472, 0;
	@%p85 bra 	$L__BB2_437;
	neg.s32 	%r880, %r472;
	mul.wide.s32 	%rd94, %r5, 4;
$L__BB2_431:
	.pragma "nounroll";
	add.s32 	%r504, %r881, %r15;
	setp.lt.s32 	%p86, %r504, 1;
	setp.gt.s32 	%p87, %r504, %r4;
	or.pred  	%p88, %p86, %p87;
	@%p88 bra 	$L__BB2_433;
	add.s32 	%r575, %r456, %r504;
	sub.s32 	%r576, %r575, %r4;
	add.s32 	%r577, %r576, -2;
	mul.wide.s32 	%rd92, %r577, 4;
	add.s64 	%rd93, %rd1, %rd92;
	ld.global.f32 	%f107, [%rd93];
	add.s64 	%rd95, %rd93, %rd94;
	st.global.f32 	[%rd95], %f107;
$L__BB2_433:
	add.s32 	%r881, %r881, 1;
	add.s32 	%r880, %r880, 1;
	setp.eq.s32 	%p89, %r880, 0;
	@%p89 bra 	$L__BB2_437;
	bra.uni 	$L__BB2_431;
$L__BB2_434:
	ld.global.f32 	%f122, [%rd48];
	neg.f32 	%f278, %f122;
$L__BB2_435:
	st.global.f32 	[%rd48+4], %f278;
$L__BB2_436:
	add.s32 	%r878, %r878, 1;
	add.s32 	%r877, %r877, %r5;
	add.s32 	%r876, %r876, 1;
	setp.eq.s32 	%p133, %r876, 0;
	@%p133 bra 	$L__BB2_437;
	bra.uni 	$L__BB2_397;
$L__BB2_437:
	ret;

}
	// .globl	_Z33computeDivergenceAndPressureOnGPUPfS_S_S_
.visible .entry _Z33computeDivergenceAndPressureOnGPUPfS_S_S_(
	.param .u64 .ptr .align 1 _Z33computeDivergenceAndPressureOnGPUPfS_S_S__param_0,
	.param .u64 .ptr .align 1 _Z33computeDivergenceAndPressureOnGPUPfS_S_S__param_1,
	.param .u64 .ptr .align 1 _Z33computeDivergenceAndPressureOnGPUPfS_S_S__param_2,
	.param .u64 .ptr .align 1 _Z33computeDivergenceAndPressureOnGPUPfS_S_S__param_3
)
{
	.reg .pred 	%p<486>;
	.reg .b32 	%r<1066>;
	.reg .b32 	%f<188>;
	.reg .b64 	%rd<312>;

	ld.param.u64 	%rd37, [_Z33computeDivergenceAndPressureOnGPUPfS_S_S__param_2];
	ld.param.u64 	%rd38, [_Z33computeDivergenceAndPressureOnGPUPfS_S_S__param_3];
	cvta.to.global.u64 	%rd1, %rd37;
	cvta.to.global.u64 	%rd2, %rd38;
	mov.u32 	%r612, %tid.x;
	mov.u32 	%r613, %ctaid.x;
	mov.u32 	%r614, %ntid.x;
	mad.lo.s32 	%r1, %r613, %r614, %r612;
	mov.u32 	%r615, %tid.y;
	mov.u32 	%r616, %ctaid.y;
	mov.u32 	%r617, %ntid.y;
	mad.lo.s32 	%r2, %r616, %r617, %r615;
	mad.lo.s32 	%r3, %r615, %r614, %r612;
	ld.const.u32 	%r4, [N];
	add.s32 	%r5, %r4, 2;
	add.s32 	%r6, %r4, 1;
	mov.u32 	%r618, %nctaid.x;
	mul.lo.s32 	%r7, %r614, %r618;
	div.u32 	%r8, %r6, %r7;
	add.s32 	%r9, %r8, 1;
	mov.u32 	%r619, %nctaid.y;
	mul.lo.s32 	%r10, %r617, %r619;
	div.u32 	%r11, %r6, %r10;
	add.s32 	%r12, %r11, 1;
	mad.lo.s32 	%r620, %r8, %r11, %r8;
	add.s32 	%r13, %r620, %r12;
	mul.lo.s32 	%r621, %r617, %r614;
	mul.lo.s32 	%r14, %r621, %r13;
	mad.lo.s32 	%r15, %r1, %r8, %r1;
	mad.lo.s32 	%r16, %r2, %r11, %r2;
	setp.ge.s32 	%p1, %r2, %r5;
	@%p1 bra 	$L__BB3_8;
	mov.b32 	%r876, 0;
	mov.u32 	%r877, %r2;
$L__BB3_2:
	setp.ge.s32 	%p2, %r1, %r5;
	@%p2 bra 	$L__BB3_7;
	mov.b32 	%r878, 0;
	mov.u32 	%r879, %r1;
$L__BB3_4:
	min.s32 	%r624, %r879, %r877;
	setp.lt.s32 	%p3, %r624, 1;
	max.s32 	%r625, %r879, %r877;
	setp.gt.s32 	%p4, %r625, %r4;
	or.pred  	%p5, %p4, %p3;
	@%p5 bra 	$L__BB3_6;
	ld.param.u64 	%rd307, [_Z33computeDivergenceAndPressureOnGPUPfS_S_S__param_1];
	ld.param.u64 	%rd306, [_Z33computeDivergenceAndPressureOnGPUPfS_S_S__param_0];
	mad.lo.s32 	%r626, %r5, %r877, %r879;
	mul.lo.s32 	%r627, %r13, %r3;
	mad.lo.s32 	%r628, %r876, %r9, %r627;
	add.s32 	%r629, %r628, %r878;
	sub.s32 	%r630, %r626, %r4;
	add.s32 	%r631, %r630, -2;
	cvta.to.global.u64 	%rd39, %rd307;
	mul.wide.s32 	%rd40, %r631, 4;
	add.s64 	%rd41, %rd39, %rd40;
	ld.global.f32 	%f2, [%rd41];
	shl.b32 	%r632, %r14, 3;
	mov.u32 	%r633, sharedMem;
	shl.b32 	%r634, %r629, 2;
	add.s32 	%r635, %r633, %r634;
	add.s32 	%r636, %r635, %r632;
	st.shared.f32 	[%r636], %f2;
	add.s32 	%r637, %r626, %r5;
	mul.wide.s32 	%rd42, %r637, 4;
	add.s64 	%rd43, %rd39, %rd42;
	ld.global.f32 	%f3, [%rd43];
	shl.b32 	%r638, %r14, 2;
	add.s32 	%r639, %r636, %r638;
	st.shared.f32 	[%r639], %f3;
	cvta.to.global.u64 	%rd44, %rd306;
	mul.wide.s32 	%rd45, %r626, 4;
	add.s64 	%rd46, %rd44, %rd45;
	ld.global.f32 	%f4, [%rd46+-4];
	st.shared.f32 	[%r635], %f4;
	ld.global.f32 	%f5, [%rd46+4];
	add.s32 	%r640, %r635, %r638;
	st.shared.f32 	[%r640], %f5;
$L__BB3_6:
	add.s32 	%r879, %r879, %r7;
	add.s32 	%r878, %r878, 1;
	setp.lt.s32 	%p6, %r879, %r5;
	@%p6 bra 	$L__BB3_4;
$L__BB3_7:
	add.s32 	%r877, %r877, %r10;
	add.s32 	%r876, %r876, 1;
	setp.lt.s32 	%p7, %r877, %r5;
	@%p7 bra 	$L__BB3_2;
$L__BB3_8:
	setp.ge.s32 	%p8, %r2, %r5;
	bar.sync 	0;
	@%p8 bra 	$L__BB3_16;
	mul.lo.s32 	%r25, %r13, %r3;
	cvt.rn.f32.s32 	%f6, %r4;
	rcp.rn.f32 	%f7, %f6;
	mul.f32 	%f1, %f7, 0fBF000000;
	mov.b32 	%r880, 0;
	mov.u32 	%r881, %r2;
$L__BB3_10:
	setp.ge.s32 	%p9, %r1, %r5;
	@%p9 bra 	$L__BB3_15;
	mul.lo.s32 	%r28, %r5, %r881;
	mad.lo.s32 	%r29, %r880, %r9, %r25;
	mov.b32 	%r882, 0;
	mov.u32 	%r883, %r1;
$L__BB3_12:
	min.s32 	%r643, %r883, %r881;
	setp.lt.s32 	%p10, %r643, 1;
	max.s32 	%r644, %r883, %r881;
	setp.gt.s32 	%p11, %r644, %r4;
	or.pred  	%p12, %p11, %p10;
	@%p12 bra 	$L__BB3_14;
	add.s32 	%r645, %r29, %r882;
	add.s32 	%r646, %r645, %r14;
	shl.b32 	%r647, %r646, 2;
	mov.u32 	%r648, sharedMem;
	add.s32 	%r649, %r648, %r647;
	ld.shared.f32 	%f8, [%r649];
	shl.b32 	%r650, %r645, 2;
	add.s32 	%r651, %r648, %r650;
	ld.shared.f32 	%f9, [%r651];
	sub.f32 	%f10, %f8, %f9;
	shl.b32 	%r652, %r14, 3;
	add.s32 	%r653, %r649, %r652;
	ld.shared.f32 	%f11, [%r653];
	add.f32 	%f12, %f10, %f11;
	add.s32 	%r654, %r651, %r652;
	ld.shared.f32 	%f13, [%r654];
	sub.f32 	%f14, %f12, %f13;
	mul.f32 	%f15, %f1, %f14;
	add.s32 	%r655, %r28, %r883;
	mul.wide.s32 	%rd47, %r655, 4;
	add.s64 	%rd48, %rd2, %rd47;
	st.global.f32 	[%rd48], %f15;
	add.s64 	%rd49, %rd1, %rd47;
	mov.b32 	%r656, 0;
	st.global.u32 	[%rd49], %r656;
$L__BB3_14:
	add.s32 	%r883, %r883, %r7;
	add.s32 	%r882, %r882, 1;
	setp.lt.s32 	%p13, %r883, %r5;
	@%p13 bra 	$L__BB3_12;
$L__BB3_15:
	add.s32 	%r881, %r881, %r10;
	add.s32 	%r880, %r880, 1;
	setp.lt.s32 	%p14, %r881, %r5;
	@%p14 bra 	$L__BB3_10;
$L__BB3_16:
	or.b32  	%r36, %r1, %r2;
	setp.ne.s32 	%p15, %r36, 0;
	@%p15 bra 	$L__BB3_52;
	setp.gt.u32 	%p222, %r11, 2147483646;
	@%p222 bra 	$L__BB3_34;
	and.b32  	%r37, %r12, 3;
	setp.lt.u32 	%p223, %r11, 3;
	mov.b32 	%r884, 0;
	@%p223 bra 	$L__BB3_29;
	and.b32  	%r884, %r12, -4;
	shl.b32 	%r761, %r4, 2;
	add.s32 	%r39, %r761, 8;
	shl.b32 	%r890, %r4, 1;
	mul.lo.s32 	%r889, %r4, 3;
	mov.b32 	%r892, 0;
	mov.b32 	%r888, 4;
	mov.u32 	%r891, %r4;
$L__BB3_20:
	setp.gt.s32 	%p224, %r892, %r4;
	setp.eq.s32 	%p225, %r892, 0;
	or.pred  	%p226, %p225, %p224;
	@%p226 bra 	$L__BB3_22;
	add.s32 	%r762, %r888, -4;
	mul.wide.s32 	%rd163, %r762, 4;
	add.s64 	%rd164, %rd2, %rd163;
	ld.global.f32 	%f88, [%rd164+4];
	st.global.f32 	[%rd164], %f88;
$L__BB3_22:
	setp.ge.s32 	%p227, %r892, %r4;
	@%p227 bra 	$L__BB3_24;
	add.s32 	%r763, %r891, 2;
	mul.wide.s32 	%rd165, %r763, 4;
	add.s64 	%rd166, %rd2, %rd165;
	ld.global.f32 	%f89, [%rd166+4];
	st.global.f32 	[%rd166], %f89;
$L__BB3_24:
	add.s32 	%r58, %r892, 2;
	setp.gt.s32 	%p228, %r58, %r4;
	@%p228 bra 	$L__BB3_26;
	add.s32 	%r764, %r890, 4;
	mul.wide.s32 	%rd167, %r764, 4;
	add.s64 	%rd168, %rd2, %rd167;
	ld.global.f32 	%f90, [%rd168+4];
	st.global.f32 	[%rd168], %f90;
$L__BB3_26:
	add.s32 	%r59, %r58, 1;
	setp.gt.s32 	%p229, %r59, %r4;
	@%p229 bra 	$L__BB3_28;
	add.s32 	%r765, %r889, 6;
	mul.wide.s32 	%rd169, %r765, 4;
	add.s64 	%rd170, %rd2, %rd169;
	ld.global.f32 	%f91, [%rd170+4];
	st.global.f32 	[%rd170], %f91;
$L__BB3_28:
	add.s32 	%r891, %r891, %r39;
	add.s32 	%r890, %r890, %r39;
	add.s32 	%r889, %r889, %r39;
	add.s32 	%r888, %r888, %r39;
	add.s32 	%r892, %r59, 1;
	setp.eq.s32 	%p230, %r892, %r884;
	@%p230 bra 	$L__BB3_29;
	bra.uni 	$L__BB3_20;
$L__BB3_29:
	setp.eq.s32 	%p231, %r37, 0;
	@%p231 bra 	$L__BB3_34;
	mul.lo.s32 	%r886, %r884, %r5;
	neg.s32 	%r885, %r37;
$L__BB3_31:
	.pragma "nounroll";
	setp.gt.s32 	%p232, %r884, %r4;
	setp.eq.s32 	%p233, %r884, 0;
	or.pred  	%p234, %p233, %p232;
	@%p234 bra 	$L__BB3_33;
	mul.wide.s32 	%rd171, %r886, 4;
	add.s64 	%rd172, %rd2, %rd171;
	ld.global.f32 	%f92, [%rd172+4];
	st.global.f32 	[%rd172], %f92;
$L__BB3_33:
	add.s32 	%r884, %r884, 1;
	add.s32 	%r886, %r886, %r5;
	add.s32 	%r885, %r885, 1;
	setp.ne.s32 	%p235, %r885, 0;
	@%p235 bra 	$L__BB3_31;
$L__BB3_34:
	setp.gt.u32 	%p236, %r8, 2147483646;
	@%p236 bra 	$L__BB3_51;
	and.b32  	%r51, %r9, 3;
	setp.lt.u32 	%p237, %r8, 3;
	mov.b32 	%r896, 0;
	@%p237 bra 	$L__BB3_46;
	and.b32  	%r896, %r9, -4;
	add.s64 	%rd308, %rd2, 8;
	mov.b32 	%r895, 0;
	mov.b32 	%r893, 2;
	mov.u32 	%r894, %r4;
$L__BB3_37:
	setp.eq.s32 	%p238, %r893, 2;
	setp.gt.s32 	%p239, %r895, %r4;
	or.pred  	%p240, %p238, %p239;
	add.s32 	%r769, %r894, 2;
	mul.wide.s32 	%rd173, %r769, 4;
	add.s64 	%rd5, %rd2, %rd173;
	@%p240 bra 	$L__BB3_39;
	ld.global.f32 	%f93, [%rd5];
	st.global.f32 	[%rd308+-8], %f93;
$L__BB3_39:
	setp.ge.s32 	%p241, %r895, %r4;
	@%p241 bra 	$L__BB3_41;
	ld.global.f32 	%f94, [%rd5+4];
	st.global.f32 	[%rd308+-4], %f94;
$L__BB3_41:
	add.s32 	%r770, %r895, 2;
	setp.gt.s32 	%p242, %r770, %r4;
	@%p242 bra 	$L__BB3_43;
	ld.global.f32 	%f95, [%rd5+8];
	st.global.f32 	[%rd308], %f95;
$L__BB3_43:
	add.s32 	%r771, %r895, 3;
	setp.gt.s32 	%p243, %r771, %r4;
	@%p243 bra 	$L__BB3_45;
	ld.global.f32 	%f96, [%rd5+12];
	st.global.f32 	[%rd308+4], %f96;
$L__BB3_45:
	add.s32 	%r895, %r895, 4;
	add.s32 	%r894, %r894, 4;
	add.s32 	%r893, %r893, 4;
	add.s64 	%rd308, %rd308, 16;
	setp.ne.s32 	%p244, %r895, %r896;
	@%p244 bra 	$L__BB3_37;
$L__BB3_46:
	setp.eq.s32 	%p245, %r51, 0;
	@%p245 bra 	$L__BB3_51;
	mul.wide.u32 	%rd174, %r896, 4;
	add.s64 	%rd309, %rd2, %rd174;
	add.s32 	%r772, %r896, %r4;
	add.s32 	%r898, %r772, 2;
	neg.s32 	%r897, %r51;
$L__BB3_48:
	.pragma "nounroll";
	mul.wide.s32 	%rd175, %r898, 4;
	add.s64 	%rd9, %rd2, %rd175;
	setp.eq.s32 	%p246, %r896, 0;
	setp.gt.s32 	%p247, %r896, %r4;
	or.pred  	%p248, %p246, %p247;
	@%p248 bra 	$L__BB3_50;
	ld.global.f32 	%f97, [%rd9];
	st.global.f32 	[%rd309], %f97;
$L__BB3_50:
	add.s32 	%r896, %r896, 1;
	add.s64 	%rd309, %rd309, 4;
	add.s32 	%r898, %r898, 1;
	add.s32 	%r897, %r897, 1;
	setp.ne.s32 	%p249, %r897, 0;
	@%p249 bra 	$L__BB3_48;
$L__BB3_51:
	ld.global.f32 	%f98, [%rd2+4];
	mul.wide.s32 	%rd176, %r4, 4;
	add.s64 	%rd177, %rd2, %rd176;
	ld.global.f32 	%f99, [%rd177+8];
	add.f32 	%f100, %f98, %f99;
	mul.f32 	%f101, %f100, 0f3F000000;
	st.global.f32 	[%rd2], %f101;
	bra.uni 	$L__BB3_240;
$L__BB3_52:
	add.s32 	%r80, %r7, -1;
	setp.ne.s32 	%p16, %r1, %r80;
	@%p16 bra 	$L__BB3_185;
	add.s32 	%r661, %r10, -1;
	setp.ne.s32 	%p39, %r2, %r661;
	@%p39 bra 	$L__BB3_91;
	setp.gt.u32 	%p181, %r11, 2147483646;
	@%p181 bra 	$L__BB3_71;
	setp.lt.u32 	%p182, %r11, 3;
	mov.b32 	%r900, 0;
	@%p182 bra 	$L__BB3_66;
	and.b32  	%r900, %r12, -4;
	neg.s32 	%r909, %r900;
	add.s32 	%r908, %r16, 1;
	mul.lo.s32 	%r733, %r2, %r5;
	mul.lo.s32 	%r734, %r733, %r12;
	add.s32 	%r907, %r4, %r734;
	shl.b32 	%r735, %r4, 2;
	add.s32 	%r906, %r734, %r735;
	mad.lo.s32 	%r905, %r4, 3, %r734;
	shl.b32 	%r736, %r4, 1;
	add.s32 	%r904, %r734, %r736;
$L__BB3_57:
	add.s32 	%r108, %r908, -1;
	setp.gt.s32 	%p183, %r108, %r4;
	setp.lt.s32 	%p184, %r108, 1;
	or.pred  	%p185, %p184, %p183;
	@%p185 bra 	$L__BB3_59;
	mul.wide.s32 	%rd141, %r907, 4;
	add.s64 	%rd142, %rd2, %rd141;
	ld.global.f32 	%f71, [%rd142];
	st.global.f32 	[%rd142+4], %f71;
$L__BB3_59:
	setp.gt.s32 	%p186, %r908, %r4;
	setp.gt.u32 	%p187, %r108, 2147483646;
	or.pred  	%p188, %p187, %p186;
	@%p188 bra 	$L__BB3_61;
	add.s32 	%r737, %r904, 2;
	mul.wide.s32 	%rd143, %r737, 4;
	add.s64 	%rd144, %rd2, %rd143;
	ld.global.f32 	%f72, [%rd144];
	st.global.f32 	[%rd144+4], %f72;
$L__BB3_61:
	add.s32 	%r738, %r908, 1;
	setp.gt.s32 	%p189, %r738, %r4;
	setp.lt.s32 	%p190, %r738, 1;
	or.pred  	%p191, %p190, %p189;
	@%p191 bra 	$L__BB3_63;
	add.s32 	%r739, %r905, 4;
	mul.wide.s32 	%rd145, %r739, 4;
	add.s64 	%rd146, %rd2, %rd145;
	ld.global.f32 	%f73, [%rd146];
	st.global.f32 	[%rd146+4], %f73;
$L__BB3_63:
	add.s32 	%r740, %r908, 2;
	setp.gt.s32 	%p192, %r740, %r4;
	setp.lt.s32 	%p193, %r740, 1;
	or.pred  	%p194, %p193, %p192;
	@%p194 bra 	$L__BB3_65;
	add.s32 	%r741, %r906, 6;
	mul.wide.s32 	%rd147, %r741, 4;
	add.s64 	%rd148, %rd2, %rd147;
	ld.global.f32 	%f74, [%rd148];
	st.global.f32 	[%rd148+4], %f74;
$L__BB3_65:
	add.s32 	%r909, %r909, 4;
	add.s32 	%r908, %r908, 4;
	add.s32 	%r743, %r735, 8;
	add.s32 	%r907, %r907, %r743;
	add.s32 	%r906, %r906, %r743;
	add.s32 	%r905, %r905, %r743;
	add.s32 	%r904, %r904, %r743;
	setp.eq.s32 	%p195, %r909, 0;
	@%p195 bra 	$L__BB3_66;
	bra.uni 	$L__BB3_57;
$L__BB3_66:
	and.b32  	%r88, %r12, 3;
	setp.eq.s32 	%p196, %r88, 0;
	@%p196 bra 	$L__BB3_71;
	add.s32 	%r903, %r900, %r16;
	mad.lo.s32 	%r902, %r903, %r5, %r4;
	neg.s32 	%r901, %r88;
$L__BB3_68:
	.pragma "nounroll";
	setp.gt.s32 	%p197, %r903, %r4;
	setp.lt.s32 	%p198, %r903, 1;
	or.pred  	%p199, %p198, %p197;
	@%p199 bra 	$L__BB3_70;
	mul.wide.s32 	%rd149, %r902, 4;
	add.s64 	%rd150, %rd2, %rd149;
	ld.global.f32 	%f75, [%rd150];
	st.global.f32 	[%rd150+4], %f75;
$L__BB3_70:
	add.s32 	%r903, %r903, 1;
	add.s32 	%r902, %r902, %r5;
	add.s32 	%r901, %r901, 1;
	setp.ne.s32 	%p200, %r901, 0;
	@%p200 bra 	$L__BB3_68;
$L__BB3_71:
	setp.gt.u32 	%p201, %r8, 2147483646;
	@%p201 bra 	$L__BB3_88;
	mul.lo.s32 	%r98, %r6, %r5;
	and.b32  	%r99, %r9, 3;
	setp.lt.u32 	%p202, %r8, 3;
	mov.b32 	%r912, 0;
	@%p202 bra 	$L__BB3_83;
	and.b32  	%r912, %r9, -4;
	neg.s32 	%r910, %r912;
	mov.b32 	%r911, 0;
	mul.wide.s32 	%rd152, %r5, 4;
$L__BB3_74:
	add.s32 	%r118, %r911, %r15;
	add.s32 	%r746, %r98, %r118;
	setp.lt.s32 	%p203, %r118, 1;
	setp.gt.s32 	%p204, %r118, %r4;
	or.pred  	%p205, %p203, %p204;
	sub.s32 	%r747, %r746, %r4;
	add.s32 	%r748, %r747, -2;
	mul.wide.s32 	%rd151, %r748, 4;
	add.s64 	%rd11, %rd2, %rd151;
	add.s64 	%rd12, %rd11, %rd152;
	@%p205 bra 	$L__BB3_76;
	ld.global.f32 	%f76, [%rd11];
	st.global.f32 	[%rd12], %f76;
$L__BB3_76:
	add.s32 	%r749, %r118, 1;
	setp.gt.u32 	%p206, %r118, 2147483646;
	setp.gt.s32 	%p207, %r749, %r4;
	or.pred  	%p208, %p206, %p207;
	@%p208 bra 	$L__BB3_78;
	ld.global.f32 	%f77, [%rd11+4];
	st.global.f32 	[%rd12+4], %f77;
$L__BB3_78:
	add.s32 	%r750, %r118, 2;
	setp.lt.s32 	%p209, %r750, 1;
	setp.gt.s32 	%p210, %r750, %r4;
	or.pred  	%p211, %p209, %p210;
	@%p211 bra 	$L__BB3_80;
	ld.global.f32 	%f78, [%rd11+8];
	st.global.f32 	[%rd12+8], %f78;
$L__BB3_80:
	add.s32 	%r751, %r118, 3;
	setp.lt.s32 	%p212, %r751, 1;
	setp.gt.s32 	%p213, %r751, %r4;
	or.pred  	%p214, %p212, %p213;
	@%p214 bra 	$L__BB3_82;
	ld.global.f32 	%f79, [%rd11+12];
	st.global.f32 	[%rd12+12], %f79;
$L__BB3_82:
	add.s32 	%r911, %r911, 4;
	add.s32 	%r910, %r910, 4;
	setp.ne.s32 	%p215, %r910, 0;
	@%p215 bra 	$L__BB3_74;
$L__BB3_83:
	setp.eq.s32 	%p216, %r99, 0;
	@%p216 bra 	$L__BB3_88;
	neg.s32 	%r913, %r99;
	mul.wide.s32 	%rd155, %r5, 4;
$L__BB3_85:
	.pragma "nounroll";
	add.s32 	%r125, %r912, %r15;
	setp.lt.s32 	%p217, %r125, 1;
	setp.gt.s32 	%p218, %r125, %r4;
	or.pred  	%p219, %p217, %p218;
	@%p219 bra 	$L__BB3_87;
	add.s32 	%r752, %r98, %r125;
	sub.s32 	%r753, %r752, %r4;
	add.s32 	%r754, %r753, -2;
	mul.wide.s32 	%rd153, %r754, 4;
	add.s64 	%rd154, %rd2, %rd153;
	ld.global.f32 	%f80, [%rd154];
	add.s64 	%rd156, %rd154, %rd155;
	st.global.f32 	[%rd156], %f80;
$L__BB3_87:
	add.s32 	%r912, %r912, 1;
	add.s32 	%r913, %r913, 1;
	setp.ne.s32 	%p220, %r913, 0;
	@%p220 bra 	$L__BB3_85;
$L__BB3_88:
	mul.lo.s32 	%r128, %r6, %r5;
	add.s32 	%r129, %r128, %r6;
	setp.ne.s32 	%p221, %r4, -1;
	@%p221 bra 	$L__BB3_90;
	mul.wide.u32 	%rd161, %r129, 4;
	add.s64 	%rd162, %rd2, %rd161;
	ld.global.f32 	%f85, [%rd162+4];
	add.f32 	%f86, %f85, %f85;
	mul.f32 	%f87, %f86, 0f3F000000;
	st.global.f32 	[%rd162], %f87;
	bra.uni 	$L__BB3_240;
$L__BB3_90:
	add.s32 	%r755, %r128, %r4;
	mul.wide.s32 	%rd157, %r755, 4;
	add.s64 	%rd158, %rd2, %rd157;
	ld.global.f32 	%f81, [%rd158];
	sub.s32 	%r756, %r129, %r4;
	add.s32 	%r757, %r756, -2;
	mul.wide.s32 	%rd159, %r757, 4;
	add.s64 	%rd160, %rd2, %rd159;
	ld.global.f32 	%f82, [%rd160];
	add.f32 	%f83, %f81, %f82;
	mul.f32 	%f84, %f83, 0f3F000000;
	st.global.f32 	[%rd158+4], %f84;
	bra.uni 	$L__BB3_240;
$L__BB3_91:
	setp.ne.s32 	%p40, %r2, 0;
	@%p40 bra 	$L__BB3_129;
	setp.gt.u32 	%p146, %r8, 2147483646;
	@%p146 bra 	$L__BB3_109;
	and.b32  	%r130, %r9, 3;
	setp.lt.u32 	%p147, %r8, 3;
	mov.b32 	%r915, 0;
	@%p147 bra 	$L__BB3_104;
	and.b32  	%r915, %r9, -4;
	neg.s32 	%r918, %r915;
	mov.b32 	%r919, 0;
$L__BB3_95:
	add.s32 	%r147, %r919, %r15;
	setp.lt.s32 	%p148, %r147, 1;
	setp.gt.s32 	%p149, %r147, %r4;
	or.pred  	%p150, %p148, %p149;
	add.s32 	%r721, %r147, %r5;
	mul.wide.s32 	%rd111, %r721, 4;
	add.s64 	%rd13, %rd2, %rd111;
	@%p150 bra 	$L__BB3_97;
	ld.global.f32 	%f53, [%rd13];
	mul.wide.u32 	%rd112, %r147, 4;
	add.s64 	%rd113, %rd2, %rd112;
	st.global.f32 	[%rd113], %f53;
$L__BB3_97:
	add.s32 	%r148, %r147, 1;
	setp.gt.u32 	%p151, %r147, 2147483646;
	setp.gt.s32 	%p152, %r148, %r4;
	or.pred  	%p153, %p151, %p152;
	@%p153 bra 	$L__BB3_99;
	ld.global.f32 	%f54, [%rd13+4];
	mul.wide.u32 	%rd114, %r148, 4;
	add.s64 	%rd115, %rd2, %rd114;
	st.global.f32 	[%rd115], %f54;
$L__BB3_99:
	add.s32 	%r149, %r147, 2;
	setp.lt.s32 	%p154, %r149, 1;
	setp.gt.s32 	%p155, %r149, %r4;
	or.pred  	%p156, %p154, %p155;
	@%p156 bra 	$L__BB3_101;
	ld.global.f32 	%f55, [%rd13+8];
	mul.wide.u32 	%rd116, %r149, 4;
	add.s64 	%rd117, %rd2, %rd116;
	st.global.f32 	[%rd117], %f55;
$L__BB3_101:
	add.s32 	%r150, %r147, 3;
	setp.lt.s32 	%p157, %r150, 1;
	setp.gt.s32 	%p158, %r150, %r4;
	or.pred  	%p159, %p157, %p158;
	@%p159 bra 	$L__BB3_103;
	ld.global.f32 	%f56, [%rd13+12];
	mul.wide.u32 	%rd118, %r150, 4;
	add.s64 	%rd119, %rd2, %rd118;
	st.global.f32 	[%rd119], %f56;
$L__BB3_103:
	add.s32 	%r919, %r919, 4;
	add.s32 	%r918, %r918, 4;
	setp.eq.s32 	%p160, %r918, 0;
	@%p160 bra 	$L__BB3_104;
	bra.uni 	$L__BB3_95;
$L__BB3_104:
	setp.eq.s32 	%p161, %r130, 0;
	@%p161 bra 	$L__BB3_109;
	neg.s32 	%r916, %r130;
$L__BB3_106:
	.pragma "nounroll";
	add.s32 	%r137, %r915, %r15;
	setp.lt.s32 	%p162, %r137, 1;
	setp.gt.s32 	%p163, %r137, %r4;
	or.pred  	%p164, %p162, %p163;
	@%p164 bra 	$L__BB3_108;
	add.s32 	%r722, %r137, %r5;
	mul.wide.s32 	%rd120, %r722, 4;
	add.s64 	%rd121, %rd2, %rd120;
	ld.global.f32 	%f57, [%rd121];
	mul.wide.u32 	%rd122, %r137, 4;
	add.s64 	%rd123, %rd2, %rd122;
	st.global.f32 	[%rd123], %f57;
$L__BB3_108:
	add.s32 	%r915, %r915, 1;
	add.s32 	%r916, %r916, 1;
	setp.ne.s32 	%p165, %r916, 0;
	@%p165 bra 	$L__BB3_106;
$L__BB3_109:
	setp.gt.u32 	%p166, %r11, 2147483646;
	@%p166 bra 	$L__BB3_126;
	setp.lt.u32 	%p167, %r11, 3;
	mov.b32 	%r926, 0;
	@%p167 bra 	$L__BB3_121;
	and.b32  	%r926, %r12, -4;
	neg.s32 	%r925, %r926;
	add.s32 	%r924, %r16, 2;
	shl.b32 	%r921, %r4, 2;
	shl.b32 	%r922, %r4, 1;
	mul.lo.s32 	%r920, %r4, 3;
	mov.u32 	%r923, %r4;
$L__BB3_112:
	add.s32 	%r159, %r924, -2;
	setp.gt.s32 	%p168, %r159, %r4;
	setp.lt.s32 	%p169, %r159, 1;
	or.pred  	%p170, %p169, %p168;
	@%p170 bra 	$L__BB3_114;
	mul.wide.s32 	%rd124, %r923, 4;
	add.s64 	%rd125, %rd2, %rd124;
	ld.global.f32 	%f58, [%rd125];
	st.global.f32 	[%rd125+4], %f58;
$L__BB3_114:
	setp.ge.s32 	%p171, %r159, %r4;
	@%p171 bra 	$L__BB3_116;
	add.s32 	%r725, %r922, 2;
	mul.wide.s32 	%rd126, %r725, 4;
	add.s64 	%rd127, %rd2, %rd126;
	ld.global.f32 	%f59, [%rd127];
	st.global.f32 	[%rd127+4], %f59;
$L__BB3_116:
	setp.gt.s32 	%p172, %r924, %r4;
	@%p172 bra 	$L__BB3_118;
	add.s32 	%r726, %r920, 4;
	mul.wide.s32 	%rd128, %r726, 4;
	add.s64 	%rd129, %rd2, %rd128;
	ld.global.f32 	%f60, [%rd129];
	st.global.f32 	[%rd129+4], %f60;
$L__BB3_118:
	add.s32 	%r727, %r924, 1;
	setp.gt.s32 	%p173, %r727, %r4;
	@%p173 bra 	$L__BB3_120;
	add.s32 	%r728, %r921, 6;
	mul.wide.s32 	%rd130, %r728, 4;
	add.s64 	%rd131, %rd2, %rd130;
	ld.global.f32 	%f61, [%rd131];
	st.global.f32 	[%rd131+4], %f61;
$L__BB3_120:
	add.s32 	%r925, %r925, 4;
	add.s32 	%r924, %r924, 4;
	shl.b32 	%r729, %r4, 2;
	add.s32 	%r730, %r729, 8;
	add.s32 	%r923, %r923, %r730;
	add.s32 	%r922, %r922, %r730;
	add.s32 	%r921, %r921, %r730;
	add.s32 	%r920, %r920, %r730;
	setp.ne.s32 	%p174, %r925, 0;
	@%p174 bra 	$L__BB3_112;
$L__BB3_121:
	and.b32  	%r168, %r12, 3;
	setp.eq.s32 	%p175, %r168, 0;
	@%p175 bra 	$L__BB3_126;
	add.s32 	%r929, %r926, %r16;
	mad.lo.s32 	%r928, %r929, %r5, %r4;
	neg.s32 	%r927, %r168;
$L__BB3_123:
	.pragma "nounroll";
	setp.gt.s32 	%p176, %r929, %r4;
	setp.lt.s32 	%p177, %r929, 1;
	or.pred  	%p178, %p177, %p176;
	@%p178 bra 	$L__BB3_125;
	mul.wide.s32 	%rd132, %r928, 4;
	add.s64 	%rd133, %rd2, %rd132;
	ld.global.f32 	%f62, [%rd133];
	st.global.f32 	[%rd133+4], %f62;
$L__BB3_125:
	add.s32 	%r929, %r929, 1;
	add.s32 	%r928, %r928, %r5;
	add.s32 	%r927, %r927, 1;
	setp.ne.s32 	%p179, %r927, 0;
	@%p179 bra 	$L__BB3_123;
$L__BB3_126:
	setp.ne.s32 	%p180, %r4, -1;
	@%p180 bra 	$L__BB3_128;
	ld.global.f32 	%f67, [%rd2+4];
	mul.wide.u32 	%rd137, %r5, 4;
	add.s64 	%rd138, %rd2, %rd137;
	ld.global.f32 	%f68, [%rd138];
	add.f32 	%f69, %f67, %f68;
	mul.f32 	%f70, %f69, 0f3F000000;
	mul.wide.u32 	%rd139, %r6, 4;
	add.s64 	%rd140, %rd2, %rd139;
	st.global.f32 	[%rd140], %f70;
	bra.uni 	$L__BB3_240;
$L__BB3_128:
	mul.wide.s32 	%rd134, %r4, 4;
	add.s64 	%rd135, %rd2, %rd134;
	ld.global.f32 	%f63, [%rd135];
	add.s64 	%rd136, %rd135, %rd134;
	ld.global.f32 	%f64, [%rd136+12];
	add.f32 	%f65, %f63, %f64;
	mul.f32 	%f66, %f65, 0f3F000000;
	st.global.f32 	[%rd135+4], %f66;
	bra.uni 	$L__BB3_240;
$L__BB3_129:
	setp.ne.s32 	%p41, %r1, 0;
	@%p41 bra 	$L__BB3_204;
$L__BB3_130:
	add.s32 	%r687, %r10, -1;
	setp.eq.s32 	%p84, %r2, %r687;
	@%p84 bra 	$L__BB3_148;
	setp.gt.u32 	%p85, %r11, 2147483646;
	@%p85 bra 	$L__BB3_240;
	setp.lt.u32 	%p86, %r11, 3;
	mov.b32 	%r961, 0;
	@%p86 bra 	$L__BB3_143;
	and.b32  	%r961, %r12, -4;
	neg.s32 	%r950, %r961;
	add.s32 	%r949, %r16, 1;
	mad.lo.s32 	%r948, %r5, %r16, %r5;
	add.s32 	%r690, %r16, 2;
	mul.lo.s32 	%r947, %r5, %r690;
	add.s32 	%r691, %r16, 3;
	mul.lo.s32 	%r946, %r691, %r5;
	mul.lo.s32 	%r692, %r2, %r5;
	mul.lo.s32 	%r945, %r692, %r12;
$L__BB3_134:
	add.s32 	%r238, %r949, -1;
	setp.gt.s32 	%p87, %r238, %r4;
	setp.lt.s32 	%p88, %r238, 1;
	or.pred  	%p89, %p88, %p87;
	@%p89 bra 	$L__BB3_136;
	mul.wide.s32 	%rd79, %r945, 4;
	add.s64 	%rd80, %rd2, %rd79;
	ld.global.f32 	%f31, [%rd80+4];
	st.global.f32 	[%rd80], %f31;
$L__BB3_136:
	setp.gt.s32 	%p90, %r949, %r4;
	setp.gt.u32 	%p91, %r238, 2147483646;
	or.pred  	%p92, %p91, %p90;
	@%p92 bra 	$L__BB3_138;
	mul.wide.s32 	%rd81, %r948, 4;
	add.s64 	%rd82, %rd2, %rd81;
	ld.global.f32 	%f32, [%rd82+4];
	st.global.f32 	[%rd82], %f32;
$L__BB3_138:
	add.s32 	%r693, %r949, 1;
	setp.gt.s32 	%p93, %r693, %r4;
	setp.lt.s32 	%p94, %r693, 1;
	or.pred  	%p95, %p94, %p93;
	@%p95 bra 	$L__BB3_140;
	mul.wide.s32 	%rd83, %r947, 4;
	add.s64 	%rd84, %rd2, %rd83;
	ld.global.f32 	%f33, [%rd84+4];
	st.global.f32 	[%rd84], %f33;
$L__BB3_140:
	add.s32 	%r694, %r949, 2;
	setp.gt.s32 	%p96, %r694, %r4;
	setp.lt.s32 	%p97, %r694, 1;
	or.pred  	%p98, %p97, %p96;
	@%p98 bra 	$L__BB3_142;
	mul.wide.s32 	%rd85, %r946, 4;
	add.s64 	%rd86, %rd2, %rd85;
	ld.global.f32 	%f34, [%rd86+4];
	st.global.f32 	[%rd86], %f34;
$L__BB3_142:
	add.s32 	%r950, %r950, 4;
	add.s32 	%r949, %r949, 4;
	shl.b32 	%r695, %r4, 2;
	add.s32 	%r696, %r695, 8;
	add.s32 	%r948, %r948, %r696;
	add.s32 	%r947, %r947, %r696;
	add.s32 	%r946, %r946, %r696;
	add.s32 	%r945, %r945, %r696;
	setp.eq.s32 	%p99, %r950, 0;
	@%p99 bra 	$L__BB3_143;
	bra.uni 	$L__BB3_134;
$L__BB3_143:
	and.b32  	%r287, %r12, 3;
	setp.eq.s32 	%p100, %r287, 0;
	@%p100 bra 	$L__BB3_240;
	add.s32 	%r964, %r961, %r16;
	mul.lo.s32 	%r963, %r964, %r5;
	neg.s32 	%r962, %r287;
$L__BB3_145:
	.pragma "nounroll";
	setp.gt.s32 	%p101, %r964, %r4;
	setp.lt.s32 	%p102, %r964, 1;
	or.pred  	%p103, %p102, %p101;
	@%p103 bra 	$L__BB3_147;
	mul.wide.s32 	%rd87, %r963, 4;
	add.s64 	%rd88, %rd2, %rd87;
	ld.global.f32 	%f35, [%rd88+4];
	st.global.f32 	[%rd88], %f35;
$L__BB3_147:
	add.s32 	%r964, %r964, 1;
	add.s32 	%r963, %r963, %r5;
	add.s32 	%r962, %r962, 1;
	setp.eq.s32 	%p104, %r962, 0;
	@%p104 bra 	$L__BB3_240;
	bra.uni 	$L__BB3_145;
$L__BB3_148:
	setp.gt.u32 	%p105, %r11, 2147483646;
	@%p105 bra 	$L__BB3_165;
	setp.lt.u32 	%p106, %r11, 3;
	mov.b32 	%r930, 0;
	@%p106 bra 	$L__BB3_160;
	and.b32  	%r930, %r12, -4;
	neg.s32 	%r939, %r930;
	add.s32 	%r938, %r16, 1;
	mad.lo.s32 	%r937, %r5, %r16, %r5;
	add.s32 	%r699, %r16, 2;
	mul.lo.s32 	%r936, %r5, %r699;
	add.s32 	%r700, %r16, 3;
	mul.lo.s32 	%r935, %r700, %r5;
	mul.lo.s32 	%r701, %r2, %r5;
	mul.lo.s32 	%r934, %r701, %r12;
$L__BB3_151:
	add.s32 	%r211, %r938, -1;
	setp.gt.s32 	%p107, %r211, %r4;
	setp.lt.s32 	%p108, %r211, 1;
	or.pred  	%p109, %p108, %p107;
	@%p109 bra 	$L__BB3_153;
	mul.wide.s32 	%rd89, %r934, 4;
	add.s64 	%rd90, %rd2, %rd89;
	ld.global.f32 	%f36, [%rd90+4];
	st.global.f32 	[%rd90], %f36;
$L__BB3_153:
	setp.gt.s32 	%p110, %r938, %r4;
	setp.gt.u32 	%p111, %r211, 2147483646;
	or.pred  	%p112, %p111, %p110;
	@%p112 bra 	$L__BB3_155;
	mul.wide.s32 	%rd91, %r937, 4;
	add.s64 	%rd92, %rd2, %rd91;
	ld.global.f32 	%f37, [%rd92+4];
	st.global.f32 	[%rd92], %f37;
$L__BB3_155:
	add.s32 	%r702, %r938, 1;
	setp.gt.s32 	%p113, %r702, %r4;
	setp.lt.s32 	%p114, %r702, 1;
	or.pred  	%p115, %p114, %p113;
	@%p115 bra 	$L__BB3_157;
	mul.wide.s32 	%rd93, %r936, 4;
	add.s64 	%rd94, %rd2, %rd93;
	ld.global.f32 	%f38, [%rd94+4];
	st.global.f32 	[%rd94], %f38;
$L__BB3_157:
	add.s32 	%r703, %r938, 2;
	setp.gt.s32 	%p116, %r703, %r4;
	setp.lt.s32 	%p117, %r703, 1;
	or.pred  	%p118, %p117, %p116;
	@%p118 bra 	$L__BB3_159;
	mul.wide.s32 	%rd95, %r935, 4;
	add.s64 	%rd96, %rd2, %rd95;
	ld.global.f32 	%f39, [%rd96+4];
	st.global.f32 	[%rd96], %f39;
$L__BB3_159:
	add.s32 	%r939, %r939, 4;
	add.s32 	%r938, %r938, 4;
	shl.b32 	%r704, %r4, 2;
	add.s32 	%r705, %r704, 8;
	add.s32 	%r937, %r937, %r705;
	add.s32 	%r936, %r936, %r705;
	add.s32 	%r935, %r935, %r705;
	add.s32 	%r934, %r934, %r705;
	setp.eq.s32 	%p119, %r939, 0;
	@%p119 bra 	$L__BB3_160;
	bra.uni 	$L__BB3_151;
$L__BB3_160:
	and.b32  	%r191, %r12, 3;
	setp.eq.s32 	%p120, %r191, 0;
	@%p120 bra 	$L__BB3_165;
	add.s32 	%r933, %r930, %r16;
	mul.lo.s32 	%r932, %r933, %r5;
	neg.s32 	%r931, %r191;
$L__BB3_162:
	.pragma "nounroll";
	setp.gt.s32 	%p121, %r933, %r4;
	setp.lt.s32 	%p122, %r933, 1;
	or.pred  	%p123, %p122, %p121;
	@%p123 bra 	$L__BB3_164;
	mul.wide.s32 	%rd97, %r932, 4;
	add.s64 	%rd98, %rd2, %rd97;
	ld.global.f32 	%f40, [%rd98+4];
	st.global.f32 	[%rd98], %f40;
$L__BB3_164:
	add.s32 	%r933, %r933, 1;
	add.s32 	%r932, %r932, %r5;
	add.s32 	%r931, %r931, 1;
	setp.ne.s32 	%p124, %r931, 0;
	@%p124 bra 	$L__BB3_162;
$L__BB3_165:
	setp.gt.u32 	%p125, %r8, 2147483646;
	@%p125 bra 	$L__BB3_182;
	mul.lo.s32 	%r201, %r6, %r5;
	and.b32  	%r202, %r9, 3;
	setp.lt.u32 	%p126, %r8, 3;
	mov.b32 	%r942, 0;
	@%p126 bra 	$L__BB3_177;
	and.b32  	%r942, %r9, -4;
	neg.s32 	%r940, %r942;
	mov.b32 	%r941, 0;
	mul.wide.s32 	%rd100, %r5, 4;
$L__BB3_168:
	add.s32 	%r221, %r941, %r15;
	add.s32 	%r708, %r201, %r221;
	setp.lt.s32 	%p127, %r221, 1;
	setp.gt.s32 	%p128, %r221, %r4;
	or.pred  	%p129, %p127, %p128;
	sub.s32 	%r709, %r708, %r4;
	add.s32 	%r710, %r709, -2;
	mul.wide.s32 	%rd99, %r710, 4;
	add.s64 	%rd14, %rd2, %rd99;
	add.s64 	%rd15, %rd14, %rd100;
	@%p129 bra 	$L__BB3_170;
	ld.global.f32 	%f41, [%rd14];
	st.global.f32 	[%rd15], %f41;
$L__BB3_170:
	add.s32 	%r711, %r221, 1;
	setp.gt.u32 	%p130, %r221, 2147483646;
	setp.gt.s32 	%p131, %r711, %r4;
	or.pred  	%p132, %p130, %p131;
	@%p132 bra 	$L__BB3_172;
	ld.global.f32 	%f42, [%rd14+4];
	st.global.f32 	[%rd15+4], %f42;
$L__BB3_172:
	add.s32 	%r712, %r221, 2;
	setp.lt.s32 	%p133, %r712, 1;
	setp.gt.s32 	%p134, %r712, %r4;
	or.pred  	%p135, %p133, %p134;
	@%p135 bra 	$L__BB3_174;
	ld.global.f32 	%f43, [%rd14+8];
	st.global.f32 	[%rd15+8], %f43;
$L__BB3_174:
	add.s32 	%r713, %r221, 3;
	setp.lt.s32 	%p136, %r713, 1;
	setp.gt.s32 	%p137, %r713, %r4;
	or.pred  	%p138, %p136, %p137;
	@%p138 bra 	$L__BB3_176;
	ld.global.f32 	%f44, [%rd14+12];
	st.global.f32 	[%rd15+12], %f44;
$L__BB3_176:
	add.s32 	%r941, %r941, 4;
	add.s32 	%r940, %r940, 4;
	setp.ne.s32 	%p139, %r940, 0;
	@%p139 bra 	$L__BB3_168;
$L__BB3_177:
	setp.eq.s32 	%p140, %r202, 0;
	@%p140 bra 	$L__BB3_182;
	neg.s32 	%r943, %r202;
	mul.wide.s32 	%rd103, %r5, 4;
$L__BB3_179:
	.pragma "nounroll";
	add.s32 	%r228, %r942, %r15;
	setp.lt.s32 	%p141, %r228, 1;
	setp.gt.s32 	%p142, %r228, %r4;
	or.pred  	%p143, %p141, %p142;
	@%p143 bra 	$L__BB3_181;
	add.s32 	%r714, %r201, %r228;
	sub.s32 	%r715, %r714, %r4;
	add.s32 	%r716, %r715, -2;
	mul.wide.s32 	%rd101, %r716, 4;
	add.s64 	%rd102, %rd2, %rd101;
	ld.global.f32 	%f45, [%rd102];
	add.s64 	%rd104, %rd102, %rd103;
	st.global.f32 	[%rd104], %f45;
$L__BB3_181:
	add.s32 	%r942, %r942, 1;
	add.s32 	%r943, %r943, 1;
	setp.ne.s32 	%p144, %r943, 0;
	@%p144 bra 	$L__BB3_179;
$L__BB3_182:
	mul.lo.s32 	%r231, %r6, %r5;
	setp.ne.s32 	%p145, %r4, -1;
	@%p145 bra 	$L__BB3_184;
	mul.wide.u32 	%rd109, %r231, 4;
	add.s64 	%rd110, %rd2, %rd109;
	ld.global.f32 	%f50, [%rd110+4];
	add.f32 	%f51, %f50, %f50;
	mul.f32 	%f52, %f51, 0f3F000000;
	st.global.f32 	[%rd110], %f52;
	bra.uni 	$L__BB3_240;
$L__BB3_184:
	mul.wide.s32 	%rd105, %r231, 4;
	add.s64 	%rd106, %rd2, %rd105;
	ld.global.f32 	%f46, [%rd106+4];
	sub.s32 	%r717, %r231, %r4;
	add.s32 	%r718, %r717, -2;
	mul.wide.s32 	%rd107, %r718, 4;
	add.s64 	%rd108, %rd2, %rd107;
	ld.global.f32 	%f47, [%rd108];
	add.f32 	%f48, %f46, %f47;
	mul.f32 	%f49, %f48, 0f3F000000;
	st.global.f32 	[%rd106], %f49;
	bra.uni 	$L__BB3_240;
$L__BB3_185:
	setp.eq.s32 	%p17, %r1, 0;
	@%p17 bra 	$L__BB3_130;
	setp.ne.s32 	%p18, %r2, 0;
	@%p18 bra 	$L__BB3_204;
	setp.gt.u32 	%p19, %r8, 2147483646;
	@%p19 bra 	$L__BB3_240;
	and.b32  	%r246, %r9, 3;
	setp.lt.u32 	%p20, %r8, 3;
	mov.b32 	%r974, 0;
	@%p20 bra 	$L__BB3_199;
	and.b32  	%r974, %r9, -4;
	neg.s32 	%r951, %r974;
	mov.b32 	%r952, 0;
$L__BB3_190:
	add.s32 	%r251, %r952, %r15;
	setp.lt.s32 	%p21, %r251, 1;
	setp.gt.s32 	%p22, %r251, %r4;
	or.pred  	%p23, %p21, %p22;
	add.s32 	%r659, %r251, %r5;
	mul.wide.s32 	%rd50, %r659, 4;
	add.s64 	%rd16, %rd2, %rd50;
	@%p23 bra 	$L__BB3_192;
	ld.global.f32 	%f16, [%rd16];
	mul.wide.u32 	%rd51, %r251, 4;
	add.s64 	%rd52, %rd2, %rd51;
	st.global.f32 	[%rd52], %f16;
$L__BB3_192:
	add.s32 	%r252, %r251, 1;
	setp.gt.u32 	%p24, %r251, 2147483646;
	setp.gt.s32 	%p25, %r252, %r4;
	or.pred  	%p26, %p24, %p25;
	@%p26 bra 	$L__BB3_194;
	ld.global.f32 	%f17, [%rd16+4];
	mul.wide.u32 	%rd53, %r252, 4;
	add.s64 	%rd54, %rd2, %rd53;
	st.global.f32 	[%rd54], %f17;
$L__BB3_194:
	add.s32 	%r253, %r251, 2;
	setp.lt.s32 	%p27, %r253, 1;
	setp.gt.s32 	%p28, %r253, %r4;
	or.pred  	%p29, %p27, %p28;
	@%p29 bra 	$L__BB3_196;
	ld.global.f32 	%f18, [%rd16+8];
	mul.wide.u32 	%rd55, %r253, 4;
	add.s64 	%rd56, %rd2, %rd55;
	st.global.f32 	[%rd56], %f18;
$L__BB3_196:
	add.s32 	%r254, %r251, 3;
	setp.lt.s32 	%p30, %r254, 1;
	setp.gt.s32 	%p31, %r254, %r4;
	or.pred  	%p32, %p30, %p31;
	@%p32 bra 	$L__BB3_198;
	ld.global.f32 	%f19, [%rd16+12];
	mul.wide.u32 	%rd57, %r254, 4;
	add.s64 	%rd58, %rd2, %rd57;
	st.global.f32 	[%rd58], %f19;
$L__BB3_198:
	add.s32 	%r952, %r952, 4;
	add.s32 	%r951, %r951, 4;
	setp.eq.s32 	%p33, %r951, 0;
	@%p33 bra 	$L__BB3_199;
	bra.uni 	$L__BB3_190;
$L__BB3_199:
	setp.eq.s32 	%p34, %r246, 0;
	@%p34 bra 	$L__BB3_240;
	neg.s32 	%r973, %r246;
$L__BB3_201:
	.pragma "nounroll";
	add.s32 	%r319, %r974, %r15;
	setp.lt.s32 	%p35, %r319, 1;
	setp.gt.s32 	%p36, %r319, %r4;
	or.pred  	%p37, %p35, %p36;
	@%p37 bra 	$L__BB3_203;
	add.s32 	%r660, %r319, %r5;
	mul.wide.s32 	%rd59, %r660, 4;
	add.s64 	%rd60, %rd2, %rd59;
	ld.global.f32 	%f20, [%rd60];
	mul.wide.u32 	%rd61, %r319, 4;
	add.s64 	%rd62, %rd2, %rd61;
	st.global.f32 	[%rd62], %f20;
$L__BB3_203:
	add.s32 	%r974, %r974, 1;
	add.s32 	%r973, %r973, 1;
	setp.ne.s32 	%p38, %r973, 0;
	@%p38 bra 	$L__BB3_201;
	bra.uni 	$L__BB3_240;
$L__BB3_204:
	setp.ne.s32 	%p42, %r1, %r80;
	@%p42 bra 	$L__BB3_222;
	setp.gt.u32 	%p64, %r11, 2147483646;
	@%p64 bra 	$L__BB3_240;
	setp.lt.u32 	%p65, %r11, 3;
	mov.b32 	%r965, 0;
	@%p65 bra 	$L__BB3_217;
	and.b32  	%r965, %r12, -4;
	neg.s32 	%r958, %r965;
	add.s32 	%r957, %r16, 1;
	mul.lo.s32 	%r676, %r2, %r5;
	mul.lo.s32 	%r677, %r676, %r12;
	add.s32 	%r956, %r4, %r677;
	shl.b32 	%r678, %r4, 2;
	add.s32 	%r955, %r677, %r678;
	mad.lo.s32 	%r954, %r4, 3, %r677;
	shl.b32 	%r679, %r4, 1;
	add.s32 	%r953, %r677, %r679;
$L__BB3_208:
	add.s32 	%r269, %r957, -1;
	setp.gt.s32 	%p66, %r269, %r4;
	setp.lt.s32 	%p67, %r269, 1;
	or.pred  	%p68, %p67, %p66;
	@%p68 bra 	$L__BB3_210;
	mul.wide.s32 	%rd69, %r956, 4;
	add.s64 	%rd70, %rd2, %rd69;
	ld.global.f32 	%f26, [%rd70];
	st.global.f32 	[%rd70+4], %f26;
$L__BB3_210:
	setp.gt.s32 	%p69, %r957, %r4;
	setp.gt.u32 	%p70, %r269, 2147483646;
	or.pred  	%p71, %p70, %p69;
	@%p71 bra 	$L__BB3_212;
	add.s32 	%r680, %r953, 2;
	mul.wide.s32 	%rd71, %r680, 4;
	add.s64 	%rd72, %rd2, %rd71;
	ld.global.f32 	%f27, [%rd72];
	st.global.f32 	[%rd72+4], %f27;
$L__BB3_212:
	add.s32 	%r681, %r957, 1;
	setp.gt.s32 	%p72, %r681, %r4;
	setp.lt.s32 	%p73, %r681, 1;
	or.pred  	%p74, %p73, %p72;
	@%p74 bra 	$L__BB3_214;
	add.s32 	%r682, %r954, 4;
	mul.wide.s32 	%rd73, %r682, 4;
	add.s64 	%rd74, %rd2, %rd73;
	ld.global.f32 	%f28, [%rd74];
	st.global.f32 	[%rd74+4], %f28;
$L__BB3_214:
	add.s32 	%r683, %r957, 2;
	setp.gt.s32 	%p75, %r683, %r4;
	setp.lt.s32 	%p76, %r683, 1;
	or.pred  	%p77, %p76, %p75;
	@%p77 bra 	$L__BB3_216;
	add.s32 	%r684, %r955, 6;
	mul.wide.s32 	%rd75, %r684, 4;
	add.s64 	%rd76, %rd2, %rd75;
	ld.global.f32 	%f29, [%rd76];
	st.global.f32 	[%rd76+4], %f29;
$L__BB3_216:
	add.s32 	%r958, %r958, 4;
	add.s32 	%r957, %r957, 4;
	add.s32 	%r686, %r678, 8;
	add.s32 	%r956, %r956, %r686;
	add.s32 	%r955, %r955, %r686;
	add.s32 	%r954, %r954, %r686;
	add.s32 	%r953, %r953, %r686;
	setp.eq.s32 	%p78, %r958, 0;
	@%p78 bra 	$L__BB3_217;
	bra.uni 	$L__BB3_208;
$L__BB3_217:
	and.b32  	%r298, %r12, 3;
	setp.eq.s32 	%p79, %r298, 0;
	@%p79 bra 	$L__BB3_240;
	add.s32 	%r968, %r965, %r16;
	mad.lo.s32 	%r967, %r968, %r5, %r4;
	neg.s32 	%r966, %r298;
$L__BB3_219:
	.pragma "nounroll";
	setp.gt.s32 	%p80, %r968, %r4;
	setp.lt.s32 	%p81, %r968, 1;
	or.pred  	%p82, %p81, %p80;
	@%p82 bra 	$L__BB3_221;
	mul.wide.s32 	%rd77, %r967, 4;
	add.s64 	%rd78, %rd2, %rd77;
	ld.global.f32 	%f30, [%rd78];
	st.global.f32 	[%rd78+4], %f30;
$L__BB3_221:
	add.s32 	%r968, %r968, 1;
	add.s32 	%r967, %r967, %r5;
	add.s32 	%r966, %r966, 1;
	setp.eq.s32 	%p83, %r966, 0;
	@%p83 bra 	$L__BB3_240;
	bra.uni 	$L__BB3_219;
$L__BB3_222:
	add.s32 	%r662, %r10, -1;
	setp.ne.s32 	%p43, %r2, %r662;
	@%p43 bra 	$L__BB3_276;
	setp.gt.u32 	%p44, %r8, 2147483646;
	@%p44 bra 	$L__BB3_240;
	mul.lo.s32 	%r277, %r6, %r5;
	and.b32  	%r278, %r9, 3;
	setp.lt.u32 	%p45, %r8, 3;
	mov.b32 	%r971, 0;
	@%p45 bra 	$L__BB3_235;
	and.b32  	%r971, %r9, -4;
	neg.s32 	%r959, %r971;
	mov.b32 	%r960, 0;
	mul.wide.s32 	%rd64, %r5, 4;
$L__BB3_226:
	add.s32 	%r283, %r960, %r15;
	add.s32 	%r665, %r277, %r283;
	setp.lt.s32 	%p46, %r283, 1;
	setp.gt.s32 	%p47, %r283, %r4;
	or.pred  	%p48, %p46, %p47;
	sub.s32 	%r666, %r665, %r4;
	add.s32 	%r667, %r666, -2;
	mul.wide.s32 	%rd63, %r667, 4;
	add.s64 	%rd17, %rd2, %rd63;
	add.s64 	%rd18, %rd17, %rd64;
	@%p48 bra 	$L__BB3_228;
	ld.global.f32 	%f21, [%rd17];
	st.global.f32 	[%rd18], %f21;
$L__BB3_228:
	add.s32 	%r668, %r283, 1;
	setp.gt.u32 	%p49, %r283, 2147483646;
	setp.gt.s32 	%p50, %r668, %r4;
	or.pred  	%p51, %p49, %p50;
	@%p51 bra 	$L__BB3_230;
	ld.global.f32 	%f22, [%rd17+4];
	st.global.f32 	[%rd18+4], %f22;
$L__BB3_230:
	add.s32 	%r669, %r283, 2;
	setp.lt.s32 	%p52, %r669, 1;
	setp.gt.s32 	%p53, %r669, %r4;
	or.pred  	%p54, %p52, %p53;
	@%p54 bra 	$L__BB3_232;
	ld.global.f32 	%f23, [%rd17+8];
	st.global.f32 	[%rd18+8], %f23;
$L__BB3_232:
	add.s32 	%r670, %r283, 3;
	setp.lt.s32 	%p55, %r670, 1;
	setp.gt.s32 	%p56, %r670, %r4;
	or.pred  	%p57, %p55, %p56;
	@%p57 bra 	$L__BB3_234;
	ld.global.f32 	%f24, [%rd17+12];
	st.global.f32 	[%rd18+12], %f24;
$L__BB3_234:
	add.s32 	%r960, %r960, 4;
	add.s32 	%r959, %r959, 4;
	setp.eq.s32 	%p58, %r959, 0;
	@%p58 bra 	$L__BB3_235;
	bra.uni 	$L__BB3_226;
$L__BB3_235:
	setp.eq.s32 	%p59, %r278, 0;
	@%p59 bra 	$L__BB3_240;
	neg.s32 	%r970, %r278;
	mul.wide.s32 	%rd67, %r5, 4;
$L__BB3_237:
	.pragma "nounroll";
	add.s32 	%r312, %r971, %r15;
	setp.lt.s32 	%p60, %r312, 1;
	setp.gt.s32 	%p61, %r312, %r4;
	or.pred  	%p62, %p60, %p61;
	@%p62 bra 	$L__BB3_239;
	add.s32 	%r671, %r277, %r312;
	sub.s32 	%r672, %r671, %r4;
	add.s32 	%r673, %r672, -2;
	mul.wide.s32 	%rd65, %r673, 4;
	add.s64 	%rd66, %rd2, %rd65;
	ld.global.f32 	%f25, [%rd66];
	add.s64 	%rd68, %rd66, %rd67;
	st.global.f32 	[%rd68], %f25;
$L__BB3_239:
	add.s32 	%r971, %r971, 1;
	add.s32 	%r970, %r970, 1;
	setp.eq.s32 	%p63, %r970, 0;
	@%p63 bra 	$L__BB3_240;
	bra.uni 	$L__BB3_237;
$L__BB3_240:
	setp.ne.s32 	%p250, %r36, 0;
	@%p250 bra 	$L__BB3_276;
	setp.gt.u32 	%p458, %r11, 2147483646;
	@%p458 bra 	$L__BB3_258;
	and.b32  	%r322, %r12, 3;
	setp.lt.u32 	%p459, %r11, 3;
	mov.b32 	%r975, 0;
	@%p459 bra 	$L__BB3_253;
	and.b32  	%r975, %r12, -4;
	shl.b32 	%r864, %r4, 2;
	add.s32 	%r324, %r864, 8;
	shl.b32 	%r981, %r4, 1;
	mul.lo.s32 	%r980, %r4, 3;
	mov.b32 	%r983, 0;
	mov.b32 	%r979, 4;
	mov.u32 	%r982, %r4;
$L__BB3_244:
	setp.gt.s32 	%p460, %r983, %r4;
	setp.eq.s32 	%p461, %r983, 0;
	or.pred  	%p462, %p461, %p460;
	@%p462 bra 	$L__BB3_246;
	add.s32 	%r865, %r979, -4;
	mul.wide.s32 	%rd291, %r865, 4;
	add.s64 	%rd292, %rd1, %rd291;
	ld.global.f32 	%f174, [%rd292+4];
	st.global.f32 	[%rd292], %f174;
$L__BB3_246:
	setp.ge.s32 	%p463, %r983, %r4;
	@%p463 bra 	$L__BB3_248;
	add.s32 	%r866, %r982, 2;
	mul.wide.s32 	%rd293, %r866, 4;
	add.s64 	%rd294, %rd1, %rd293;
	ld.global.f32 	%f175, [%rd294+4];
	st.global.f32 	[%rd294], %f175;
$L__BB3_248:
	add.s32 	%r343, %r983, 2;
	setp.gt.s32 	%p464, %r343, %r4;
	@%p464 bra 	$L__BB3_250;
	add.s32 	%r867, %r981, 4;
	mul.wide.s32 	%rd295, %r867, 4;
	add.s64 	%rd296, %rd1, %rd295;
	ld.global.f32 	%f176, [%rd296+4];
	st.global.f32 	[%rd296], %f176;
$L__BB3_250:
	add.s32 	%r344, %r343, 1;
	setp.gt.s32 	%p465, %r344, %r4;
	@%p465 bra 	$L__BB3_252;
	add.s32 	%r868, %r980, 6;
	mul.wide.s32 	%rd297, %r868, 4;
	add.s64 	%rd298, %rd1, %rd297;
	ld.global.f32 	%f177, [%rd298+4];
	st.global.f32 	[%rd298], %f177;
$L__BB3_252:
	add.s32 	%r982, %r982, %r324;
	add.s32 	%r981, %r981, %r324;
	add.s32 	%r980, %r980, %r324;
	add.s32 	%r979, %r979, %r324;
	add.s32 	%r983, %r344, 1;
	setp.eq.s32 	%p466, %r983, %r975;
	@%p466 bra 	$L__BB3_253;
	bra.uni 	$L__BB3_244;
$L__BB3_253:
	setp.eq.s32 	%p467, %r322, 0;
	@%p467 bra 	$L__BB3_258;
	mul.lo.s32 	%r977, %r975, %r5;
	neg.s32 	%r976, %r322;
$L__BB3_255:
	.pragma "nounroll";
	setp.gt.s32 	%p468, %r975, %r4;
	setp.eq.s32 	%p469, %r975, 0;
	or.pred  	%p470, %p469, %p468;
	@%p470 bra 	$L__BB3_257;
	mul.wide.s32 	%rd299, %r977, 4;
	add.s64 	%rd300, %rd1, %rd299;
	ld.global.f32 	%f178, [%rd300+4];
	st.global.f32 	[%rd300], %f178;
$L__BB3_257:
	add.s32 	%r975, %r975, 1;
	add.s32 	%r977, %r977, %r5;
	add.s32 	%r976, %r976, 1;
	setp.ne.s32 	%p471, %r976, 0;
	@%p471 bra 	$L__BB3_255;
$L__BB3_258:
	setp.gt.u32 	%p472, %r8, 2147483646;
	@%p472 bra 	$L__BB3_275;
	and.b32  	%r336, %r9, 3;
	setp.lt.u32 	%p473, %r8, 3;
	mov.b32 	%r987, 0;
	@%p473 bra 	$L__BB3_270;
	and.b32  	%r987, %r9, -4;
	add.s64 	%rd310, %rd1, 8;
	mov.b32 	%r986, 0;
	mov.b32 	%r984, 2;
	mov.u32 	%r985, %r4;
$L__BB3_261:
	setp.eq.s32 	%p474, %r984, 2;
	setp.gt.s32 	%p475, %r986, %r4;
	or.pred  	%p476, %p474, %p475;
	add.s32 	%r872, %r985, 2;
	mul.wide.s32 	%rd301, %r872, 4;
	add.s64 	%rd21, %rd1, %rd301;
	@%p476 bra 	$L__BB3_263;
	ld.global.f32 	%f179, [%rd21];
	st.global.f32 	[%rd310+-8], %f179;
$L__BB3_263:
	setp.ge.s32 	%p477, %r986, %r4;
	@%p477 bra 	$L__BB3_265;
	ld.global.f32 	%f180, [%rd21+4];
	st.global.f32 	[%rd310+-4], %f180;
$L__BB3_265:
	add.s32 	%r873, %r986, 2;
	setp.gt.s32 	%p478, %r873, %r4;
	@%p478 bra 	$L__BB3_267;
	ld.global.f32 	%f181, [%rd21+8];
	st.global.f32 	[%rd310], %f181;
$L__BB3_267:
	add.s32 	%r874, %r986, 3;
	setp.gt.s32 	%p479, %r874, %r4;
	@%p479 bra 	$L__BB3_269;
	ld.global.f32 	%f182, [%rd21+12];
	st.global.f32 	[%rd310+4], %f182;
$L__BB3_269:
	add.s32 	%r986, %r986, 4;
	add.s32 	%r985, %r985, 4;
	add.s32 	%r984, %r984, 4;
	add.s64 	%rd310, %rd310, 16;
	setp.ne.s32 	%p480, %r986, %r987;
	@%p480 bra 	$L__BB3_261;
$L__BB3_270:
	setp.eq.s32 	%p481, %r336, 0;
	@%p481 bra 	$L__BB3_275;
	mul.wide.u32 	%rd302, %r987, 4;
	add.s64 	%rd311, %rd1, %rd302;
	add.s32 	%r875, %r987, %r4;
	add.s32 	%r989, %r875, 2;
	neg.s32 	%r988, %r336;
$L__BB3_272:
	.pragma "nounroll";
	mul.wide.s32 	%rd303, %r989, 4;
	add.s64 	%rd25, %rd1, %rd303;
	setp.eq.s32 	%p482, %r987, 0;
	setp.gt.s32 	%p483, %r987, %r4;
	or.pred  	%p484, %p482, %p483;
	@%p484 bra 	$L__BB3_274;
	ld.global.f32 	%f183, [%rd25];
	st.global.f32 	[%rd311], %f183;
$L__BB3_274:
	add.s32 	%r987, %r987, 1;
	add.s64 	%rd311, %rd311, 4;
	add.s32 	%r989, %r989, 1;
	add.s32 	%r988, %r988, 1;
	setp.ne.s32 	%p485, %r988, 0;
	@%p485 bra 	$L__BB3_272;
$L__BB3_275:
	ld.global.f32 	%f184, [%rd1+4];
	mul.wide.s32 	%rd304, %r4, 4;
	add.s64 	%rd305, %rd1, %rd304;
	ld.global.f32 	%f185, [%rd305+8];
	add.f32 	%f186, %f184, %f185;
	mul.f32 	%f187, %f186, 0f3F000000;
	st.global.f32 	[%rd1], %f187;
	bra.uni 	$L__BB3_463;
$L__BB3_276:
	add.s32 	%r365, %r7, -1;
	setp.ne.s32 	%p251, %r1, %r365;
	@%p251 bra 	$L__BB3_409;
	add.s32 	%r777, %r10, -1;
	setp.ne.s32 	%p274, %r2, %r777;
	@%p274 bra 	$L__BB3_315;
	setp.gt.u32 	%p417, %r11, 2147483646;
	@%p417 bra 	$L__BB3_295;
	and.b32  	%r366, %r12, 3;
	setp.lt.u32 	%p418, %r11, 3;
	mov.b32 	%r991, 0;
	@%p418 bra 	$L__BB3_290;
	and.b32  	%r991, %r12, -4;
	neg.s32 	%r1000, %r991;
	add.s32 	%r999, %r16, 1;
	mul.lo.s32 	%r838, %r2, %r5;
	mul.lo.s32 	%r839, %r838, %r12;
	add.s32 	%r998, %r4, %r839;
	shl.b32 	%r840, %r4, 2;
	add.s32 	%r371, %r840, 8;
	add.s32 	%r997, %r839, %r840;
	mad.lo.s32 	%r996, %r4, 3, %r839;
	shl.b32 	%r841, %r4, 1;
	add.s32 	%r995, %r839, %r841;
$L__BB3_281:
	add.s32 	%r395, %r999, -1;
	setp.gt.s32 	%p419, %r395, %r4;
	setp.lt.s32 	%p420, %r395, 1;
	or.pred  	%p421, %p420, %p419;
	@%p421 bra 	$L__BB3_283;
	mul.wide.s32 	%rd269, %r998, 4;
	add.s64 	%rd270, %rd1, %rd269;
	ld.global.f32 	%f157, [%rd270];
	st.global.f32 	[%rd270+4], %f157;
$L__BB3_283:
	setp.gt.s32 	%p422, %r999, %r4;
	setp.gt.u32 	%p423, %r395, 2147483646;
	or.pred  	%p424, %p423, %p422;
	@%p424 bra 	$L__BB3_285;
	add.s32 	%r842, %r995, 2;
	mul.wide.s32 	%rd271, %r842, 4;
	add.s64 	%rd272, %rd1, %rd271;
	ld.global.f32 	%f158, [%rd272];
	st.global.f32 	[%rd272+4], %f158;
$L__BB3_285:
	add.s32 	%r843, %r999, 1;
	setp.gt.s32 	%p425, %r843, %r4;
	setp.lt.s32 	%p426, %r843, 1;
	or.pred  	%p427, %p426, %p425;
	@%p427 bra 	$L__BB3_287;
	add.s32 	%r844, %r996, 4;
	mul.wide.s32 	%rd273, %r844, 4;
	add.s64 	%rd274, %rd1, %rd273;
	ld.global.f32 	%f159, [%rd274];
	st.global.f32 	[%rd274+4], %f159;
$L__BB3_287:
	add.s32 	%r845, %r999, 2;
	setp.gt.s32 	%p428, %r845, %r4;
	setp.lt.s32 	%p429, %r845, 1;
	or.pred  	%p430, %p429, %p428;
	@%p430 bra 	$L__BB3_289;
	add.s32 	%r846, %r997, 6;
	mul.wide.s32 	%rd275, %r846, 4;
	add.s64 	%rd276, %rd1, %rd275;
	ld.global.f32 	%f160, [%rd276];
	st.global.f32 	[%rd276+4], %f160;
$L__BB3_289:
	add.s32 	%r1000, %r1000, 4;
	add.s32 	%r999, %r999, 4;
	add.s32 	%r998, %r998, %r371;
	add.s32 	%r997, %r997, %r371;
	add.s32 	%r996, %r996, %r371;
	add.s32 	%r995, %r995, %r371;
	setp.eq.s32 	%p431, %r1000, 0;
	@%p431 bra 	$L__BB3_290;
	bra.uni 	$L__BB3_281;
$L__BB3_290:
	setp.eq.s32 	%p432, %r366, 0;
	@%p432 bra 	$L__BB3_295;
	add.s32 	%r994, %r991, %r16;
	mad.lo.s32 	%r993, %r994, %r5, %r4;
	neg.s32 	%r992, %r366;
$L__BB3_292:
	.pragma "nounroll";
	setp.gt.s32 	%p433, %r994, %r4;
	setp.lt.s32 	%p434, %r994, 1;
	or.pred  	%p435, %p434, %p433;
	@%p435 bra 	$L__BB3_294;
	mul.wide.s32 	%rd277, %r993, 4;
	add.s64 	%rd278, %rd1, %rd277;
	ld.global.f32 	%f161, [%rd278];
	st.global.f32 	[%rd278+4], %f161;
$L__BB3_294:
	add.s32 	%r994, %r994, 1;
	add.s32 	%r993, %r993, %r5;
	add.s32 	%r992, %r992, 1;
	setp.ne.s32 	%p436, %r992, 0;
	@%p436 bra 	$L__BB3_292;
$L__BB3_295:
	setp.gt.u32 	%p437, %r8, 2147483646;
	@%p437 bra 	$L__BB3_312;
	mul.lo.s32 	%r385, %r6, %r5;
	and.b32  	%r386, %r9, 3;
	setp.lt.u32 	%p438, %r8, 3;
	mov.b32 	%r1003, 0;
	@%p438 bra 	$L__BB3_307;
	and.b32  	%r1003, %r9, -4;
	neg.s32 	%r1001, %r1003;
	mov.b32 	%r1002, 0;
	mul.wide.s32 	%rd280, %r5, 4;
$L__BB3_298:
	add.s32 	%r404, %r1002, %r15;
	add.s32 	%r849, %r385, %r404;
	setp.lt.s32 	%p439, %r404, 1;
	setp.gt.s32 	%p440, %r404, %r4;
	or.pred  	%p441, %p439, %p440;
	sub.s32 	%r850, %r849, %r4;
	add.s32 	%r851, %r850, -2;
	mul.wide.s32 	%rd279, %r851, 4;
	add.s64 	%rd27, %rd1, %rd279;
	add.s64 	%rd28, %rd27, %rd280;
	@%p441 bra 	$L__BB3_300;
	ld.global.f32 	%f162, [%rd27];
	st.global.f32 	[%rd28], %f162;
$L__BB3_300:
	add.s32 	%r852, %r404, 1;
	setp.gt.u32 	%p442, %r404, 2147483646;
	setp.gt.s32 	%p443, %r852, %r4;
	or.pred  	%p444, %p442, %p443;
	@%p444 bra 	$L__BB3_302;
	ld.global.f32 	%f163, [%rd27+4];
	st.global.f32 	[%rd28+4], %f163;
$L__BB3_302:
	add.s32 	%r853, %r404, 2;
	setp.lt.s32 	%p445, %r853, 1;
	setp.gt.s32 	%p446, %r853, %r4;
	or.pred  	%p447, %p445, %p446;
	@%p447 bra 	$L__BB3_304;
	ld.global.f32 	%f164, [%rd27+8];
	st.global.f32 	[%rd28+8], %f164;
$L__BB3_304:
	add.s32 	%r854, %r404, 3;
	setp.lt.s32 	%p448, %r854, 1;
	setp.gt.s32 	%p449, %r854, %r4;
	or.pred  	%p450, %p448, %p449;
	@%p450 bra 	$L__BB3_306;
	ld.global.f32 	%f165, [%rd27+12];
	st.global.f32 	[%rd28+12], %f165;
$L__BB3_306:
	add.s32 	%r1002, %r1002, 4;
	add.s32 	%r1001, %r1001, 4;
	setp.ne.s32 	%p451, %r1001, 0;
	@%p451 bra 	$L__BB3_298;
$L__BB3_307:
	setp.eq.s32 	%p452, %r386, 0;
	@%p452 bra 	$L__BB3_312;
	neg.s32 	%r1004, %r386;
	mul.wide.s32 	%rd283, %r5, 4;
$L__BB3_309:
	.pragma "nounroll";
	add.s32 	%r411, %r1003, %r15;
	setp.lt.s32 	%p453, %r411, 1;
	setp.gt.s32 	%p454, %r411, %r4;
	or.pred  	%p455, %p453, %p454;
	@%p455 bra 	$L__BB3_311;
	add.s32 	%r855, %r385, %r411;
	sub.s32 	%r856, %r855, %r4;
	add.s32 	%r857, %r856, -2;
	mul.wide.s32 	%rd281, %r857, 4;
	add.s64 	%rd282, %rd1, %rd281;
	ld.global.f32 	%f166, [%rd282];
	add.s64 	%rd284, %rd282, %rd283;
	st.global.f32 	[%rd284], %f166;
$L__BB3_311:
	add.s32 	%r1003, %r1003, 1;
	add.s32 	%r1004, %r1004, 1;
	setp.ne.s32 	%p456, %r1004, 0;
	@%p456 bra 	$L__BB3_309;
$L__BB3_312:
	mul.lo.s32 	%r414, %r6, %r5;
	add.s32 	%r415, %r414, %r6;
	setp.ne.s32 	%p457, %r4, -1;
	@%p457 bra 	$L__BB3_314;
	mul.wide.u32 	%rd289, %r415, 4;
	add.s64 	%rd290, %rd1, %rd289;
	ld.global.f32 	%f171, [%rd290+4];
	add.f32 	%f172, %f171, %f171;
	mul.f32 	%f173, %f172, 0f3F000000;
	st.global.f32 	[%rd290], %f173;
	bra.uni 	$L__BB3_463;
$L__BB3_314:
	add.s32 	%r858, %r414, %r4;
	mul.wide.s32 	%rd285, %r858, 4;
	add.s64 	%rd286, %rd1, %rd285;
	ld.global.f32 	%f167, [%rd286];
	sub.s32 	%r859, %r415, %r4;
	add.s32 	%r860, %r859, -2;
	mul.wide.s32 	%rd287, %r860, 4;
	add.s64 	%rd288, %rd1, %rd287;
	ld.global.f32 	%f168, [%rd288];
	add.f32 	%f169, %f167, %f168;
	mul.f32 	%f170, %f169, 0f3F000000;
	st.global.f32 	[%rd286+4], %f170;
	bra.uni 	$L__BB3_463;
$L__BB3_315:
	setp.ne.s32 	%p275, %r2, 0;
	@%p275 bra 	$L__BB3_353;
	setp.gt.u32 	%p382, %r8, 2147483646;
	@%p382 bra 	$L__BB3_333;
	and.b32  	%r416, %r9, 3;
	setp.lt.u32 	%p383, %r8, 3;
	mov.b32 	%r1006, 0;
	@%p383 bra 	$L__BB3_328;
	and.b32  	%r1006, %r9, -4;
	neg.s32 	%r1009, %r1006;
	mov.b32 	%r1010, 0;
$L__BB3_319:
	add.s32 	%r436, %r1010, %r15;
	setp.lt.s32 	%p384, %r436, 1;
	setp.gt.s32 	%p385, %r436, %r4;
	or.pred  	%p386, %p384, %p385;
	add.s32 	%r830, %r436, %r5;
	mul.wide.s32 	%rd239, %r830, 4;
	add.s64 	%rd29, %rd1, %rd239;
	@%p386 bra 	$L__BB3_321;
	ld.global.f32 	%f139, [%rd29];
	mul.wide.u32 	%rd240, %r436, 4;
	add.s64 	%rd241, %rd1, %rd240;
	st.global.f32 	[%rd241], %f139;
$L__BB3_321:
	add.s32 	%r437, %r436, 1;
	setp.gt.u32 	%p387, %r436, 2147483646;
	setp.gt.s32 	%p388, %r437, %r4;
	or.pred  	%p389, %p387, %p388;
	@%p389 bra 	$L__BB3_323;
	ld.global.f32 	%f140, [%rd29+4];
	mul.wide.u32 	%rd242, %r437, 4;
	add.s64 	%rd243, %rd1, %rd242;
	st.global.f32 	[%rd243], %f140;
$L__BB3_323:
	add.s32 	%r438, %r436, 2;
	setp.lt.s32 	%p390, %r438, 1;
	setp.gt.s32 	%p391, %r438, %r4;
	or.pred  	%p392, %p390, %p391;
	@%p392 bra 	$L__BB3_325;
	ld.global.f32 	%f141, [%rd29+8];
	mul.wide.u32 	%rd244, %r438, 4;
	add.s64 	%rd245, %rd1, %rd244;
	st.global.f32 	[%rd245], %f141;
$L__BB3_325:
	add.s32 	%r439, %r436, 3;
	setp.lt.s32 	%p393, %r439, 1;
	setp.gt.s32 	%p394, %r439, %r4;
	or.pred  	%p395, %p393, %p394;
	@%p395 bra 	$L__BB3_327;
	ld.global.f32 	%f142, [%rd29+12];
	mul.wide.u32 	%rd246, %r439, 4;
	add.s64 	%rd247, %rd1, %rd246;
	st.global.f32 	[%rd247], %f142;
$L__BB3_327:
	add.s32 	%r1010, %r1010, 4;
	add.s32 	%r1009, %r1009, 4;
	setp.eq.s32 	%p396, %r1009, 0;
	@%p396 bra 	$L__BB3_328;
	bra.uni 	$L__BB3_319;
$L__BB3_328:
	setp.eq.s32 	%p397, %r416, 0;
	@%p397 bra 	$L__BB3_333;
	neg.s32 	%r1007, %r416;
$L__BB3_330:
	.pragma "nounroll";
	add.s32 	%r423, %r1006, %r15;
	setp.lt.s32 	%p398, %r423, 1;
	setp.gt.s32 	%p399, %r423, %r4;
	or.pred  	%p400, %p398, %p399;
	@%p400 bra 	$L__BB3_332;
	add.s32 	%r831, %r423, %r5;
	mul.wide.s32 	%rd248, %r831, 4;
	add.s64 	%rd249, %rd1, %rd248;
	ld.global.f32 	%f143, [%rd249];
	mul.wide.u32 	%rd250, %r423, 4;
	add.s64 	%rd251, %rd1, %rd250;
	st.global.f32 	[%rd251], %f143;
$L__BB3_332:
	add.s32 	%r1006, %r1006, 1;
	add.s32 	%r1007, %r1007, 1;
	setp.ne.s32 	%p401, %r1007, 0;
	@%p401 bra 	$L__BB3_330;
$L__BB3_333:
	setp.gt.u32 	%p402, %r11, 2147483646;
	@%p402 bra 	$L__BB3_350;
	and.b32  	%r426, %r12, 3;
	setp.lt.u32 	%p403, %r11, 3;
	mov.b32 	%r1017, 0;
	@%p403 bra 	$L__BB3_345;
	and.b32  	%r1017, %r12, -4;
	neg.s32 	%r1016, %r1017;
	add.s32 	%r1015, %r16, 2;
	shl.b32 	%r1012, %r4, 2;
	add.s32 	%r431, %r1012, 8;
	shl.b32 	%r1013, %r4, 1;
	mul.lo.s32 	%r1011, %r4, 3;
	mov.u32 	%r1014, %r4;
$L__BB3_336:
	add.s32 	%r448, %r1015, -2;
	setp.gt.s32 	%p404, %r448, %r4;
	setp.lt.s32 	%p405, %r448, 1;
	or.pred  	%p406, %p405, %p404;
	@%p406 bra 	$L__BB3_338;
	mul.wide.s32 	%rd252, %r1014, 4;
	add.s64 	%rd253, %rd1, %rd252;
	ld.global.f32 	%f144, [%rd253];
	st.global.f32 	[%rd253+4], %f144;
$L__BB3_338:
	setp.ge.s32 	%p407, %r448, %r4;
	@%p407 bra 	$L__BB3_340;
	add.s32 	%r833, %r1013, 2;
	mul.wide.s32 	%rd254, %r833, 4;
	add.s64 	%rd255, %rd1, %rd254;
	ld.global.f32 	%f145, [%rd255];
	st.global.f32 	[%rd255+4], %f145;
$L__BB3_340:
	setp.gt.s32 	%p408, %r1015, %r4;
	@%p408 bra 	$L__BB3_342;
	add.s32 	%r834, %r1011, 4;
	mul.wide.s32 	%rd256, %r834, 4;
	add.s64 	%rd257, %rd1, %rd256;
	ld.global.f32 	%f146, [%rd257];
	st.global.f32 	[%rd257+4], %f146;
$L__BB3_342:
	add.s32 	%r835, %r1015, 1;
	setp.gt.s32 	%p409, %r835, %r4;
	@%p409 bra 	$L__BB3_344;
	add.s32 	%r836, %r1012, 6;
	mul.wide.s32 	%rd258, %r836, 4;
	add.s64 	%rd259, %rd1, %rd258;
	ld.global.f32 	%f147, [%rd259];
	st.global.f32 	[%rd259+4], %f147;
$L__BB3_344:
	add.s32 	%r1016, %r1016, 4;
	add.s32 	%r1015, %r1015, 4;
	add.s32 	%r1014, %r1014, %r431;
	add.s32 	%r1013, %r1013, %r431;
	add.s32 	%r1012, %r1012, %r431;
	add.s32 	%r1011, %r1011, %r431;
	setp.ne.s32 	%p410, %r1016, 0;
	@%p410 bra 	$L__BB3_336;
$L__BB3_345:
	setp.eq.s32 	%p411, %r426, 0;
	@%p411 bra 	$L__BB3_350;
	add.s32 	%r1020, %r1017, %r16;
	mad.lo.s32 	%r1019, %r1020, %r5, %r4;
	neg.s32 	%r1018, %r426;
$L__BB3_347:
	.pragma "nounroll";
	setp.gt.s32 	%p412, %r1020, %r4;
	setp.lt.s32 	%p413, %r1020, 1;
	or.pred  	%p414, %p413, %p412;
	@%p414 bra 	$L__BB3_349;
	mul.wide.s32 	%rd260, %r1019, 4;
	add.s64 	%rd261, %rd1, %rd260;
	ld.global.f32 	%f148, [%rd261];
	st.global.f32 	[%rd261+4], %f148;
$L__BB3_349:
	add.s32 	%r1020, %r1020, 1;
	add.s32 	%r1019, %r1019, %r5;
	add.s32 	%r1018, %r1018, 1;
	setp.ne.s32 	%p415, %r1018, 0;
	@%p415 bra 	$L__BB3_347;
$L__BB3_350:
	setp.ne.s32 	%p416, %r4, -1;
	@%p416 bra 	$L__BB3_352;
	ld.global.f32 	%f153, [%rd1+4];
	mul.wide.u32 	%rd265, %r5, 4;
	add.s64 	%rd266, %rd1, %rd265;
	ld.global.f32 	%f154, [%rd266];
	add.f32 	%f155, %f153, %f154;
	mul.f32 	%f156, %f155, 0f3F000000;
	mul.wide.u32 	%rd267, %r6, 4;
	add.s64 	%rd268, %rd1, %rd267;
	st.global.f32 	[%rd268], %f156;
	bra.uni 	$L__BB3_463;
$L__BB3_352:
	mul.wide.s32 	%rd262, %r4, 4;
	add.s64 	%rd263, %rd1, %rd262;
	ld.global.f32 	%f149, [%rd263];
	add.s64 	%rd264, %rd263, %rd262;
	ld.global.f32 	%f150, [%rd264+12];
	add.f32 	%f151, %f149, %f150;
	mul.f32 	%f152, %f151, 0f3F000000;
	st.global.f32 	[%rd263+4], %f152;
	bra.uni 	$L__BB3_463;
$L__BB3_353:
	setp.ne.s32 	%p276, %r1, 0;
	@%p276 bra 	$L__BB3_428;
$L__BB3_354:
	add.s32 	%r800, %r10, -1;
	setp.eq.s32 	%p320, %r2, %r800;
	@%p320 bra 	$L__BB3_372;
	setp.gt.u32 	%p321, %r11, 2147483646;
	@%p321 bra 	$L__BB3_463;
	and.b32  	%r465, %r12, 3;
	setp.lt.u32 	%p322, %r11, 3;
	mov.b32 	%r1052, 0;
	@%p322 bra 	$L__BB3_367;
	and.b32  	%r1052, %r12, -4;
	neg.s32 	%r1041, %r1052;
	add.s32 	%r1040, %r16, 1;
	mad.lo.s32 	%r1039, %r5, %r16, %r5;
	shl.b32 	%r802, %r4, 2;
	add.s32 	%r470, %r802, 8;
	add.s32 	%r803, %r16, 2;
	mul.lo.s32 	%r1038, %r5, %r803;
	add.s32 	%r804, %r16, 3;
	mul.lo.s32 	%r1037, %r804, %r5;
	mul.lo.s32 	%r805, %r2, %r5;
	mul.lo.s32 	%r1036, %r805, %r12;
$L__BB3_358:
	add.s32 	%r529, %r1040, -1;
	setp.gt.s32 	%p323, %r529, %r4;
	setp.lt.s32 	%p324, %r529, 1;
	or.pred  	%p325, %p324, %p323;
	@%p325 bra 	$L__BB3_360;
	mul.wide.s32 	%rd207, %r1036, 4;
	add.s64 	%rd208, %rd1, %rd207;
	ld.global.f32 	%f117, [%rd208+4];
	st.global.f32 	[%rd208], %f117;
$L__BB3_360:
	setp.gt.s32 	%p326, %r1040, %r4;
	setp.gt.u32 	%p327, %r529, 2147483646;
	or.pred  	%p328, %p327, %p326;
	@%p328 bra 	$L__BB3_362;
	mul.wide.s32 	%rd209, %r1039, 4;
	add.s64 	%rd210, %rd1, %rd209;
	ld.global.f32 	%f118, [%rd210+4];
	st.global.f32 	[%rd210], %f118;
$L__BB3_362:
	add.s32 	%r806, %r1040, 1;
	setp.gt.s32 	%p329, %r806, %r4;
	setp.lt.s32 	%p330, %r806, 1;
	or.pred  	%p331, %p330, %p329;
	@%p331 bra 	$L__BB3_364;
	mul.wide.s32 	%rd211, %r1038, 4;
	add.s64 	%rd212, %rd1, %rd211;
	ld.global.f32 	%f119, [%rd212+4];
	st.global.f32 	[%rd212], %f119;
$L__BB3_364:
	add.s32 	%r807, %r1040, 2;
	setp.gt.s32 	%p332, %r807, %r4;
	setp.lt.s32 	%p333, %r807, 1;
	or.pred  	%p334, %p333, %p332;
	@%p334 bra 	$L__BB3_366;
	mul.wide.s32 	%rd213, %r1037, 4;
	add.s64 	%rd214, %rd1, %rd213;
	ld.global.f32 	%f120, [%rd214+4];
	st.global.f32 	[%rd214], %f120;
$L__BB3_366:
	add.s32 	%r1041, %r1041, 4;
	add.s32 	%r1040, %r1040, 4;
	add.s32 	%r1039, %r1039, %r470;
	add.s32 	%r1038, %r1038, %r470;
	add.s32 	%r1037, %r1037, %r470;
	add.s32 	%r1036, %r1036, %r470;
	setp.eq.s32 	%p335, %r1041, 0;
	@%p335 bra 	$L__BB3_367;
	bra.uni 	$L__BB3_358;
$L__BB3_367:
	setp.eq.s32 	%p336, %r465, 0;
	@%p336 bra 	$L__BB3_463;
	add.s32 	%r1055, %r1052, %r16;
	mul.lo.s32 	%r1054, %r1055, %r5;
	neg.s32 	%r1053, %r465;
$L__BB3_369:
	.pragma "nounroll";
	setp.gt.s32 	%p337, %r1055, %r4;
	setp.lt.s32 	%p338, %r1055, 1;
	or.pred  	%p339, %p338, %p337;
	@%p339 bra 	$L__BB3_371;
	mul.wide.s32 	%rd215, %r1054, 4;
	add.s64 	%rd216, %rd1, %rd215;
	ld.global.f32 	%f121, [%rd216+4];
	st.global.f32 	[%rd216], %f121;
$L__BB3_371:
	add.s32 	%r1055, %r1055, 1;
	add.s32 	%r1054, %r1054, %r5;
	add.s32 	%r1053, %r1053, 1;
	setp.eq.s32 	%p340, %r1053, 0;
	@%p340 bra 	$L__BB3_463;
	bra.uni 	$L__BB3_369;
$L__BB3_372:
	setp.gt.u32 	%p341, %r11, 2147483646;
	@%p341 bra 	$L__BB3_389;
	and.b32  	%r474, %r12, 3;
	setp.lt.u32 	%p342, %r11, 3;
	mov.b32 	%r1021, 0;
	@%p342 bra 	$L__BB3_384;
	and.b32  	%r1021, %r12, -4;
	neg.s32 	%r1030, %r1021;
	add.s32 	%r1029, %r16, 1;
	mad.lo.s32 	%r1028, %r5, %r16, %r5;
	shl.b32 	%r809, %r4, 2;
	add.s32 	%r479, %r809, 8;
	add.s32 	%r810, %r16, 2;
	mul.lo.s32 	%r1027, %r5, %r810;
	add.s32 	%r811, %r16, 3;
	mul.lo.s32 	%r1026, %r811, %r5;
	mul.lo.s32 	%r812, %r2, %r5;
	mul.lo.s32 	%r1025, %r812, %r12;
$L__BB3_375:
	add.s32 	%r503, %r1029, -1;
	setp.gt.s32 	%p343, %r503, %r4;
	setp.lt.s32 	%p344, %r503, 1;
	or.pred  	%p345, %p344, %p343;
	@%p345 bra 	$L__BB3_377;
	mul.wide.s32 	%rd217, %r1025, 4;
	add.s64 	%rd218, %rd1, %rd217;
	ld.global.f32 	%f122, [%rd218+4];
	st.global.f32 	[%rd218], %f122;
$L__BB3_377:
	setp.gt.s32 	%p346, %r1029, %r4;
	setp.gt.u32 	%p347, %r503, 2147483646;
	or.pred  	%p348, %p347, %p346;
	@%p348 bra 	$L__BB3_379;
	mul.wide.s32 	%rd219, %r1028, 4;
	add.s64 	%rd220, %rd1, %rd219;
	ld.global.f32 	%f123, [%rd220+4];
	st.global.f32 	[%rd220], %f123;
$L__BB3_379:
	add.s32 	%r813, %r1029, 1;
	setp.gt.s32 	%p349, %r813, %r4;
	setp.lt.s32 	%p350, %r813, 1;
	or.pred  	%p351, %p350, %p349;
	@%p351 bra 	$L__BB3_381;
	mul.wide.s32 	%rd221, %r1027, 4;
	add.s64 	%rd222, %rd1, %rd221;
	ld.global.f32 	%f124, [%rd222+4];
	st.global.f32 	[%rd222], %f124;
$L__BB3_381:
	add.s32 	%r814, %r1029, 2;
	setp.gt.s32 	%p352, %r814, %r4;
	setp.lt.s32 	%p353, %r814, 1;
	or.pred  	%p354, %p353, %p352;
	@%p354 bra 	$L__BB3_383;
	mul.wide.s32 	%rd223, %r1026, 4;
	add.s64 	%rd224, %rd1, %rd223;
	ld.global.f32 	%f125, [%rd224+4];
	st.global.f32 	[%rd224], %f125;
$L__BB3_383:
	add.s32 	%r1030, %r1030, 4;
	add.s32 	%r1029, %r1029, 4;
	add.s32 	%r1028, %r1028, %r479;
	add.s32 	%r1027, %r1027, %r479;
	add.s32 	%r1026, %r1026, %r479;
	add.s32 	%r1025, %r1025, %r479;
	setp.eq.s32 	%p355, %r1030, 0;
	@%p355 bra 	$L__BB3_384;
	bra.uni 	$L__BB3_375;
$L__BB3_384:
	setp.eq.s32 	%p356, %r474, 0;
	@%p356 bra 	$L__BB3_389;
	add.s32 	%r1024, %r1021, %r16;
	mul.lo.s32 	%r1023, %r1024, %r5;
	neg.s32 	%r1022, %r474;
$L__BB3_386:
	.pragma "nounroll";
	setp.gt.s32 	%p357, %r1024, %r4;
	setp.lt.s32 	%p358, %r1024, 1;
	or.pred  	%p359, %p358, %p357;
	@%p359 bra 	$L__BB3_388;
	mul.wide.s32 	%rd225, %r1023, 4;
	add.s64 	%rd226, %rd1, %rd225;
	ld.global.f32 	%f126, [%rd226+4];
	st.global.f32 	[%rd226], %f126;
$L__BB3_388:
	add.s32 	%r1024, %r1024, 1;
	add.s32 	%r1023, %r1023, %r5;
	add.s32 	%r1022, %r1022, 1;
	setp.ne.s32 	%p360, %r1022, 0;
	@%p360 bra 	$L__BB3_386;
$L__BB3_389:
	setp.gt.u32 	%p361, %r8, 2147483646;
	@%p361 bra 	$L__BB3_406;
	mul.lo.s32 	%r493, %r6, %r5;
	and.b32  	%r494, %r9, 3;
	setp.lt.u32 	%p362, %r8, 3;
	mov.b32 	%r1033, 0;
	@%p362 bra 	$L__BB3_401;
	and.b32  	%r1033, %r9, -4;
	neg.s32 	%r1031, %r1033;
	mov.b32 	%r1032, 0;
	mul.wide.s32 	%rd228, %r5, 4;
$L__BB3_392:
	add.s32 	%r512, %r1032, %r15;
	add.s32 	%r817, %r493, %r512;
	setp.lt.s32 	%p363, %r512, 1;
	setp.gt.s32 	%p364, %r512, %r4;
	or.pred  	%p365, %p363, %p364;
	sub.s32 	%r818, %r817, %r4;
	add.s32 	%r819, %r818, -2;
	mul.wide.s32 	%rd227, %r819, 4;
	add.s64 	%rd30, %rd1, %rd227;
	add.s64 	%rd31, %rd30, %rd228;
	@%p365 bra 	$L__BB3_394;
	ld.global.f32 	%f127, [%rd30];
	st.global.f32 	[%rd31], %f127;
$L__BB3_394:
	add.s32 	%r820, %r512, 1;
	setp.gt.u32 	%p366, %r512, 2147483646;
	setp.gt.s32 	%p367, %r820, %r4;
	or.pred  	%p368, %p366, %p367;
	@%p368 bra 	$L__BB3_396;
	ld.global.f32 	%f128, [%rd30+4];
	st.global.f32 	[%rd31+4], %f128;
$L__BB3_396:
	add.s32 	%r821, %r512, 2;
	setp.lt.s32 	%p369, %r821, 1;
	setp.gt.s32 	%p370, %r821, %r4;
	or.pred  	%p371, %p369, %p370;
	@%p371 bra 	$L__BB3_398;
	ld.global.f32 	%f129, [%rd30+8];
	st.global.f32 	[%rd31+8], %f129;
$L__BB3_398:
	add.s32 	%r822, %r512, 3;
	setp.lt.s32 	%p372, %r822, 1;
	setp.gt.s32 	%p373, %r822, %r4;
	or.pred  	%p374, %p372, %p373;
	@%p374 bra 	$L__BB3_400;
	ld.global.f32 	%f130, [%rd30+12];
	st.global.f32 	[%rd31+12], %f130;
$L__BB3_400:
	add.s32 	%r1032, %r1032, 4;
	add.s32 	%r1031, %r1031, 4;
	setp.ne.s32 	%p375, %r1031, 0;
	@%p375 bra 	$L__BB3_392;
$L__BB3_401:
	setp.eq.s32 	%p376, %r494, 0;
	@%p376 bra 	$L__BB3_406;
	neg.s32 	%r1034, %r494;
	mul.wide.s32 	%rd231, %r5, 4;
$L__BB3_403:
	.pragma "nounroll";
	add.s32 	%r519, %r1033, %r15;
	setp.lt.s32 	%p377, %r519, 1;
	setp.gt.s32 	%p378, %r519, %r4;
	or.pred  	%p379, %p377, %p378;
	@%p379 bra 	$L__BB3_405;
	add.s32 	%r823, %r493, %r519;
	sub.s32 	%r824, %r823, %r4;
	add.s32 	%r825, %r824, -2;
	mul.wide.s32 	%rd229, %r825, 4;
	add.s64 	%rd230, %rd1, %rd229;
	ld.global.f32 	%f131, [%rd230];
	add.s64 	%rd232, %rd230, %rd231;
	st.global.f32 	[%rd232], %f131;
$L__BB3_405:
	add.s32 	%r1033, %r1033, 1;
	add.s32 	%r1034, %r1034, 1;
	setp.ne.s32 	%p380, %r1034, 0;
	@%p380 bra 	$L__BB3_403;
$L__BB3_406:
	mul.lo.s32 	%r522, %r6, %r5;
	setp.ne.s32 	%p381, %r4, -1;
	@%p381 bra 	$L__BB3_408;
	mul.wide.u32 	%rd237, %r522, 4;
	add.s64 	%rd238, %rd1, %rd237;
	ld.global.f32 	%f136, [%rd238+4];
	add.f32 	%f137, %f136, %f136;
	mul.f32 	%f138, %f137, 0f3F000000;
	st.global.f32 	[%rd238], %f138;
	bra.uni 	$L__BB3_463;
$L__BB3_408:
	mul.wide.s32 	%rd233, %r522, 4;
	add.s64 	%rd234, %rd1, %rd233;
	ld.global.f32 	%f132, [%rd234+4];
	sub.s32 	%r826, %r522, %r4;
	add.s32 	%r827, %r826, -2;
	mul.wide.s32 	%rd235, %r827, 4;
	add.s64 	%rd236, %rd1, %rd235;
	ld.global.f32 	%f133, [%rd236];
	add.f32 	%f134, %f132, %f133;
	mul.f32 	%f135, %f134, 0f3F000000;
	st.global.f32 	[%rd234], %f135;
	bra.uni 	$L__BB3_463;
$L__BB3_409:
	setp.eq.s32 	%p252, %r1, 0;
	@%p252 bra 	$L__BB3_354;
	setp.ne.s32 	%p253, %r2, 0;
	@%p253 bra 	$L__BB3_428;
	setp.gt.u32 	%p254, %r8, 2147483646;
	@%p254 bra 	$L__BB3_463;
	and.b32  	%r536, %r9, 3;
	setp.lt.u32 	%p255, %r8, 3;
	mov.b32 	%r1065, 0;
	@%p255 bra 	$L__BB3_423;
	and.b32  	%r1065, %r9, -4;
	neg.s32 	%r1042, %r1065;
	mov.b32 	%r1043, 0;
$L__BB3_414:
	add.s32 	%r541, %r1043, %r15;
	setp.lt.s32 	%p256, %r541, 1;
	setp.gt.s32 	%p257, %r541, %r4;
	or.pred  	%p258, %p256, %p257;
	add.s32 	%r775, %r541, %r5;
	mul.wide.s32 	%rd178, %r775, 4;
	add.s64 	%rd32, %rd1, %rd178;
	@%p258 bra 	$L__BB3_416;
	ld.global.f32 	%f102, [%rd32];
	mul.wide.u32 	%rd179, %r541, 4;
	add.s64 	%rd180, %rd1, %rd179;
	st.global.f32 	[%rd180], %f102;
$L__BB3_416:
	add.s32 	%r542, %r541, 1;
	setp.gt.u32 	%p259, %r541, 2147483646;
	setp.gt.s32 	%p260, %r542, %r4;
	or.pred  	%p261, %p259, %p260;
	@%p261 bra 	$L__BB3_418;
	ld.global.f32 	%f103, [%rd32+4];
	mul.wide.u32 	%rd181, %r542, 4;
	add.s64 	%rd182, %rd1, %rd181;
	st.global.f32 	[%rd182], %f103;
$L__BB3_418:
	add.s32 	%r543, %r541, 2;
	setp.lt.s32 	%p262, %r543, 1;
	setp.gt.s32 	%p263, %r543, %r4;
	or.pred  	%p264, %p262, %p263;
	@%p264 bra 	$L__BB3_420;
	ld.global.f32 	%f104, [%rd32+8];
	mul.wide.u32 	%rd183, %r543, 4;
	add.s64 	%rd184, %rd1, %rd183;
	st.global.f32 	[%rd184], %f104;
$L__BB3_420:
	add.s32 	%r544, %r541, 3;
	setp.lt.s32 	%p265, %r544, 1;
	setp.gt.s32 	%p266, %r544, %r4;
	or.pred  	%p267, %p265, %p266;
	@%p267 bra 	$L__BB3_422;
	ld.global.f32 	%f105, [%rd32+12];
	mul.wide.u32 	%rd185, %r544, 4;
	add.s64 	%rd186, %rd1, %rd185;
	st.global.f32 	[%rd186], %f105;
$L__BB3_422:
	add.s32 	%r1043, %r1043, 4;
	add.s32 	%r1042, %r1042, 4;
	setp.eq.s32 	%p268, %r1042, 0;
	@%p268 bra 	$L__BB3_423;
	bra.uni 	$L__BB3_414;
$L__BB3_423:
	setp.eq.s32 	%p269, %r536, 0;
	@%p269 bra 	$L__BB3_463;
	neg.s32 	%r1064, %r536;
$L__BB3_425:
	.pragma "nounroll";
	add.s32 	%r609, %r1065, %r15;
	setp.lt.s32 	%p270, %r609, 1;
	setp.gt.s32 	%p271, %r609, %r4;
	or.pred  	%p272, %p270, %p271;
	@%p272 bra 	$L__BB3_427;
	add.s32 	%r776, %r609, %r5;
	mul.wide.s32 	%rd187, %r776, 4;
	add.s64 	%rd188, %rd1, %rd187;
	ld.global.f32 	%f106, [%rd188];
	mul.wide.u32 	%rd189, %r609, 4;
	add.s64 	%rd190, %rd1, %rd189;
	st.global.f32 	[%rd190], %f106;
$L__BB3_427:
	add.s32 	%r1065, %r1065, 1;
	add.s32 	%r1064, %r1064, 1;
	setp.ne.s32 	%p273, %r1064, 0;
	@%p273 bra 	$L__BB3_425;
	bra.uni 	$L__BB3_463;
$L__BB3_428:
	setp.ne.s32 	%p277, %r1, %r365;
	@%p277 bra 	$L__BB3_446;
	setp.gt.u32 	%p300, %r11, 2147483646;
	@%p300 bra 	$L__BB3_463;
	and.b32  	%r547, %r12, 3;
	setp.lt.u32 	%p301, %r11, 3;
	mov.b32 	%r1056, 0;
	@%p301 bra 	$L__BB3_441;
	and.b32  	%r1056, %r12, -4;
	neg.s32 	%r1049, %r1056;
	add.s32 	%r1048, %r16, 1;
	mul.lo.s32 	%r791, %r2, %r5;
	mul.lo.s32 	%r792, %r791, %r12;
	add.s32 	%r1047, %r4, %r792;
	shl.b32 	%r793, %r4, 2;
	add.s32 	%r552, %r793, 8;
	add.s32 	%r1046, %r792, %r793;
	mad.lo.s32 	%r1045, %r4, 3, %r792;
	shl.b32 	%r794, %r4, 1;
	add.s32 	%r1044, %r792, %r794;
$L__BB3_432:
	add.s32 	%r562, %r1048, -1;
	setp.gt.s32 	%p302, %r562, %r4;
	setp.lt.s32 	%p303, %r562, 1;
	or.pred  	%p304, %p303, %p302;
	@%p304 bra 	$L__BB3_434;
	mul.wide.s32 	%rd197, %r1047, 4;
	add.s64 	%rd198, %rd1, %rd197;
	ld.global.f32 	%f112, [%rd198];
	st.global.f32 	[%rd198+4], %f112;
$L__BB3_434:
	setp.gt.s32 	%p305, %r1048, %r4;
	setp.gt.u32 	%p306, %r562, 2147483646;
	or.pred  	%p307, %p306, %p305;
	@%p307 bra 	$L__BB3_436;
	add.s32 	%r795, %r1044, 2;
	mul.wide.s32 	%rd199, %r795, 4;
	add.s64 	%rd200, %rd1, %rd199;
	ld.global.f32 	%f113, [%rd200];
	st.global.f32 	[%rd200+4], %f113;
$L__BB3_436:
	add.s32 	%r796, %r1048, 1;
	setp.gt.s32 	%p308, %r796, %r4;
	setp.lt.s32 	%p309, %r796, 1;
	or.pred  	%p310, %p309, %p308;
	@%p310 bra 	$L__BB3_438;
	add.s32 	%r797, %r1045, 4;
	mul.wide.s32 	%rd201, %r797, 4;
	add.s64 	%rd202, %rd1, %rd201;
	ld.global.f32 	%f114, [%rd202];
	st.global.f32 	[%rd202+4], %f114;
$L__BB3_438:
	add.s32 	%r798, %r1048, 2;
	setp.gt.s32 	%p311, %r798, %r4;
	setp.lt.s32 	%p312, %r798, 1;
	or.pred  	%p313, %p312, %p311;
	@%p313 bra 	$L__BB3_440;
	add.s32 	%r799, %r1046, 6;
	mul.wide.s32 	%rd203, %r799, 4;
	add.s64 	%rd204, %rd1, %rd203;
	ld.global.f32 	%f115, [%rd204];
	st.global.f32 	[%rd204+4], %f115;
$L__BB3_440:
	add.s32 	%r1049, %r1049, 4;
	add.s32 	%r1048, %r1048, 4;
	add.s32 	%r1047, %r1047, %r552;
	add.s32 	%r1046, %r1046, %r552;
	add.s32 	%r1045, %r1045, %r552;
	add.s32 	%r1044, %r1044, %r552;
	setp.eq.s32 	%p314, %r1049, 0;
	@%p314 bra 	$L__BB3_441;
	bra.uni 	$L__BB3_432;
$L__BB3_441:
	setp.eq.s32 	%p315, %r547, 0;
	@%p315 bra 	$L__BB3_463;
	add.s32 	%r1059, %r1056, %r16;
	mad.lo.s32 	%r1058, %r1059, %r5, %r4;
	neg.s32 	%r1057, %r547;
$L__BB3_443:
	.pragma "nounroll";
	setp.gt.s32 	%p316, %r1059, %r4;
	setp.lt.s32 	%p317, %r1059, 1;
	or.pred  	%p318, %p317, %p316;
	@%p318 bra 	$L__BB3_445;
	mul.wide.s32 	%rd205, %r1058, 4;
	add.s64 	%rd206, %rd1, %rd205;
	ld.global.f32 	%f116, [%rd206];
	st.global.f32 	[%rd206+4], %f116;
$L__BB3_445:
	add.s32 	%r1059, %r1059, 1;
	add.s32 	%r1058, %r1058, %r5;
	add.s32 	%r1057, %r1057, 1;
	setp.eq.s32 	%p319, %r1057, 0;
	@%p319 bra 	$L__BB3_463;
	bra.uni 	$L__BB3_443;
$L__BB3_446:
	add.s32 	%r778, %r10, -1;
	setp.ne.s32 	%p278, %r2, %r778;
	setp.gt.u32 	%p279, %r8, 2147483646;
	or.pred  	%p280, %p278, %p279;
	@%p280 bra 	$L__BB3_463;
	mul.lo.s32 	%r569, %r6, %r5;
	and.b32  	%r570, %r9, 3;
	setp.lt.u32 	%p281, %r8, 3;
	mov.b32 	%r1062, 0;
	@%p281 bra 	$L__BB3_458;
	and.b32  	%r1062, %r9, -4;
	neg.s32 	%r1050, %r1062;
	mov.b32 	%r1051, 0;
	mul.wide.s32 	%rd192, %r5, 4;
$L__BB3_449:
	add.s32 	%r575, %r1051, %r15;
	add.s32 	%r781, %r569, %r575;
	setp.lt.s32 	%p282, %r575, 1;
	setp.gt.s32 	%p283, %r575, %r4;
	or.pred  	%p284, %p282, %p283;
	sub.s32 	%r782, %r781, %r4;
	add.s32 	%r783, %r782, -2;
	mul.wide.s32 	%rd191, %r783, 4;
	add.s64 	%rd33, %rd1, %rd191;
	add.s64 	%rd34, %rd33, %rd192;
	@%p284 bra 	$L__BB3_451;
	ld.global.f32 	%f107, [%rd33];
	st.global.f32 	[%rd34], %f107;
$L__BB3_451:
	add.s32 	%r784, %r575, 1;
	setp.gt.u32 	%p285, %r575, 2147483646;
	setp.gt.s32 	%p286, %r784, %r4;
	or.pred  	%p287, %p285, %p286;
	@%p287 bra 	$L__BB3_453;
	ld.global.f32 	%f108, [%rd33+4];
	st.global.f32 	[%rd34+4], %f108;
$L__BB3_453:
	add.s32 	%r785, %r575, 2;
	setp.lt.s32 	%p288, %r785, 1;
	setp.gt.s32 	%p289, %r785, %r4;
	or.pred  	%p290, %p288, %p289;
	@%p290 bra 	$L__BB3_455;
	ld.global.f32 	%f109, [%rd33+8];
	st.global.f32 	[%rd34+8], %f109;
$L__BB3_455:
	add.s32 	%r786, %r575, 3;
	setp.lt.s32 	%p291, %r786, 1;
	setp.gt.s32 	%p292, %r786, %r4;
	or.pred  	%p293, %p291, %p292;
	@%p293 bra 	$L__BB3_457;
	ld.global.f32 	%f110, [%rd33+12];
	st.global.f32 	[%rd34+12], %f110;
$L__BB3_457:
	add.s32 	%r1051, %r1051, 4;
	add.s32 	%r1050, %r1050, 4;
	setp.eq.s32 	%p294, %r1050, 0;
	@%p294 bra 	$L__BB3_458;
	bra.uni 	$L__BB3_449;
$L__BB3_458:
	setp.eq.s32 	%p295, %r570, 0;
	@%p295 bra 	$L__BB3_463;
	neg.s32 	%r1061, %r570;
	mul.wide.s32 	%rd195, %r5, 4;
$L__BB3_460:
	.pragma "nounroll";
	add.s32 	%r602, %r1062, %r15;
	setp.lt.s32 	%p296, %r602, 1;
	setp.gt.s32 	%p297, %r602, %r4;
	or.pred  	%p298, %p296, %p297;
	@%p298 bra 	$L__BB3_462;
	add.s32 	%r787, %r569, %r602;
	sub.s32 	%r788, %r787, %r4;
	add.s32 	%r789, %r788, -2;
	mul.wide.s32 	%rd193, %r789, 4;
	add.s64 	%rd194, %rd1, %rd193;
	ld.global.f32 	%f111, [%rd194];
	add.s64 	%rd196, %rd194, %rd195;
	st.global.f32 	[%rd196], %f111;
$L__BB3_462:
	add.s32 	%r1062, %r1062, 1;
	add.s32 	%r1061, %r1061, 1;
	setp.eq.s32 	%p299, %r1061, 0;
	@%p299 bra 	$L__BB3_463;
	bra.uni 	$L__BB3_460;
$L__BB3_463:
	ret;

}
	// .globl	_Z16lastProjectOnGPUPfS_S_
.visible .entry _Z16lastProjectOnGPUPfS_S_(
	.param .u64 .ptr .align 1 _Z16lastProjectOnGPUPfS_S__param_0,
	.param .u64 .ptr .align 1 _Z16lastProjectOnGPUPfS_S__param_1,
	.param .u64 .ptr .align 1 _Z16lastProjectOnGPUPfS_S__param_2
)
{
	.reg .pred 	%p<487>;
	.reg .b32 	%r<1089>;
	.reg .b32 	%f<255>;
	.reg .b64 	%rd<312>;

	ld.param.u64 	%rd35, [_Z16lastProjectOnGPUPfS_S__param_0];
	ld.param.u64 	%rd36, [_Z16lastProjectOnGPUPfS_S__param_1];
	cvta.to.global.u64 	%rd1, %rd36;
	cvta.to.global.u64 	%rd2, %rd35;
	mov.u32 	%r609, %tid.x;
	mov.u32 	%r610, %ctaid.x;
	mov.u32 	%r611, %ntid.x;
	mad.lo.s32 	%r1, %r610, %r611, %r609;
	mov.u32 	%r612, %tid.y;
	mov.u32 	%r613, %ctaid.y;
	mov.u32 	%r614, %ntid.y;
	mad.lo.s32 	%r2, %r613, %r614, %r612;
	ld.const.u32 	%r3, [N];
	add.s32 	%r4, %r3, 2;
	add.s32 	%r5, %r3, 1;
	mov.u32 	%r615, %nctaid.x;
	mul.lo.s32 	%r6, %r611, %r615;
	div.u32 	%r7, %r5, %r6;
	add.s32 	%r8, %r7, 1;
	mov.u32 	%r616, %nctaid.y;
	mul.lo.s32 	%r9, %r614, %r616;
	div.u32 	%r10, %r5, %r9;
	add.s32 	%r11, %r10, 1;
	mad.lo.s32 	%r617, %r7, %r10, %r7;
	add.s32 	%r12, %r617, %r11;
	mul.lo.s32 	%r618, %r614, %r611;
	mul.lo.s32 	%r13, %r618, %r12;
	mad.lo.s32 	%r14, %r1, %r7, %r1;
	mad.lo.s32 	%r15, %r2, %r10, %r2;
	shl.b32 	%r17, %r13, 2;
	mov.u32 	%r619, sharedMem;
	add.s32 	%r16, %r619, %r17;
	setp.ge.s32 	%p1, %r2, %r4;
	@%p1 bra 	$L__BB4_10;
	mov.b32 	%r899, 0;
	mul.wide.s32 	%rd42, %r4, 4;
	mov.u32 	%r900, %r2;
$L__BB4_2:
	setp.ge.s32 	%p2, %r1, %r4;
	@%p2 bra 	$L__BB4_9;
	mov.b32 	%r901, 0;
	mov.u32 	%r902, %r1;
$L__BB4_4:
	min.s32 	%r622, %r902, %r900;
	setp.lt.s32 	%p3, %r622, 1;
	max.s32 	%r623, %r902, %r900;
	setp.gt.s32 	%p4, %r623, %r3;
	or.pred  	%p5, %p4, %p3;
	@%p5 bra 	$L__BB4_6;
	ld.param.u64 	%rd307, [_Z16lastProjectOnGPUPfS_S__param_2];
	mad.lo.s32 	%r624, %r4, %r900, %r902;
	cvta.to.global.u64 	%rd37, %rd307;
	mul.wide.s32 	%rd38, %r624, 4;
	add.s64 	%rd39, %rd37, %rd38;
	ld.global.f32 	%f2, [%rd39+-4];
	mov.u32 	%r625, %tid.y;
	mov.u32 	%r626, %ntid.x;
	mov.u32 	%r627, %tid.x;
	mad.lo.s32 	%r628, %r625, %r626, %r627;
	mul.lo.s32 	%r629, %r12, %r628;
	mad.lo.s32 	%r630, %r899, %r8, %r629;
	add.s32 	%r631, %r630, %r901;
	add.s32 	%r632, %r16, %r17;
	shl.b32 	%r633, %r631, 2;
	add.s32 	%r634, %r632, %r633;
	st.shared.f32 	[%r634], %f2;
	ld.global.f32 	%f3, [%rd39+4];
	add.s32 	%r635, %r634, %r17;
	st.shared.f32 	[%r635], %f3;
	sub.s32 	%r636, %r624, %r3;
	add.s32 	%r637, %r636, -2;
	mul.wide.s32 	%rd40, %r637, 4;
	add.s64 	%rd41, %rd37, %rd40;
	ld.global.f32 	%f4, [%rd41];
	add.s32 	%r638, %r635, %r17;
	st.shared.f32 	[%r638], %f4;
	add.s64 	%rd43, %rd39, %rd42;
	ld.global.f32 	%f5, [%rd43];
	add.s32 	%r639, %r638, %r17;
	st.shared.f32 	[%r639], %f5;
$L__BB4_6:
	max.s32 	%r640, %r902, %r900;
	setp.ge.s32 	%p6, %r640, %r4;
	@%p6 bra 	$L__BB4_8;
	mad.lo.s32 	%r641, %r4, %r900, %r902;
	mul.wide.s32 	%rd44, %r641, 4;
	add.s64 	%rd45, %rd2, %rd44;
	ld.global.f32 	%f6, [%rd45];
	mov.u32 	%r642, %tid.y;
	mov.u32 	%r643, %ntid.x;
	mov.u32 	%r644, %tid.x;
	mad.lo.s32 	%r645, %r642, %r643, %r644;
	mul.lo.s32 	%r646, %r12, %r645;
	mad.lo.s32 	%r647, %r899, %r8, %r646;
	add.s32 	%r648, %r647, %r901;
	shl.b32 	%r649, %r648, 2;
	mov.u32 	%r650, sharedMem;
	add.s32 	%r651, %r650, %r649;
	st.shared.f32 	[%r651], %f6;
	add.s64 	%rd46, %rd1, %rd44;
	ld.global.f32 	%f7, [%rd46];
	add.s32 	%r652, %r16, %r649;
	st.shared.f32 	[%r652], %f7;
$L__BB4_8:
	add.s32 	%r902, %r902, %r6;
	add.s32 	%r901, %r901, 1;
	setp.lt.s32 	%p7, %r902, %r4;
	@%p7 bra 	$L__BB4_4;
$L__BB4_9:
	add.s32 	%r900, %r900, %r9;
	add.s32 	%r899, %r899, 1;
	setp.lt.s32 	%p8, %r900, %r4;
	@%p8 bra 	$L__BB4_2;
$L__BB4_10:
	setp.ge.s32 	%p9, %r2, %r4;
	bar.sync 	0;
	@%p9 bra 	$L__BB4_18;
	cvt.rn.f32.s32 	%f8, %r3;
	rcp.rn.f32 	%f1, %f8;
	mov.b32 	%r903, 0;
	mov.u32 	%r904, %r2;
$L__BB4_12:
	setp.ge.s32 	%p10, %r1, %r4;
	@%p10 bra 	$L__BB4_17;
	mov.b32 	%r905, 0;
	mov.u32 	%r906, %r1;
$L__BB4_14:
	min.s32 	%r655, %r906, %r904;
	setp.lt.s32 	%p11, %r655, 1;
	max.s32 	%r656, %r906, %r904;
	setp.gt.s32 	%p12, %r656, %r3;
	or.pred  	%p13, %p12, %p11;
	@%p13 bra 	$L__BB4_16;
	mul.lo.s32 	%r657, %r11, %r8;
	mov.u32 	%r658, %tid.y;
	mov.u32 	%r659, %ntid.x;
	mov.u32 	%r660, %tid.x;
	mad.lo.s32 	%r661, %r658, %r659, %r660;
	mul.lo.s32 	%r662, %r657, %r661;
	mad.lo.s32 	%r663, %r903, %r8, %r662;
	add.s32 	%r664, %r663, %r905;
	shl.b32 	%r665, %r664, 2;
	mov.u32 	%r666, sharedMem;
	add.s32 	%r667, %r666, %r665;
	ld.shared.f32 	%f9, [%r667];
	add.s32 	%r668, %r664, %r13;
	add.s32 	%r669, %r16, %r17;
	shl.b32 	%r670, %r668, 2;
	add.s32 	%r671, %r669, %r670;
	ld.shared.f32 	%f10, [%r671];
	shl.b32 	%r672, %r13, 3;
	add.s32 	%r673, %r667, %r672;
	ld.shared.f32 	%f11, [%r673];
	sub.f32 	%f12, %f10, %f11;
	mul.f32 	%f13, %f12, 0f3F000000;
	div.rn.f32 	%f14, %f13, %f1;
	sub.f32 	%f15, %f9, %f14;
	mad.lo.s32 	%r674, %r4, %r904, %r906;
	mul.wide.s32 	%rd47, %r674, 4;
	add.s64 	%rd48, %rd2, %rd47;
	st.global.f32 	[%rd48], %f15;
	add.s32 	%r675, %r16, %r665;
	ld.shared.f32 	%f16, [%r675];
	add.s32 	%r676, %r671, %r672;
	ld.shared.f32 	%f17, [%r676];
	add.s32 	%r677, %r671, %r17;
	ld.shared.f32 	%f18, [%r677];
	sub.f32 	%f19, %f17, %f18;
	mul.f32 	%f20, %f19, 0f3F000000;
	div.rn.f32 	%f21, %f20, %f1;
	sub.f32 	%f22, %f16, %f21;
	add.s64 	%rd49, %rd1, %rd47;
	st.global.f32 	[%rd49], %f22;
$L__BB4_16:
	add.s32 	%r906, %r906, %r6;
	add.s32 	%r905, %r905, 1;
	setp.lt.s32 	%p14, %r906, %r4;
	@%p14 bra 	$L__BB4_14;
$L__BB4_17:
	add.s32 	%r904, %r904, %r9;
	add.s32 	%r903, %r903, 1;
	setp.lt.s32 	%p15, %r904, %r4;
	@%p15 bra 	$L__BB4_12;
$L__BB4_18:
	or.b32  	%r678, %r1, %r2;
	setp.ne.s32 	%p16, %r678, 0;
	@%p16 bra 	$L__BB4_54;
	setp.gt.u32 	%p223, %r10, 2147483646;
	@%p223 bra 	$L__BB4_36;
	and.b32  	%r34, %r11, 3;
	setp.lt.u32 	%p224, %r10, 3;
	mov.b32 	%r907, 0;
	@%p224 bra 	$L__BB4_31;
	and.b32  	%r907, %r11, -4;
	shl.b32 	%r783, %r3, 2;
	add.s32 	%r36, %r783, 8;
	shl.b32 	%r913, %r3, 1;
	mul.lo.s32 	%r912, %r3, 3;
	mov.b32 	%r915, 0;
	mov.b32 	%r911, 4;
	mov.u32 	%r914, %r3;
$L__BB4_22:
	setp.gt.s32 	%p225, %r915, %r3;
	setp.eq.s32 	%p226, %r915, 0;
	or.pred  	%p227, %p226, %p225;
	@%p227 bra 	$L__BB4_24;
	add.s32 	%r784, %r911, -4;
	mul.wide.s32 	%rd163, %r784, 4;
	add.s64 	%rd164, %rd2, %rd163;
	ld.global.f32 	%f120, [%rd164+4];
	neg.f32 	%f121, %f120;
	st.global.f32 	[%rd164], %f121;
$L__BB4_24:
	setp.ge.s32 	%p228, %r915, %r3;
	@%p228 bra 	$L__BB4_26;
	add.s32 	%r785, %r914, 2;
	mul.wide.s32 	%rd165, %r785, 4;
	add.s64 	%rd166, %rd2, %rd165;
	ld.global.f32 	%f122, [%rd166+4];
	neg.f32 	%f123, %f122;
	st.global.f32 	[%rd166], %f123;
$L__BB4_26:
	add.s32 	%r55, %r915, 2;
	setp.gt.s32 	%p229, %r55, %r3;
	@%p229 bra 	$L__BB4_28;
	add.s32 	%r786, %r913, 4;
	mul.wide.s32 	%rd167, %r786, 4;
	add.s64 	%rd168, %rd2, %rd167;
	ld.global.f32 	%f124, [%rd168+4];
	neg.f32 	%f125, %f124;
	st.global.f32 	[%rd168], %f125;
$L__BB4_28:
	add.s32 	%r56, %r55, 1;
	setp.gt.s32 	%p230, %r56, %r3;
	@%p230 bra 	$L__BB4_30;
	add.s32 	%r787, %r912, 6;
	mul.wide.s32 	%rd169, %r787, 4;
	add.s64 	%rd170, %rd2, %rd169;
	ld.global.f32 	%f126, [%rd170+4];
	neg.f32 	%f127, %f126;
	st.global.f32 	[%rd170], %f127;
$L__BB4_30:
	add.s32 	%r914, %r914, %r36;
	add.s32 	%r913, %r913, %r36;
	add.s32 	%r912, %r912, %r36;
	add.s32 	%r911, %r911, %r36;
	add.s32 	%r915, %r56, 1;
	setp.eq.s32 	%p231, %r915, %r907;
	@%p231 bra 	$L__BB4_31;
	bra.uni 	$L__BB4_22;
$L__BB4_31:
	setp.eq.s32 	%p232, %r34, 0;
	@%p232 bra 	$L__BB4_36;
	mul.lo.s32 	%r909, %r907, %r4;
	neg.s32 	%r908, %r34;
$L__BB4_33:
	.pragma "nounroll";
	setp.gt.s32 	%p233, %r907, %r3;
	setp.eq.s32 	%p234, %r907, 0;
	or.pred  	%p235, %p234, %p233;
	@%p235 bra 	$L__BB4_35;
	mul.wide.s32 	%rd171, %r909, 4;
	add.s64 	%rd172, %rd2, %rd171;
	ld.global.f32 	%f128, [%rd172+4];
	neg.f32 	%f129, %f128;
	st.global.f32 	[%rd172], %f129;
$L__BB4_35:
	add.s32 	%r907, %r907, 1;
	add.s32 	%r909, %r909, %r4;
	add.s32 	%r908, %r908, 1;
	setp.ne.s32 	%p236, %r908, 0;
	@%p236 bra 	$L__BB4_33;
$L__BB4_36:
	setp.gt.u32 	%p237, %r7, 2147483646;
	@%p237 bra 	$L__BB4_53;
	and.b32  	%r48, %r8, 3;
	setp.lt.u32 	%p238, %r7, 3;
	mov.b32 	%r919, 0;
	@%p238 bra 	$L__BB4_48;
	and.b32  	%r919, %r8, -4;
	add.s64 	%rd308, %rd2, 8;
	mov.b32 	%r918, 0;
	mov.b32 	%r916, 2;
	mov.u32 	%r917, %r3;
$L__BB4_39:
	setp.eq.s32 	%p239, %r916, 2;
	setp.gt.s32 	%p240, %r918, %r3;
	or.pred  	%p241, %p239, %p240;
	add.s32 	%r791, %r917, 2;
	mul.wide.s32 	%rd173, %r791, 4;
	add.s64 	%rd5, %rd2, %rd173;
	@%p241 bra 	$L__BB4_41;
	ld.global.f32 	%f130, [%rd5];
	st.global.f32 	[%rd308+-8], %f130;
$L__BB4_41:
	setp.ge.s32 	%p242, %r918, %r3;
	@%p242 bra 	$L__BB4_43;
	ld.global.f32 	%f131, [%rd5+4];
	st.global.f32 	[%rd308+-4], %f131;
$L__BB4_43:
	add.s32 	%r792, %r918, 2;
	setp.gt.s32 	%p243, %r792, %r3;
	@%p243 bra 	$L__BB4_45;
	ld.global.f32 	%f132, [%rd5+8];
	st.global.f32 	[%rd308], %f132;
$L__BB4_45:
	add.s32 	%r793, %r918, 3;
	setp.gt.s32 	%p244, %r793, %r3;
	@%p244 bra 	$L__BB4_47;
	ld.global.f32 	%f133, [%rd5+12];
	st.global.f32 	[%rd308+4], %f133;
$L__BB4_47:
	add.s32 	%r918, %r918, 4;
	add.s32 	%r917, %r917, 4;
	add.s32 	%r916, %r916, 4;
	add.s64 	%rd308, %rd308, 16;
	setp.ne.s32 	%p245, %r918, %r919;
	@%p245 bra 	$L__BB4_39;
$L__BB4_48:
	setp.eq.s32 	%p246, %r48, 0;
	@%p246 bra 	$L__BB4_53;
	mul.wide.u32 	%rd174, %r919, 4;
	add.s64 	%rd309, %rd2, %rd174;
	add.s32 	%r794, %r919, %r3;
	add.s32 	%r921, %r794, 2;
	neg.s32 	%r920, %r48;
$L__BB4_50:
	.pragma "nounroll";
	mul.wide.s32 	%rd175, %r921, 4;
	add.s64 	%rd9, %rd2, %rd175;
	setp.eq.s32 	%p247, %r919, 0;
	setp.gt.s32 	%p248, %r919, %r3;
	or.pred  	%p249, %p247, %p248;
	@%p249 bra 	$L__BB4_52;
	ld.global.f32 	%f134, [%rd9];
	st.global.f32 	[%rd309], %f134;
$L__BB4_52:
	add.s32 	%r919, %r919, 1;
	add.s64 	%rd309, %rd309, 4;
	add.s32 	%r921, %r921, 1;
	add.s32 	%r920, %r920, 1;
	setp.ne.s32 	%p250, %r920, 0;
	@%p250 bra 	$L__BB4_50;
$L__BB4_53:
	ld.global.f32 	%f135, [%rd2+4];
	mul.wide.s32 	%rd176, %r3, 4;
	add.s64 	%rd177, %rd2, %rd176;
	ld.global.f32 	%f136, [%rd177+8];
	add.f32 	%f137, %f135, %f136;
	mul.f32 	%f138, %f137, 0f3F000000;
	st.global.f32 	[%rd2], %f138;
	bra.uni 	$L__BB4_242;
$L__BB4_54:
	add.s32 	%r77, %r6, -1;
	setp.ne.s32 	%p17, %r1, %r77;
	@%p17 bra 	$L__BB4_187;
	add.s32 	%r683, %r9, -1;
	setp.ne.s32 	%p40, %r2, %r683;
	@%p40 bra 	$L__BB4_93;
	setp.gt.u32 	%p182, %r10, 2147483646;
	@%p182 bra 	$L__BB4_73;
	setp.lt.u32 	%p183, %r10, 3;
	mov.b32 	%r923, 0;
	@%p183 bra 	$L__BB4_68;
	and.b32  	%r923, %r11, -4;
	neg.s32 	%r932, %r923;
	add.s32 	%r931, %r15, 1;
	mul.lo.s32 	%r755, %r2, %r4;
	mul.lo.s32 	%r756, %r755, %r11;
	add.s32 	%r930, %r3, %r756;
	shl.b32 	%r757, %r3, 2;
	add.s32 	%r929, %r756, %r757;
	mad.lo.s32 	%r928, %r3, 3, %r756;
	shl.b32 	%r758, %r3, 1;
	add.s32 	%r927, %r756, %r758;
$L__BB4_59:
	add.s32 	%r105, %r931, -1;
	setp.gt.s32 	%p184, %r105, %r3;
	setp.lt.s32 	%p185, %r105, 1;
	or.pred  	%p186, %p185, %p184;
	@%p186 bra 	$L__BB4_61;
	mul.wide.s32 	%rd141, %r930, 4;
	add.s64 	%rd142, %rd2, %rd141;
	ld.global.f32 	%f98, [%rd142];
	neg.f32 	%f99, %f98;
	st.global.f32 	[%rd142+4], %f99;
$L__BB4_61:
	setp.gt.s32 	%p187, %r931, %r3;
	setp.gt.u32 	%p188, %r105, 2147483646;
	or.pred  	%p189, %p188, %p187;
	@%p189 bra 	$L__BB4_63;
	add.s32 	%r759, %r927, 2;
	mul.wide.s32 	%rd143, %r759, 4;
	add.s64 	%rd144, %rd2, %rd143;
	ld.global.f32 	%f100, [%rd144];
	neg.f32 	%f101, %f100;
	st.global.f32 	[%rd144+4], %f101;
$L__BB4_63:
	add.s32 	%r760, %r931, 1;
	setp.gt.s32 	%p190, %r760, %r3;
	setp.lt.s32 	%p191, %r760, 1;
	or.pred  	%p192, %p191, %p190;
	@%p192 bra 	$L__BB4_65;
	add.s32 	%r761, %r928, 4;
	mul.wide.s32 	%rd145, %r761, 4;
	add.s64 	%rd146, %rd2, %rd145;
	ld.global.f32 	%f102, [%rd146];
	neg.f32 	%f103, %f102;
	st.global.f32 	[%rd146+4], %f103;
$L__BB4_65:
	add.s32 	%r762, %r931, 2;
	setp.gt.s32 	%p193, %r762, %r3;
	setp.lt.s32 	%p194, %r762, 1;
	or.pred  	%p195, %p194, %p193;
	@%p195 bra 	$L__BB4_67;
	add.s32 	%r763, %r929, 6;
	mul.wide.s32 	%rd147, %r763, 4;
	add.s64 	%rd148, %rd2, %rd147;
	ld.global.f32 	%f104, [%rd148];
	neg.f32 	%f105, %f104;
	st.global.f32 	[%rd148+4], %f105;
$L__BB4_67:
	add.s32 	%r932, %r932, 4;
	add.s32 	%r931, %r931, 4;
	add.s32 	%r765, %r757, 8;
	add.s32 	%r930, %r930, %r765;
	add.s32 	%r929, %r929, %r765;
	add.s32 	%r928, %r928, %r765;
	add.s32 	%r927, %r927, %r765;
	setp.eq.s32 	%p196, %r932, 0;
	@%p196 bra 	$L__BB4_68;
	bra.uni 	$L__BB4_59;
$L__BB4_68:
	and.b32  	%r85, %r11, 3;
	setp.eq.s32 	%p197, %r85, 0;
	@%p197 bra 	$L__BB4_73;
	add.s32 	%r926, %r923, %r15;
	mad.lo.s32 	%r925, %r926, %r4, %r3;
	neg.s32 	%r924, %r85;
$L__BB4_70:
	.pragma "nounroll";
	setp.gt.s32 	%p198, %r926, %r3;
	setp.lt.s32 	%p199, %r926, 1;
	or.pred  	%p200, %p199, %p198;
	@%p200 bra 	$L__BB4_72;
	mul.wide.s32 	%rd149, %r925, 4;
	add.s64 	%rd150, %rd2, %rd149;
	ld.global.f32 	%f106, [%rd150];
	neg.f32 	%f107, %f106;
	st.global.f32 	[%rd150+4], %f107;
$L__BB4_72:
	add.s32 	%r926, %r926, 1;
	add.s32 	%r925, %r925, %r4;
	add.s32 	%r924, %r924, 1;
	setp.ne.s32 	%p201, %r924, 0;
	@%p201 bra 	$L__BB4_70;
$L__BB4_73:
	setp.gt.u32 	%p202, %r7, 2147483646;
	@%p202 bra 	$L__BB4_90;
	mul.lo.s32 	%r95, %r5, %r4;
	and.b32  	%r96, %r8, 3;
	setp.lt.u32 	%p203, %r7, 3;
	mov.b32 	%r935, 0;
	@%p203 bra 	$L__BB4_85;
	and.b32  	%r935, %r8, -4;
	neg.s32 	%r933, %r935;
	mov.b32 	%r934, 0;
	mul.wide.s32 	%rd152, %r4, 4;
$L__BB4_76:
	add.s32 	%r115, %r934, %r14;
	add.s32 	%r768, %r95, %r115;
	setp.lt.s32 	%p204, %r115, 1;
	setp.gt.s32 	%p205, %r115, %r3;
	or.pred  	%p206, %p204, %p205;
	sub.s32 	%r769, %r768, %r3;
	add.s32 	%r770, %r769, -2;
	mul.wide.s32 	%rd151, %r770, 4;
	add.s64 	%rd11, %rd2, %rd151;
	add.s64 	%rd12, %rd11, %rd152;
	@%p206 bra 	$L__BB4_78;
	ld.global.f32 	%f108, [%rd11];
	st.global.f32 	[%rd12], %f108;
$L__BB4_78:
	add.s32 	%r771, %r115, 1;
	setp.gt.u32 	%p207, %r115, 2147483646;
	setp.gt.s32 	%p208, %r771, %r3;
	or.pred  	%p209, %p207, %p208;
	@%p209 bra 	$L__BB4_80;
	ld.global.f32 	%f109, [%rd11+4];
	st.global.f32 	[%rd12+4], %f109;
$L__BB4_80:
	add.s32 	%r772, %r115, 2;
	setp.lt.s32 	%p210, %r772, 1;
	setp.gt.s32 	%p211, %r772, %r3;
	or.pred  	%p212, %p210, %p211;
	@%p212 bra 	$L__BB4_82;
	ld.global.f32 	%f110, [%rd11+8];
	st.global.f32 	[%rd12+8], %f110;
$L__BB4_82:
	add.s32 	%r773, %r115, 3;
	setp.lt.s32 	%p213, %r773, 1;
	setp.gt.s32 	%p214, %r773, %r3;
	or.pred  	%p215, %p213, %p214;
	@%p215 bra 	$L__BB4_84;
	ld.global.f32 	%f111, [%rd11+12];
	st.global.f32 	[%rd12+12], %f111;
$L__BB4_84:
	add.s32 	%r934, %r934, 4;
	add.s32 	%r933, %r933, 4;
	setp.ne.s32 	%p216, %r933, 0;
	@%p216 bra 	$L__BB4_76;
$L__BB4_85:
	setp.eq.s32 	%p217, %r96, 0;
	@%p217 bra 	$L__BB4_90;
	neg.s32 	%r936, %r96;
	mul.wide.s32 	%rd155, %r4, 4;
$L__BB4_87:
	.pragma "nounroll";
	add.s32 	%r122, %r935, %r14;
	setp.lt.s32 	%p218, %r122, 1;
	setp.gt.s32 	%p219, %r122, %r3;
	or.pred  	%p220, %p218, %p219;
	@%p220 bra 	$L__BB4_89;
	add.s32 	%r774, %r95, %r122;
	sub.s32 	%r775, %r774, %r3;
	add.s32 	%r776, %r775, -2;
	mul.wide.s32 	%rd153, %r776, 4;
	add.s64 	%rd154, %rd2, %rd153;
	ld.global.f32 	%f112, [%rd154];
	add.s64 	%rd156, %rd154, %rd155;
	st.global.f32 	[%rd156], %f112;
$L__BB4_89:
	add.s32 	%r935, %r935, 1;
	add.s32 	%r936, %r936, 1;
	setp.ne.s32 	%p221, %r936, 0;
	@%p221 bra 	$L__BB4_87;
$L__BB4_90:
	mul.lo.s32 	%r125, %r5, %r4;
	add.s32 	%r126, %r125, %r5;
	setp.ne.s32 	%p222, %r3, -1;
	@%p222 bra 	$L__BB4_92;
	mul.wide.u32 	%rd161, %r126, 4;
	add.s64 	%rd162, %rd2, %rd161;
	ld.global.f32 	%f117, [%rd162+4];
	add.f32 	%f118, %f117, %f117;
	mul.f32 	%f119, %f118, 0f3F000000;
	st.global.f32 	[%rd162], %f119;
	bra.uni 	$L__BB4_242;
$L__BB4_92:
	add.s32 	%r777, %r125, %r3;
	mul.wide.s32 	%rd157, %r777, 4;
	add.s64 	%rd158, %rd2, %rd157;
	ld.global.f32 	%f113, [%rd158];
	sub.s32 	%r778, %r126, %r3;
	add.s32 	%r779, %r778, -2;
	mul.wide.s32 	%rd159, %r779, 4;
	add.s64 	%rd160, %rd2, %rd159;
	ld.global.f32 	%f114, [%rd160];
	add.f32 	%f115, %f113, %f114;
	mul.f32 	%f116, %f115, 0f3F000000;
	st.global.f32 	[%rd158+4], %f116;
	bra.uni 	$L__BB4_242;
$L__BB4_93:
	setp.ne.s32 	%p41, %r2, 0;
	@%p41 bra 	$L__BB4_131;
	setp.gt.u32 	%p147, %r7, 2147483646;
	@%p147 bra 	$L__BB4_111;
	and.b32  	%r127, %r8, 3;
	setp.lt.u32 	%p148, %r7, 3;
	mov.b32 	%r938, 0;
	@%p148 bra 	$L__BB4_106;
	and.b32  	%r938, %r8, -4;
	neg.s32 	%r941, %r938;
	mov.b32 	%r942, 0;
$L__BB4_97:
	add.s32 	%r144, %r942, %r14;
	setp.lt.s32 	%p149, %r144, 1;
	setp.gt.s32 	%p150, %r144, %r3;
	or.pred  	%p151, %p149, %p150;
	add.s32 	%r743, %r144, %r4;
	mul.wide.s32 	%rd111, %r743, 4;
	add.s64 	%rd13, %rd2, %rd111;
	@%p151 bra 	$L__BB4_99;
	ld.global.f32 	%f75, [%rd13];
	mul.wide.u32 	%rd112, %r144, 4;
	add.s64 	%rd113, %rd2, %rd112;
	st.global.f32 	[%rd113], %f75;
$L__BB4_99:
	add.s32 	%r145, %r144, 1;
	setp.gt.u32 	%p152, %r144, 2147483646;
	setp.gt.s32 	%p153, %r145, %r3;
	or.pred  	%p154, %p152, %p153;
	@%p154 bra 	$L__BB4_101;
	ld.global.f32 	%f76, [%rd13+4];
	mul.wide.u32 	%rd114, %r145, 4;
	add.s64 	%rd115, %rd2, %rd114;
	st.global.f32 	[%rd115], %f76;
$L__BB4_101:
	add.s32 	%r146, %r144, 2;
	setp.lt.s32 	%p155, %r146, 1;
	setp.gt.s32 	%p156, %r146, %r3;
	or.pred  	%p157, %p155, %p156;
	@%p157 bra 	$L__BB4_103;
	ld.global.f32 	%f77, [%rd13+8];
	mul.wide.u32 	%rd116, %r146, 4;
	add.s64 	%rd117, %rd2, %rd116;
	st.global.f32 	[%rd117], %f77;
$L__BB4_103:
	add.s32 	%r147, %r144, 3;
	setp.lt.s32 	%p158, %r147, 1;
	setp.gt.s32 	%p159, %r147, %r3;
	or.pred  	%p160, %p158, %p159;
	@%p160 bra 	$L__BB4_105;
	ld.global.f32 	%f78, [%rd13+12];
	mul.wide.u32 	%rd118, %r147, 4;
	add.s64 	%rd119, %rd2, %rd118;
	st.global.f32 	[%rd119], %f78;
$L__BB4_105:
	add.s32 	%r942, %r942, 4;
	add.s32 	%r941, %r941, 4;
	setp.eq.s32 	%p161, %r941, 0;
	@%p161 bra 	$L__BB4_106;
	bra.uni 	$L__BB4_97;
$L__BB4_106:
	setp.eq.s32 	%p162, %r127, 0;
	@%p162 bra 	$L__BB4_111;
	neg.s32 	%r939, %r127;
$L__BB4_108:
	.pragma "nounroll";
	add.s32 	%r134, %r938, %r14;
	setp.lt.s32 	%p163, %r134, 1;
	setp.gt.s32 	%p164, %r134, %r3;
	or.pred  	%p165, %p163, %p164;
	@%p165 bra 	$L__BB4_110;
	add.s32 	%r744, %r134, %r4;
	mul.wide.s32 	%rd120, %r744, 4;
	add.s64 	%rd121, %rd2, %rd120;
	ld.global.f32 	%f79, [%rd121];
	mul.wide.u32 	%rd122, %r134, 4;
	add.s64 	%rd123, %rd2, %rd122;
	st.global.f32 	[%rd123], %f79;
$L__BB4_110:
	add.s32 	%r938, %r938, 1;
	add.s32 	%r939, %r939, 1;
	setp.ne.s32 	%p166, %r939, 0;
	@%p166 bra 	$L__BB4_108;
$L__BB4_111:
	setp.gt.u32 	%p167, %r10, 2147483646;
	@%p167 bra 	$L__BB4_128;
	setp.lt.u32 	%p168, %r10, 3;
	mov.b32 	%r949, 0;
	@%p168 bra 	$L__BB4_123;
	and.b32  	%r949, %r11, -4;
	neg.s32 	%r948, %r949;
	add.s32 	%r947, %r15, 2;
	shl.b32 	%r944, %r3, 2;
	shl.b32 	%r945, %r3, 1;
	mul.lo.s32 	%r943, %r3, 3;
	mov.u32 	%r946, %r3;
$L__BB4_114:
	add.s32 	%r156, %r947, -2;
	setp.gt.s32 	%p169, %r156, %r3;
	setp.lt.s32 	%p170, %r156, 1;
	or.pred  	%p171, %p170, %p169;
	@%p171 bra 	$L__BB4_116;
	mul.wide.s32 	%rd124, %r946, 4;
	add.s64 	%rd125, %rd2, %rd124;
	ld.global.f32 	%f80, [%rd125];
	neg.f32 	%f81, %f80;
	st.global.f32 	[%rd125+4], %f81;
$L__BB4_116:
	setp.ge.s32 	%p172, %r156, %r3;
	@%p172 bra 	$L__BB4_118;
	add.s32 	%r747, %r945, 2;
	mul.wide.s32 	%rd126, %r747, 4;
	add.s64 	%rd127, %rd2, %rd126;
	ld.global.f32 	%f82, [%rd127];
	neg.f32 	%f83, %f82;
	st.global.f32 	[%rd127+4], %f83;
$L__BB4_118:
	setp.gt.s32 	%p173, %r947, %r3;
	@%p173 bra 	$L__BB4_120;
	add.s32 	%r748, %r943, 4;
	mul.wide.s32 	%rd128, %r748, 4;
	add.s64 	%rd129, %rd2, %rd128;
	ld.global.f32 	%f84, [%rd129];
	neg.f32 	%f85, %f84;
	st.global.f32 	[%rd129+4], %f85;
$L__BB4_120:
	add.s32 	%r749, %r947, 1;
	setp.gt.s32 	%p174, %r749, %r3;
	@%p174 bra 	$L__BB4_122;
	add.s32 	%r750, %r944, 6;
	mul.wide.s32 	%rd130, %r750, 4;
	add.s64 	%rd131, %rd2, %rd130;
	ld.global.f32 	%f86, [%rd131];
	neg.f32 	%f87, %f86;
	st.global.f32 	[%rd131+4], %f87;
$L__BB4_122:
	add.s32 	%r948, %r948, 4;
	add.s32 	%r947, %r947, 4;
	shl.b32 	%r751, %r3, 2;
	add.s32 	%r752, %r751, 8;
	add.s32 	%r946, %r946, %r752;
	add.s32 	%r945, %r945, %r752;
	add.s32 	%r944, %r944, %r752;
	add.s32 	%r943, %r943, %r752;
	setp.ne.s32 	%p175, %r948, 0;
	@%p175 bra 	$L__BB4_114;
$L__BB4_123:
	and.b32  	%r165, %r11, 3;
	setp.eq.s32 	%p176, %r165, 0;
	@%p176 bra 	$L__BB4_128;
	add.s32 	%r952, %r949, %r15;
	mad.lo.s32 	%r951, %r952, %r4, %r3;
	neg.s32 	%r950, %r165;
$L__BB4_125:
	.pragma "nounroll";
	setp.gt.s32 	%p177, %r952, %r3;
	setp.lt.s32 	%p178, %r952, 1;
	or.pred  	%p179, %p178, %p177;
	@%p179 bra 	$L__BB4_127;
	mul.wide.s32 	%rd132, %r951, 4;
	add.s64 	%rd133, %rd2, %rd132;
	ld.global.f32 	%f88, [%rd133];
	neg.f32 	%f89, %f88;
	st.global.f32 	[%rd133+4], %f89;
$L__BB4_127:
	add.s32 	%r952, %r952, 1;
	add.s32 	%r951, %r951, %r4;
	add.s32 	%r950, %r950, 1;
	setp.ne.s32 	%p180, %r950, 0;
	@%p180 bra 	$L__BB4_125;
$L__BB4_128:
	setp.ne.s32 	%p181, %r3, -1;
	@%p181 bra 	$L__BB4_130;
	ld.global.f32 	%f94, [%rd2+4];
	mul.wide.u32 	%rd137, %r4, 4;
	add.s64 	%rd138, %rd2, %rd137;
	ld.global.f32 	%f95, [%rd138];
	add.f32 	%f96, %f94, %f95;
	mul.f32 	%f97, %f96, 0f3F000000;
	mul.wide.u32 	%rd139, %r5, 4;
	add.s64 	%rd140, %rd2, %rd139;
	st.global.f32 	[%rd140], %f97;
	bra.uni 	$L__BB4_242;
$L__BB4_130:
	mul.wide.s32 	%rd134, %r3, 4;
	add.s64 	%rd135, %rd2, %rd134;
	ld.global.f32 	%f90, [%rd135];
	add.s64 	%rd136, %rd135, %rd134;
	ld.global.f32 	%f91, [%rd136+12];
	add.f32 	%f92, %f90, %f91;
	mul.f32 	%f93, %f92, 0f3F000000;
	st.global.f32 	[%rd135+4], %f93;
	bra.uni 	$L__BB4_242;
$L__BB4_131:
	setp.ne.s32 	%p42, %r1, 0;
	@%p42 bra 	$L__BB4_206;
$L__BB4_132:
	add.s32 	%r709, %r9, -1;
	setp.eq.s32 	%p85, %r2, %r709;
	@%p85 bra 	$L__BB4_150;
	setp.gt.u32 	%p86, %r10, 2147483646;
	@%p86 bra 	$L__BB4_242;
	setp.lt.u32 	%p87, %r10, 3;
	mov.b32 	%r984, 0;
	@%p87 bra 	$L__BB4_145;
	and.b32  	%r984, %r11, -4;
	neg.s32 	%r973, %r984;
	add.s32 	%r972, %r15, 1;
	mad.lo.s32 	%r971, %r4, %r15, %r4;
	add.s32 	%r712, %r15, 2;
	mul.lo.s32 	%r970, %r4, %r712;
	add.s32 	%r713, %r15, 3;
	mul.lo.s32 	%r969, %r713, %r4;
	mul.lo.s32 	%r714, %r2, %r4;
	mul.lo.s32 	%r968, %r714, %r11;
$L__BB4_136:
	add.s32 	%r235, %r972, -1;
	setp.gt.s32 	%p88, %r235, %r3;
	setp.lt.s32 	%p89, %r235, 1;
	or.pred  	%p90, %p89, %p88;
	@%p90 bra 	$L__BB4_138;
	mul.wide.s32 	%rd79, %r968, 4;
	add.s64 	%rd80, %rd2, %rd79;
	ld.global.f32 	%f43, [%rd80+4];
	neg.f32 	%f44, %f43;
	st.global.f32 	[%rd80], %f44;
$L__BB4_138:
	setp.gt.s32 	%p91, %r972, %r3;
	setp.gt.u32 	%p92, %r235, 2147483646;
	or.pred  	%p93, %p92, %p91;
	@%p93 bra 	$L__BB4_140;
	mul.wide.s32 	%rd81, %r971, 4;
	add.s64 	%rd82, %rd2, %rd81;
	ld.global.f32 	%f45, [%rd82+4];
	neg.f32 	%f46, %f45;
	st.global.f32 	[%rd82], %f46;
$L__BB4_140:
	add.s32 	%r715, %r972, 1;
	setp.gt.s32 	%p94, %r715, %r3;
	setp.lt.s32 	%p95, %r715, 1;
	or.pred  	%p96, %p95, %p94;
	@%p96 bra 	$L__BB4_142;
	mul.wide.s32 	%rd83, %r970, 4;
	add.s64 	%rd84, %rd2, %rd83;
	ld.global.f32 	%f47, [%rd84+4];
	neg.f32 	%f48, %f47;
	st.global.f32 	[%rd84], %f48;
$L__BB4_142:
	add.s32 	%r716, %r972, 2;
	setp.gt.s32 	%p97, %r716, %r3;
	setp.lt.s32 	%p98, %r716, 1;
	or.pred  	%p99, %p98, %p97;
	@%p99 bra 	$L__BB4_144;
	mul.wide.s32 	%rd85, %r969, 4;
	add.s64 	%rd86, %rd2, %rd85;
	ld.global.f32 	%f49, [%rd86+4];
	neg.f32 	%f50, %f49;
	st.global.f32 	[%rd86], %f50;
$L__BB4_144:
	add.s32 	%r973, %r973, 4;
	add.s32 	%r972, %r972, 4;
	shl.b32 	%r717, %r3, 2;
	add.s32 	%r718, %r717, 8;
	add.s32 	%r971, %r971, %r718;
	add.s32 	%r970, %r970, %r718;
	add.s32 	%r969, %r969, %r718;
	add.s32 	%r968, %r968, %r718;
	setp.eq.s32 	%p100, %r973, 0;
	@%p100 bra 	$L__BB4_145;
	bra.uni 	$L__BB4_136;
$L__BB4_145:
	and.b32  	%r284, %r11, 3;
	setp.eq.s32 	%p101, %r284, 0;
	@%p101 bra 	$L__BB4_242;
	add.s32 	%r987, %r984, %r15;
	mul.lo.s32 	%r986, %r987, %r4;
	neg.s32 	%r985, %r284;
$L__BB4_147:
	.pragma "nounroll";
	setp.gt.s32 	%p102, %r987, %r3;
	setp.lt.s32 	%p103, %r987, 1;
	or.pred  	%p104, %p103, %p102;
	@%p104 bra 	$L__BB4_149;
	mul.wide.s32 	%rd87, %r986, 4;
	add.s64 	%rd88, %rd2, %rd87;
	ld.global.f32 	%f51, [%rd88+4];
	neg.f32 	%f52, %f51;
	st.global.f32 	[%rd88], %f52;
$L__BB4_149:
	add.s32 	%r987, %r987, 1;
	add.s32 	%r986, %r986, %r4;
	add.s32 	%r985, %r985, 1;
	setp.eq.s32 	%p105, %r985, 0;
	@%p105 bra 	$L__BB4_242;
	bra.uni 	$L__BB4_147;
$L__BB4_150:
	setp.gt.u32 	%p106, %r10, 2147483646;
	@%p106 bra 	$L__BB4_167;
	setp.lt.u32 	%p107, %r10, 3;
	mov.b32 	%r953, 0;
	@%p107 bra 	$L__BB4_162;
	and.b32  	%r953, %r11, -4;
	neg.s32 	%r962, %r953;
	add.s32 	%r961, %r15, 1;
	mad.lo.s32 	%r960, %r4, %r15, %r4;
	add.s32 	%r721, %r15, 2;
	mul.lo.s32 	%r959, %r4, %r721;
	add.s32 	%r722, %r15, 3;
	mul.lo.s32 	%r958, %r722, %r4;
	mul.lo.s32 	%r723, %r2, %r4;
	mul.lo.s32 	%r957, %r723, %r11;
$L__BB4_153:
	add.s32 	%r208, %r961, -1;
	setp.gt.s32 	%p108, %r208, %r3;
	setp.lt.s32 	%p109, %r208, 1;
	or.pred  	%p110, %p109, %p108;
	@%p110 bra 	$L__BB4_155;
	mul.wide.s32 	%rd89, %r957, 4;
	add.s64 	%rd90, %rd2, %rd89;
	ld.global.f32 	%f53, [%rd90+4];
	neg.f32 	%f54, %f53;
	st.global.f32 	[%rd90], %f54;
$L__BB4_155:
	setp.gt.s32 	%p111, %r961, %r3;
	setp.gt.u32 	%p112, %r208, 2147483646;
	or.pred  	%p113, %p112, %p111;
	@%p113 bra 	$L__BB4_157;
	mul.wide.s32 	%rd91, %r960, 4;
	add.s64 	%rd92, %rd2, %rd91;
	ld.global.f32 	%f55, [%rd92+4];
	neg.f32 	%f56, %f55;
	st.global.f32 	[%rd92], %f56;
$L__BB4_157:
	add.s32 	%r724, %r961, 1;
	setp.gt.s32 	%p114, %r724, %r3;
	setp.lt.s32 	%p115, %r724, 1;
	or.pred  	%p116, %p115, %p114;
	@%p116 bra 	$L__BB4_159;
	mul.wide.s32 	%rd93, %r959, 4;
	add.s64 	%rd94, %rd2, %rd93;
	ld.global.f32 	%f57, [%rd94+4];
	neg.f32 	%f58, %f57;
	st.global.f32 	[%rd94], %f58;
$L__BB4_159:
	add.s32 	%r725, %r961, 2;
	setp.gt.s32 	%p117, %r725, %r3;
	setp.lt.s32 	%p118, %r725, 1;
	or.pred  	%p119, %p118, %p117;
	@%p119 bra 	$L__BB4_161;
	mul.wide.s32 	%rd95, %r958, 4;
	add.s64 	%rd96, %rd2, %rd95;
	ld.global.f32 	%f59, [%rd96+4];
	neg.f32 	%f60, %f59;
	st.global.f32 	[%rd96], %f60;
$L__BB4_161:
	add.s32 	%r962, %r962, 4;
	add.s32 	%r961, %r961, 4;
	shl.b32 	%r726, %r3, 2;
	add.s32 	%r727, %r726, 8;
	add.s32 	%r960, %r960, %r727;
	add.s32 	%r959, %r959, %r727;
	add.s32 	%r958, %r958, %r727;
	add.s32 	%r957, %r957, %r727;
	setp.eq.s32 	%p120, %r962, 0;
	@%p120 bra 	$L__BB4_162;
	bra.uni 	$L__BB4_153;
$L__BB4_162:
	and.b32  	%r188, %r11, 3;
	setp.eq.s32 	%p121, %r188, 0;
	@%p121 bra 	$L__BB4_167;
	add.s32 	%r956, %r953, %r15;
	mul.lo.s32 	%r955, %r956, %r4;
	neg.s32 	%r954, %r188;
$L__BB4_164:
	.pragma "nounroll";
	setp.gt.s32 	%p122, %r956, %r3;
	setp.lt.s32 	%p123, %r956, 1;
	or.pred  	%p124, %p123, %p122;
	@%p124 bra 	$L__BB4_166;
	mul.wide.s32 	%rd97, %r955, 4;
	add.s64 	%rd98, %rd2, %rd97;
	ld.global.f32 	%f61, [%rd98+4];
	neg.f32 	%f62, %f61;
	st.global.f32 	[%rd98], %f62;
$L__BB4_166:
	add.s32 	%r956, %r956, 1;
	add.s32 	%r955, %r955, %r4;
	add.s32 	%r954, %r954, 1;
	setp.ne.s32 	%p125, %r954, 0;
	@%p125 bra 	$L__BB4_164;
$L__BB4_167:
	setp.gt.u32 	%p126, %r7, 2147483646;
	@%p126 bra 	$L__BB4_184;
	mul.lo.s32 	%r198, %r5, %r4;
	and.b32  	%r199, %r8, 3;
	setp.lt.u32 	%p127, %r7, 3;
	mov.b32 	%r965, 0;
	@%p127 bra 	$L__BB4_179;
	and.b32  	%r965, %r8, -4;
	neg.s32 	%r963, %r965;
	mov.b32 	%r964, 0;
	mul.wide.s32 	%rd100, %r4, 4;
$L__BB4_170:
	add.s32 	%r218, %r964, %r14;
	add.s32 	%r730, %r198, %r218;
	setp.lt.s32 	%p128, %r218, 1;
	setp.gt.s32 	%p129, %r218, %r3;
	or.pred  	%p130, %p128, %p129;
	sub.s32 	%r731, %r730, %r3;
	add.s32 	%r732, %r731, -2;
	mul.wide.s32 	%rd99, %r732, 4;
	add.s64 	%rd14, %rd2, %rd99;
	add.s64 	%rd15, %rd14, %rd100;
	@%p130 bra 	$L__BB4_172;
	ld.global.f32 	%f63, [%rd14];
	st.global.f32 	[%rd15], %f63;
$L__BB4_172:
	add.s32 	%r733, %r218, 1;
	setp.gt.u32 	%p131, %r218, 2147483646;
	setp.gt.s32 	%p132, %r733, %r3;
	or.pred  	%p133, %p131, %p132;
	@%p133 bra 	$L__BB4_174;
	ld.global.f32 	%f64, [%rd14+4];
	st.global.f32 	[%rd15+4], %f64;
$L__BB4_174:
	add.s32 	%r734, %r218, 2;
	setp.lt.s32 	%p134, %r734, 1;
	setp.gt.s32 	%p135, %r734, %r3;
	or.pred  	%p136, %p134, %p135;
	@%p136 bra 	$L__BB4_176;
	ld.global.f32 	%f65, [%rd14+8];
	st.global.f32 	[%rd15+8], %f65;
$L__BB4_176:
	add.s32 	%r735, %r218, 3;
	setp.lt.s32 	%p137, %r735, 1;
	setp.gt.s32 	%p138, %r735, %r3;
	or.pred  	%p139, %p137, %p138;
	@%p139 bra 	$L__BB4_178;
	ld.global.f32 	%f66, [%rd14+12];
	st.global.f32 	[%rd15+12], %f66;
$L__BB4_178:
	add.s32 	%r964, %r964, 4;
	add.s32 	%r963, %r963, 4;
	setp.ne.s32 	%p140, %r963, 0;
	@%p140 bra 	$L__BB4_170;
$L__BB4_179:
	setp.eq.s32 	%p141, %r199, 0;
	@%p141 bra 	$L__BB4_184;
	neg.s32 	%r966, %r199;
	mul.wide.s32 	%rd103, %r4, 4;
$L__BB4_181:
	.pragma "nounroll";
	add.s32 	%r225, %r965, %r14;
	setp.lt.s32 	%p142, %r225, 1;
	setp.gt.s32 	%p143, %r225, %r3;
	or.pred  	%p144, %p142, %p143;
	@%p144 bra 	$L__BB4_183;
	add.s32 	%r736, %r198, %r225;
	sub.s32 	%r737, %r736, %r3;
	add.s32 	%r738, %r737, -2;
	mul.wide.s32 	%rd101, %r738, 4;
	add.s64 	%rd102, %rd2, %rd101;
	ld.global.f32 	%f67, [%rd102];
	add.s64 	%rd104, %rd102, %rd103;
	st.global.f32 	[%rd104], %f67;
$L__BB4_183:
	add.s32 	%r965, %r965, 1;
	add.s32 	%r966, %r966, 1;
	setp.ne.s32 	%p145, %r966, 0;
	@%p145 bra 	$L__BB4_181;
$L__BB4_184:
	mul.lo.s32 	%r228, %r5, %r4;
	setp.ne.s32 	%p146, %r3, -1;
	@%p146 bra 	$L__BB4_186;
	mul.wide.u32 	%rd109, %r228, 4;
	add.s64 	%rd110, %rd2, %rd109;
	ld.global.f32 	%f72, [%rd110+4];
	add.f32 	%f73, %f72, %f72;
	mul.f32 	%f74, %f73, 0f3F000000;
	st.global.f32 	[%rd110], %f74;
	bra.uni 	$L__BB4_242;
$L__BB4_186:
	mul.wide.s32 	%rd105, %r228, 4;
	add.s64 	%rd106, %rd2, %rd105;
	ld.global.f32 	%f68, [%rd106+4];
	sub.s32 	%r739, %r228, %r3;
	add.s32 	%r740, %r739, -2;
	mul.wide.s32 	%rd107, %r740, 4;
	add.s64 	%rd108, %rd2, %rd107;
	ld.global.f32 	%f69, [%rd108];
	add.f32 	%f70, %f68, %f69;
	mul.f32 	%f71, %f70, 0f3F000000;
	st.global.f32 	[%rd106], %f71;
	bra.uni 	$L__BB4_242;
$L__BB4_187:
	setp.eq.s32 	%p18, %r1, 0;
	@%p18 bra 	$L__BB4_132;
	setp.ne.s32 	%p19, %r2, 0;
	@%p19 bra 	$L__BB4_206;
	setp.gt.u32 	%p20, %r7, 2147483646;
	@%p20 bra 	$L__BB4_242;
	and.b32  	%r243, %r8, 3;
	setp.lt.u32 	%p21, %r7, 3;
	mov.b32 	%r997, 0;
	@%p21 bra 	$L__BB4_201;
	and.b32  	%r997, %r8, -4;
	neg.s32 	%r974, %r997;
	mov.b32 	%r975, 0;
$L__BB4_192:
	add.s32 	%r248, %r975, %r14;
	setp.lt.s32 	%p22, %r248, 1;
	setp.gt.s32 	%p23, %r248, %r3;
	or.pred  	%p24, %p22, %p23;
	add.s32 	%r681, %r248, %r4;
	mul.wide.s32 	%rd50, %r681, 4;
	add.s64 	%rd16, %rd2, %rd50;
	@%p24 bra 	$L__BB4_194;
	ld.global.f32 	%f23, [%rd16];
	mul.wide.u32 	%rd51, %r248, 4;
	add.s64 	%rd52, %rd2, %rd51;
	st.global.f32 	[%rd52], %f23;
$L__BB4_194:
	add.s32 	%r249, %r248, 1;
	setp.gt.u32 	%p25, %r248, 2147483646;
	setp.gt.s32 	%p26, %r249, %r3;
	or.pred  	%p27, %p25, %p26;
	@%p27 bra 	$L__BB4_196;
	ld.global.f32 	%f24, [%rd16+4];
	mul.wide.u32 	%rd53, %r249, 4;
	add.s64 	%rd54, %rd2, %rd53;
	st.global.f32 	[%rd54], %f24;
$L__BB4_196:
	add.s32 	%r250, %r248, 2;
	setp.lt.s32 	%p28, %r250, 1;
	setp.gt.s32 	%p29, %r250, %r3;
	or.pred  	%p30, %p28, %p29;
	@%p30 bra 	$L__BB4_198;
	ld.global.f32 	%f25, [%rd16+8];
	mul.wide.u32 	%rd55, %r250, 4;
	add.s64 	%rd56, %rd2, %rd55;
	st.global.f32 	[%rd56], %f25;
$L__BB4_198:
	add.s32 	%r251, %r248, 3;
	setp.lt.s32 	%p31, %r251, 1;
	setp.gt.s32 	%p32, %r251, %r3;
	or.pred  	%p33, %p31, %p32;
	@%p33 bra 	$L__BB4_200;
	ld.global.f32 	%f26, [%rd16+12];
	mul.wide.u32 	%rd57, %r251, 4;
	add.s64 	%rd58, %rd2, %rd57;
	st.global.f32 	[%rd58], %f26;
$L__BB4_200:
	add.s32 	%r975, %r975, 4;
	add.s32 	%r974, %r974, 4;
	setp.eq.s32 	%p34, %r974, 0;
	@%p34 bra 	$L__BB4_201;
	bra.uni 	$L__BB4_192;
$L__BB4_201:
	setp.eq.s32 	%p35, %r243, 0;
	@%p35 bra 	$L__BB4_242;
	neg.s32 	%r996, %r243;
$L__BB4_203:
	.pragma "nounroll";
	add.s32 	%r316, %r997, %r14;
	setp.lt.s32 	%p36, %r316, 1;
	setp.gt.s32 	%p37, %r316, %r3;
	or.pred  	%p38, %p36, %p37;
	@%p38 bra 	$L__BB4_205;
	add.s32 	%r682, %r316, %r4;
	mul.wide.s32 	%rd59, %r682, 4;
	add.s64 	%rd60, %rd2, %rd59;
	ld.global.f32 	%f27, [%rd60];
	mul.wide.u32 	%rd61, %r316, 4;
	add.s64 	%rd62, %rd2, %rd61;
	st.global.f32 	[%rd62], %f27;
$L__BB4_205:
	add.s32 	%r997, %r997, 1;
	add.s32 	%r996, %r996, 1;
	setp.ne.s32 	%p39, %r996, 0;
	@%p39 bra 	$L__BB4_203;
	bra.uni 	$L__BB4_242;
$L__BB4_206:
	setp.ne.s32 	%p43, %r1, %r77;
	@%p43 bra 	$L__BB4_224;
	setp.gt.u32 	%p65, %r10, 2147483646;
	@%p65 bra 	$L__BB4_242;
	setp.lt.u32 	%p66, %r10, 3;
	mov.b32 	%r988, 0;
	@%p66 bra 	$L__BB4_219;
	and.b32  	%r988, %r11, -4;
	neg.s32 	%r981, %r988;
	add.s32 	%r980, %r15, 1;
	mul.lo.s32 	%r698, %r2, %r4;
	mul.lo.s32 	%r699, %r698, %r11;
	add.s32 	%r979, %r3, %r699;
	shl.b32 	%r700, %r3, 2;
	add.s32 	%r978, %r699, %r700;
	mad.lo.s32 	%r977, %r3, 3, %r699;
	shl.b32 	%r701, %r3, 1;
	add.s32 	%r976, %r699, %r701;
$L__BB4_210:
	add.s32 	%r266, %r980, -1;
	setp.gt.s32 	%p67, %r266, %r3;
	setp.lt.s32 	%p68, %r266, 1;
	or.pred  	%p69, %p68, %p67;
	@%p69 bra 	$L__BB4_212;
	mul.wide.s32 	%rd69, %r979, 4;
	add.s64 	%rd70, %rd2, %rd69;
	ld.global.f32 	%f33, [%rd70];
	neg.f32 	%f34, %f33;
	st.global.f32 	[%rd70+4], %f34;
$L__BB4_212:
	setp.gt.s32 	%p70, %r980, %r3;
	setp.gt.u32 	%p71, %r266, 2147483646;
	or.pred  	%p72, %p71, %p70;
	@%p72 bra 	$L__BB4_214;
	add.s32 	%r702, %r976, 2;
	mul.wide.s32 	%rd71, %r702, 4;
	add.s64 	%rd72, %rd2, %rd71;
	ld.global.f32 	%f35, [%rd72];
	neg.f32 	%f36, %f35;
	st.global.f32 	[%rd72+4], %f36;
$L__BB4_214:
	add.s32 	%r703, %r980, 1;
	setp.gt.s32 	%p73, %r703, %r3;
	setp.lt.s32 	%p74, %r703, 1;
	or.pred  	%p75, %p74, %p73;
	@%p75 bra 	$L__BB4_216;
	add.s32 	%r704, %r977, 4;
	mul.wide.s32 	%rd73, %r704, 4;
	add.s64 	%rd74, %rd2, %rd73;
	ld.global.f32 	%f37, [%rd74];
	neg.f32 	%f38, %f37;
	st.global.f32 	[%rd74+4], %f38;
$L__BB4_216:
	add.s32 	%r705, %r980, 2;
	setp.gt.s32 	%p76, %r705, %r3;
	setp.lt.s32 	%p77, %r705, 1;
	or.pred  	%p78, %p77, %p76;
	@%p78 bra 	$L__BB4_218;
	add.s32 	%r706, %r978, 6;
	mul.wide.s32 	%rd75, %r706, 4;
	add.s64 	%rd76, %rd2, %rd75;
	ld.global.f32 	%f39, [%rd76];
	neg.f32 	%f40, %f39;
	st.global.f32 	[%rd76+4], %f40;
$L__BB4_218:
	add.s32 	%r981, %r981, 4;
	add.s32 	%r980, %r980, 4;
	add.s32 	%r708, %r700, 8;
	add.s32 	%r979, %r979, %r708;
	add.s32 	%r978, %r978, %r708;
	add.s32 	%r977, %r977, %r708;
	add.s32 	%r976, %r976, %r708;
	setp.eq.s32 	%p79, %r981, 0;
	@%p79 bra 	$L__BB4_219;
	bra.uni 	$L__BB4_210;
$L__BB4_219:
	and.b32  	%r295, %r11, 3;
	setp.eq.s32 	%p80, %r295, 0;
	@%p80 bra 	$L__BB4_242;
	add.s32 	%r991, %r988, %r15;
	mad.lo.s32 	%r990, %r991, %r4, %r3;
	neg.s32 	%r989, %r295;
$L__BB4_221:
	.pragma "nounroll";
	setp.gt.s32 	%p81, %r991, %r3;
	setp.lt.s32 	%p82, %r991, 1;
	or.pred  	%p83, %p82, %p81;
	@%p83 bra 	$L__BB4_223;
	mul.wide.s32 	%rd77, %r990, 4;
	add.s64 	%rd78, %rd2, %rd77;
	ld.global.f32 	%f41, [%rd78];
	neg.f32 	%f42, %f41;
	st.global.f32 	[%rd78+4], %f42;
$L__BB4_223:
	add.s32 	%r991, %r991, 1;
	add.s32 	%r990, %r990, %r4;
	add.s32 	%r989, %r989, 1;
	setp.eq.s32 	%p84, %r989, 0;
	@%p84 bra 	$L__BB4_242;
	bra.uni 	$L__BB4_221;
$L__BB4_224:
	add.s32 	%r684, %r9, -1;
	setp.ne.s32 	%p44, %r2, %r684;
	@%p44 bra 	$L__BB4_278;
	setp.gt.u32 	%p45, %r7, 2147483646;
	@%p45 bra 	$L__BB4_242;
	mul.lo.s32 	%r274, %r5, %r4;
	and.b32  	%r275, %r8, 3;
	setp.lt.u32 	%p46, %r7, 3;
	mov.b32 	%r994, 0;
	@%p46 bra 	$L__BB4_237;
	and.b32  	%r994, %r8, -4;
	neg.s32 	%r982, %r994;
	mov.b32 	%r983, 0;
	mul.wide.s32 	%rd64, %r4, 4;
$L__BB4_228:
	add.s32 	%r280, %r983, %r14;
	add.s32 	%r687, %r274, %r280;
	setp.lt.s32 	%p47, %r280, 1;
	setp.gt.s32 	%p48, %r280, %r3;
	or.pred  	%p49, %p47, %p48;
	sub.s32 	%r688, %r687, %r3;
	add.s32 	%r689, %r688, -2;
	mul.wide.s32 	%rd63, %r689, 4;
	add.s64 	%rd17, %rd2, %rd63;
	add.s64 	%rd18, %rd17, %rd64;
	@%p49 bra 	$L__BB4_230;
	ld.global.f32 	%f28, [%rd17];
	st.global.f32 	[%rd18], %f28;
$L__BB4_230:
	add.s32 	%r690, %r280, 1;
	setp.gt.u32 	%p50, %r280, 2147483646;
	setp.gt.s32 	%p51, %r690, %r3;
	or.pred  	%p52, %p50, %p51;
	@%p52 bra 	$L__BB4_232;
	ld.global.f32 	%f29, [%rd17+4];
	st.global.f32 	[%rd18+4], %f29;
$L__BB4_232:
	add.s32 	%r691, %r280, 2;
	setp.lt.s32 	%p53, %r691, 1;
	setp.gt.s32 	%p54, %r691, %r3;
	or.pred  	%p55, %p53, %p54;
	@%p55 bra 	$L__BB4_234;
	ld.global.f32 	%f30, [%rd17+8];
	st.global.f32 	[%rd18+8], %f30;
$L__BB4_234:
	add.s32 	%r692, %r280, 3;
	setp.lt.s32 	%p56, %r692, 1;
	setp.gt.s32 	%p57, %r692, %r3;
	or.pred  	%p58, %p56, %p57;
	@%p58 bra 	$L__BB4_236;
	ld.global.f32 	%f31, [%rd17+12];
	st.global.f32 	[%rd18+12], %f31;
$L__BB4_236:
	add.s32 	%r983, %r983, 4;
	add.s32 	%r982, %r982, 4;
	setp.eq.s32 	%p59, %r982, 0;
	@%p59 bra 	$L__BB4_237;
	bra.uni 	$L__BB4_228;
$L__BB4_237:
	setp.eq.s32 	%p60, %r275, 0;
	@%p60 bra 	$L__BB4_242;
	neg.s32 	%r993, %r275;
	mul.wide.s32 	%rd67, %r4, 4;
$L__BB4_239:
	.pragma "nounroll";
	add.s32 	%r309, %r994, %r14;
	setp.lt.s32 	%p61, %r309, 1;
	setp.gt.s32 	%p62, %r309, %r3;
	or.pred  	%p63, %p61, %p62;
	@%p63 bra 	$L__BB4_241;
	add.s32 	%r693, %r274, %r309;
	sub.s32 	%r694, %r693, %r3;
	add.s32 	%r695, %r694, -2;
	mul.wide.s32 	%rd65, %r695, 4;
	add.s64 	%rd66, %rd2, %rd65;
	ld.global.f32 	%f32, [%rd66];
	add.s64 	%rd68, %rd66, %rd67;
	st.global.f32 	[%rd68], %f32;
$L__BB4_241:
	add.s32 	%r994, %r994, 1;
	add.s32 	%r993, %r993, 1;
	setp.eq.s32 	%p64, %r993, 0;
	@%p64 bra 	$L__BB4_242;
	bra.uni 	$L__BB4_239;
$L__BB4_242:
	setp.ne.s32 	%p251, %r678, 0;
	@%p251 bra 	$L__BB4_278;
	setp.gt.u32 	%p459, %r10, 2147483646;
	@%p459 bra 	$L__BB4_260;
	and.b32  	%r319, %r11, 3;
	setp.lt.u32 	%p460, %r10, 3;
	mov.b32 	%r998, 0;
	@%p460 bra 	$L__BB4_255;
	and.b32  	%r998, %r11, -4;
	shl.b32 	%r887, %r3, 2;
	add.s32 	%r321, %r887, 8;
	shl.b32 	%r1004, %r3, 1;
	mul.lo.s32 	%r1003, %r3, 3;
	mov.b32 	%r1006, 0;
	mov.b32 	%r1002, 4;
	mov.u32 	%r1005, %r3;
$L__BB4_246:
	setp.gt.s32 	%p461, %r1006, %r3;
	setp.eq.s32 	%p462, %r1006, 0;
	or.pred  	%p463, %p462, %p461;
	@%p463 bra 	$L__BB4_248;
	add.s32 	%r888, %r1002, -4;
	mul.wide.s32 	%rd291, %r888, 4;
	add.s64 	%rd292, %rd1, %rd291;
	ld.global.f32 	%f236, [%rd292+4];
	st.global.f32 	[%rd292], %f236;
$L__BB4_248:
	setp.ge.s32 	%p464, %r1006, %r3;
	@%p464 bra 	$L__BB4_250;
	add.s32 	%r889, %r1005, 2;
	mul.wide.s32 	%rd293, %r889, 4;
	add.s64 	%rd294, %rd1, %rd293;
	ld.global.f32 	%f237, [%rd294+4];
	st.global.f32 	[%rd294], %f237;
$L__BB4_250:
	add.s32 	%r340, %r1006, 2;
	setp.gt.s32 	%p465, %r340, %r3;
	@%p465 bra 	$L__BB4_252;
	add.s32 	%r890, %r1004, 4;
	mul.wide.s32 	%rd295, %r890, 4;
	add.s64 	%rd296, %rd1, %rd295;
	ld.global.f32 	%f238, [%rd296+4];
	st.global.f32 	[%rd296], %f238;
$L__BB4_252:
	add.s32 	%r341, %r340, 1;
	setp.gt.s32 	%p466, %r341, %r3;
	@%p466 bra 	$L__BB4_254;
	add.s32 	%r891, %r1003, 6;
	mul.wide.s32 	%rd297, %r891, 4;
	add.s64 	%rd298, %rd1, %rd297;
	ld.global.f32 	%f239, [%rd298+4];
	st.global.f32 	[%rd298], %f239;
$L__BB4_254:
	add.s32 	%r1005, %r1005, %r321;
	add.s32 	%r1004, %r1004, %r321;
	add.s32 	%r1003, %r1003, %r321;
	add.s32 	%r1002, %r1002, %r321;
	add.s32 	%r1006, %r341, 1;
	setp.eq.s32 	%p467, %r1006, %r998;
	@%p467 bra 	$L__BB4_255;
	bra.uni 	$L__BB4_246;
$L__BB4_255:
	setp.eq.s32 	%p468, %r319, 0;
	@%p468 bra 	$L__BB4_260;
	mul.lo.s32 	%r1000, %r998, %r4;
	neg.s32 	%r999, %r319;
$L__BB4_257:
	.pragma "nounroll";
	setp.gt.s32 	%p469, %r998, %r3;
	setp.eq.s32 	%p470, %r998, 0;
	or.pred  	%p471, %p470, %p469;
	@%p471 bra 	$L__BB4_259;
	mul.wide.s32 	%rd299, %r1000, 4;
	add.s64 	%rd300, %rd1, %rd299;
	ld.global.f32 	%f240, [%rd300+4];
	st.global.f32 	[%rd300], %f240;
$L__BB4_259:
	add.s32 	%r998, %r998, 1;
	add.s32 	%r1000, %r1000, %r4;
	add.s32 	%r999, %r999, 1;
	setp.ne.s32 	%p472, %r999, 0;
	@%p472 bra 	$L__BB4_257;
$L__BB4_260:
	setp.gt.u32 	%p473, %r7, 2147483646;
	@%p473 bra 	$L__BB4_277;
	and.b32  	%r333, %r8, 3;
	setp.lt.u32 	%p474, %r7, 3;
	mov.b32 	%r1010, 0;
	@%p474 bra 	$L__BB4_272;
	and.b32  	%r1010, %r8, -4;
	add.s64 	%rd310, %rd1, 8;
	mov.b32 	%r1009, 0;
	mov.b32 	%r1007, 2;
	mov.u32 	%r1008, %r3;
$L__BB4_263:
	setp.eq.s32 	%p475, %r1007, 2;
	setp.gt.s32 	%p476, %r1009, %r3;
	or.pred  	%p477, %p475, %p476;
	add.s32 	%r895, %r1008, 2;
	mul.wide.s32 	%rd301, %r895, 4;
	add.s64 	%rd21, %rd1, %rd301;
	@%p477 bra 	$L__BB4_265;
	ld.global.f32 	%f241, [%rd21];
	neg.f32 	%f242, %f241;
	st.global.f32 	[%rd310+-8], %f242;
$L__BB4_265:
	setp.ge.s32 	%p478, %r1009, %r3;
	@%p478 bra 	$L__BB4_267;
	ld.global.f32 	%f243, [%rd21+4];
	neg.f32 	%f244, %f243;
	st.global.f32 	[%rd310+-4], %f244;
$L__BB4_267:
	add.s32 	%r896, %r1009, 2;
	setp.gt.s32 	%p479, %r896, %r3;
	@%p479 bra 	$L__BB4_269;
	ld.global.f32 	%f245, [%rd21+8];
	neg.f32 	%f246, %f245;
	st.global.f32 	[%rd310], %f246;
$L__BB4_269:
	add.s32 	%r897, %r1009, 3;
	setp.gt.s32 	%p480, %r897, %r3;
	@%p480 bra 	$L__BB4_271;
	ld.global.f32 	%f247, [%rd21+12];
	neg.f32 	%f248, %f247;
	st.global.f32 	[%rd310+4], %f248;
$L__BB4_271:
	add.s32 	%r1009, %r1009, 4;
	add.s32 	%r1008, %r1008, 4;
	add.s32 	%r1007, %r1007, 4;
	add.s64 	%rd310, %rd310, 16;
	setp.ne.s32 	%p481, %r1009, %r1010;
	@%p481 bra 	$L__BB4_263;
$L__BB4_272:
	setp.eq.s32 	%p482, %r333, 0;
	@%p482 bra 	$L__BB4_277;
	mul.wide.u32 	%rd302, %r1010, 4;
	add.s64 	%rd311, %rd1, %rd302;
	add.s32 	%r898, %r1010, %r3;
	add.s32 	%r1012, %r898, 2;
	neg.s32 	%r1011, %r333;
$L__BB4_274:
	.pragma "nounroll";
	setp.eq.s32 	%p483, %r1010, 0;
	setp.gt.s32 	%p484, %r1010, %r3;
	or.pred  	%p485, %p483, %p484;
	@%p485 bra 	$L__BB4_276;
	mul.wide.s32 	%rd303, %r1012, 4;
	add.s64 	%rd304, %rd1, %rd303;
	ld.global.f32 	%f249, [%rd304];
	neg.f32 	%f250, %f249;
	st.global.f32 	[%rd311], %f250;
$L__BB4_276:
	add.s32 	%r1010, %r1010, 1;
	add.s64 	%rd311, %rd311, 4;
	add.s32 	%r1012, %r1012, 1;
	add.s32 	%r1011, %r1011, 1;
	setp.ne.s32 	%p486, %r1011, 0;
	@%p486 bra 	$L__BB4_274;
$L__BB4_277:
	ld.global.f32 	%f251, [%rd1+4];
	mul.wide.s32 	%rd305, %r3, 4;
	add.s64 	%rd306, %rd1, %rd305;
	ld.global.f32 	%f252, [%rd306+8];
	add.f32 	%f253, %f251, %f252;
	mul.f32 	%f254, %f253, 0f3F000000;
	st.global.f32 	[%rd1], %f254;
	bra.uni 	$L__BB4_465;
$L__BB4_278:
	add.s32 	%r362, %r6, -1;
	setp.ne.s32 	%p252, %r1, %r362;
	@%p252 bra 	$L__BB4_411;
	add.s32 	%r800, %r9, -1;
	setp.ne.s32 	%p275, %r2, %r800;
	@%p275 bra 	$L__BB4_317;
	setp.gt.u32 	%p418, %r10, 2147483646;
	@%p418 bra 	$L__BB4_297;
	and.b32  	%r363, %r11, 3;
	setp.lt.u32 	%p419, %r10, 3;
	mov.b32 	%r1014, 0;
	@%p419 bra 	$L__BB4_292;
	and.b32  	%r1014, %r11, -4;
	neg.s32 	%r1023, %r1014;
	add.s32 	%r1022, %r15, 1;
	mul.lo.s32 	%r861, %r2, %r4;
	mul.lo.s32 	%r862, %r861, %r11;
	add.s32 	%r1021, %r3, %r862;
	shl.b32 	%r863, %r3, 2;
	add.s32 	%r368, %r863, 8;
	add.s32 	%r1020, %r862, %r863;
	mad.lo.s32 	%r1019, %r3, 3, %r862;
	shl.b32 	%r864, %r3, 1;
	add.s32 	%r1018, %r862, %r864;
$L__BB4_283:
	add.s32 	%r392, %r1022, -1;
	setp.gt.s32 	%p420, %r392, %r3;
	setp.lt.s32 	%p421, %r392, 1;
	or.pred  	%p422, %p421, %p420;
	@%p422 bra 	$L__BB4_285;
	mul.wide.s32 	%rd269, %r1021, 4;
	add.s64 	%rd270, %rd1, %rd269;
	ld.global.f32 	%f214, [%rd270];
	st.global.f32 	[%rd270+4], %f214;
$L__BB4_285:
	setp.gt.s32 	%p423, %r1022, %r3;
	setp.gt.u32 	%p424, %r392, 2147483646;
	or.pred  	%p425, %p424, %p423;
	@%p425 bra 	$L__BB4_287;
	add.s32 	%r865, %r1018, 2;
	mul.wide.s32 	%rd271, %r865, 4;
	add.s64 	%rd272, %rd1, %rd271;
	ld.global.f32 	%f215, [%rd272];
	st.global.f32 	[%rd272+4], %f215;
$L__BB4_287:
	add.s32 	%r866, %r1022, 1;
	setp.gt.s32 	%p426, %r866, %r3;
	setp.lt.s32 	%p427, %r866, 1;
	or.pred  	%p428, %p427, %p426;
	@%p428 bra 	$L__BB4_289;
	add.s32 	%r867, %r1019, 4;
	mul.wide.s32 	%rd273, %r867, 4;
	add.s64 	%rd274, %rd1, %rd273;
	ld.global.f32 	%f216, [%rd274];
	st.global.f32 	[%rd274+4], %f216;
$L__BB4_289:
	add.s32 	%r868, %r1022, 2;
	setp.gt.s32 	%p429, %r868, %r3;
	setp.lt.s32 	%p430, %r868, 1;
	or.pred  	%p431, %p430, %p429;
	@%p431 bra 	$L__BB4_291;
	add.s32 	%r869, %r1020, 6;
	mul.wide.s32 	%rd275, %r869, 4;
	add.s64 	%rd276, %rd1, %rd275;
	ld.global.f32 	%f217, [%rd276];
	st.global.f32 	[%rd276+4], %f217;
$L__BB4_291:
	add.s32 	%r1023, %r1023, 4;
	add.s32 	%r1022, %r1022, 4;
	add.s32 	%r1021, %r1021, %r368;
	add.s32 	%r1020, %r1020, %r368;
	add.s32 	%r1019, %r1019, %r368;
	add.s32 	%r1018, %r1018, %r368;
	setp.eq.s32 	%p432, %r1023, 0;
	@%p432 bra 	$L__BB4_292;
	bra.uni 	$L__BB4_283;
$L__BB4_292:
	setp.eq.s32 	%p433, %r363, 0;
	@%p433 bra 	$L__BB4_297;
	add.s32 	%r1017, %r1014, %r15;
	mad.lo.s32 	%r1016, %r1017, %r4, %r3;
	neg.s32 	%r1015, %r363;
$L__BB4_294:
	.pragma "nounroll";
	setp.gt.s32 	%p434, %r1017, %r3;
	setp.lt.s32 	%p435, %r1017, 1;
	or.pred  	%p436, %p435, %p434;
	@%p436 bra 	$L__BB4_296;
	mul.wide.s32 	%rd277, %r1016, 4;
	add.s64 	%rd278, %rd1, %rd277;
	ld.global.f32 	%f218, [%rd278];
	st.global.f32 	[%rd278+4], %f218;
$L__BB4_296:
	add.s32 	%r1017, %r1017, 1;
	add.s32 	%r1016, %r1016, %r4;
	add.s32 	%r1015, %r1015, 1;
	setp.ne.s32 	%p437, %r1015, 0;
	@%p437 bra 	$L__BB4_294;
$L__BB4_297:
	setp.gt.u32 	%p438, %r7, 2147483646;
	@%p438 bra 	$L__BB4_314;
	mul.lo.s32 	%r382, %r5, %r4;
	and.b32  	%r383, %r8, 3;
	setp.lt.u32 	%p439, %r7, 3;
	mov.b32 	%r1026, 0;
	@%p439 bra 	$L__BB4_309;
	and.b32  	%r1026, %r8, -4;
	neg.s32 	%r1024, %r1026;
	mov.b32 	%r1025, 0;
	mul.wide.s32 	%rd280, %r4, 4;
$L__BB4_300:
	add.s32 	%r401, %r1025, %r14;
	add.s32 	%r872, %r382, %r401;
	setp.lt.s32 	%p440, %r401, 1;
	setp.gt.s32 	%p441, %r401, %r3;
	or.pred  	%p442, %p440, %p441;
	sub.s32 	%r873, %r872, %r3;
	add.s32 	%r874, %r873, -2;
	mul.wide.s32 	%rd279, %r874, 4;
	add.s64 	%rd26, %rd1, %rd279;
	add.s64 	%rd27, %rd26, %rd280;
	@%p442 bra 	$L__BB4_302;
	ld.global.f32 	%f219, [%rd26];
	neg.f32 	%f220, %f219;
	st.global.f32 	[%rd27], %f220;
$L__BB4_302:
	add.s32 	%r875, %r401, 1;
	setp.gt.u32 	%p443, %r401, 2147483646;
	setp.gt.s32 	%p444, %r875, %r3;
	or.pred  	%p445, %p443, %p444;
	@%p445 bra 	$L__BB4_304;
	ld.global.f32 	%f221, [%rd26+4];
	neg.f32 	%f222, %f221;
	st.global.f32 	[%rd27+4], %f222;
$L__BB4_304:
	add.s32 	%r876, %r401, 2;
	setp.lt.s32 	%p446, %r876, 1;
	setp.gt.s32 	%p447, %r876, %r3;
	or.pred  	%p448, %p446, %p447;
	@%p448 bra 	$L__BB4_306;
	ld.global.f32 	%f223, [%rd26+8];
	neg.f32 	%f224, %f223;
	st.global.f32 	[%rd27+8], %f224;
$L__BB4_306:
	add.s32 	%r877, %r401, 3;
	setp.lt.s32 	%p449, %r877, 1;
	setp.gt.s32 	%p450, %r877, %r3;
	or.pred  	%p451, %p449, %p450;
	@%p451 bra 	$L__BB4_308;
	ld.global.f32 	%f225, [%rd26+12];
	neg.f32 	%f226, %f225;
	st.global.f32 	[%rd27+12], %f226;
$L__BB4_308:
	add.s32 	%r1025, %r1025, 4;
	add.s32 	%r1024, %r1024, 4;
	setp.ne.s32 	%p452, %r1024, 0;
	@%p452 bra 	$L__BB4_300;
$L__BB4_309:
	setp.eq.s32 	%p453, %r383, 0;
	@%p453 bra 	$L__BB4_314;
	neg.s32 	%r1027, %r383;
	mul.wide.s32 	%rd283, %r4, 4;
$L__BB4_311:
	.pragma "nounroll";
	add.s32 	%r408, %r1026, %r14;
	setp.lt.s32 	%p454, %r408, 1;
	setp.gt.s32 	%p455, %r408, %r3;
	or.pred  	%p456, %p454, %p455;
	@%p456 bra 	$L__BB4_313;
	add.s32 	%r878, %r382, %r408;
	sub.s32 	%r879, %r878, %r3;
	add.s32 	%r880, %r879, -2;
	mul.wide.s32 	%rd281, %r880, 4;
	add.s64 	%rd282, %rd1, %rd281;
	ld.global.f32 	%f227, [%rd282];
	neg.f32 	%f228, %f227;
	add.s64 	%rd284, %rd282, %rd283;
	st.global.f32 	[%rd284], %f228;
$L__BB4_313:
	add.s32 	%r1026, %r1026, 1;
	add.s32 	%r1027, %r1027, 1;
	setp.ne.s32 	%p457, %r1027, 0;
	@%p457 bra 	$L__BB4_311;
$L__BB4_314:
	mul.lo.s32 	%r411, %r5, %r4;
	add.s32 	%r412, %r411, %r5;
	setp.ne.s32 	%p458, %r3, -1;
	@%p458 bra 	$L__BB4_316;
	mul.wide.u32 	%rd289, %r412, 4;
	add.s64 	%rd290, %rd1, %rd289;
	ld.global.f32 	%f233, [%rd290+4];
	add.f32 	%f234, %f233, %f233;
	mul.f32 	%f235, %f234, 0f3F000000;
	st.global.f32 	[%rd290], %f235;
	bra.uni 	$L__BB4_465;
$L__BB4_316:
	add.s32 	%r881, %r411, %r3;
	mul.wide.s32 	%rd285, %r881, 4;
	add.s64 	%rd286, %rd1, %rd285;
	ld.global.f32 	%f229, [%rd286];
	sub.s32 	%r882, %r412, %r3;
	add.s32 	%r883, %r882, -2;
	mul.wide.s32 	%rd287, %r883, 4;
	add.s64 	%rd288, %rd1, %rd287;
	ld.global.f32 	%f230, [%rd288];
	add.f32 	%f231, %f229, %f230;
	mul.f32 	%f232, %f231, 0f3F000000;
	st.global.f32 	[%rd286+4], %f232;
	bra.uni 	$L__BB4_465;
$L__BB4_317:
	setp.ne.s32 	%p276, %r2, 0;
	@%p276 bra 	$L__BB4_355;
	setp.gt.u32 	%p383, %r7, 2147483646;
	@%p383 bra 	$L__BB4_335;
	and.b32  	%r413, %r8, 3;
	setp.lt.u32 	%p384, %r7, 3;
	mov.b32 	%r1029, 0;
	@%p384 bra 	$L__BB4_330;
	and.b32  	%r1029, %r8, -4;
	neg.s32 	%r1032, %r1029;
	mov.b32 	%r1033, 0;
$L__BB4_321:
	add.s32 	%r433, %r1033, %r14;
	setp.lt.s32 	%p385, %r433, 1;
	setp.gt.s32 	%p386, %r433, %r3;
	or.pred  	%p387, %p385, %p386;
	add.s32 	%r853, %r433, %r4;
	mul.wide.s32 	%rd239, %r853, 4;
	add.s64 	%rd28, %rd1, %rd239;
	@%p387 bra 	$L__BB4_323;
	ld.global.f32 	%f191, [%rd28];
	neg.f32 	%f192, %f191;
	mul.wide.u32 	%rd240, %r433, 4;
	add.s64 	%rd241, %rd1, %rd240;
	st.global.f32 	[%rd241], %f192;
$L__BB4_323:
	add.s32 	%r434, %r433, 1;
	setp.gt.u32 	%p388, %r433, 2147483646;
	setp.gt.s32 	%p389, %r434, %r3;
	or.pred  	%p390, %p388, %p389;
	@%p390 bra 	$L__BB4_325;
	ld.global.f32 	%f193, [%rd28+4];
	neg.f32 	%f194, %f193;
	mul.wide.u32 	%rd242, %r434, 4;
	add.s64 	%rd243, %rd1, %rd242;
	st.global.f32 	[%rd243], %f194;
$L__BB4_325:
	add.s32 	%r435, %r433, 2;
	setp.lt.s32 	%p391, %r435, 1;
	setp.gt.s32 	%p392, %r435, %r3;
	or.pred  	%p393, %p391, %p392;
	@%p393 bra 	$L__BB4_327;
	ld.global.f32 	%f195, [%rd28+8];
	neg.f32 	%f196, %f195;
	mul.wide.u32 	%rd244, %r435, 4;
	add.s64 	%rd245, %rd1, %rd244;
	st.global.f32 	[%rd245], %f196;
$L__BB4_327:
	add.s32 	%r436, %r433, 3;
	setp.lt.s32 	%p394, %r436, 1;
	setp.gt.s32 	%p395, %r436, %r3;
	or.pred  	%p396, %p394, %p395;
	@%p396 bra 	$L__BB4_329;
	ld.global.f32 	%f197, [%rd28+12];
	neg.f32 	%f198, %f197;
	mul.wide.u32 	%rd246, %r436, 4;
	add.s64 	%rd247, %rd1, %rd246;
	st.global.f32 	[%rd247], %f198;
$L__BB4_329:
	add.s32 	%r1033, %r1033, 4;
	add.s32 	%r1032, %r1032, 4;
	setp.eq.s32 	%p397, %r1032, 0;
	@%p397 bra 	$L__BB4_330;
	bra.uni 	$L__BB4_321;
$L__BB4_330:
	setp.eq.s32 	%p398, %r413, 0;
	@%p398 bra 	$L__BB4_335;
	neg.s32 	%r1030, %r413;
$L__BB4_332:
	.pragma "nounroll";
	add.s32 	%r420, %r1029, %r14;
	setp.lt.s32 	%p399, %r420, 1;
	setp.gt.s32 	%p400, %r420, %r3;
	or.pred  	%p401, %p399, %p400;
	@%p401 bra 	$L__BB4_334;
	add.s32 	%r854, %r420, %r4;
	mul.wide.s32 	%rd248, %r854, 4;
	add.s64 	%rd249, %rd1, %rd248;
	ld.global.f32 	%f199, [%rd249];
	neg.f32 	%f200, %f199;
	mul.wide.u32 	%rd250, %r420, 4;
	add.s64 	%rd251, %rd1, %rd250;
	st.global.f32 	[%rd251], %f200;
$L__BB4_334:
	add.s32 	%r1029, %r1029, 1;
	add.s32 	%r1030, %r1030, 1;
	setp.ne.s32 	%p402, %r1030, 0;
	@%p402 bra 	$L__BB4_332;
$L__BB4_335:
	setp.gt.u32 	%p403, %r10, 2147483646;
	@%p403 bra 	$L__BB4_352;
	and.b32  	%r423, %r11, 3;
	setp.lt.u32 	%p404, %r10, 3;
	mov.b32 	%r1040, 0;
	@%p404 bra 	$L__BB4_347;
	and.b32  	%r1040, %r11, -4;
	neg.s32 	%r1039, %r1040;
	add.s32 	%r1038, %r15, 2;
	shl.b32 	%r1035, %r3, 2;
	add.s32 	%r428, %r1035, 8;
	shl.b32 	%r1036, %r3, 1;
	mul.lo.s32 	%r1034, %r3, 3;
	mov.u32 	%r1037, %r3;
$L__BB4_338:
	add.s32 	%r445, %r1038, -2;
	setp.gt.s32 	%p405, %r445, %r3;
	setp.lt.s32 	%p406, %r445, 1;
	or.pred  	%p407, %p406, %p405;
	@%p407 bra 	$L__BB4_340;
	mul.wide.s32 	%rd252, %r1037, 4;
	add.s64 	%rd253, %rd1, %rd252;
	ld.global.f32 	%f201, [%rd253];
	st.global.f32 	[%rd253+4], %f201;
$L__BB4_340:
	setp.ge.s32 	%p408, %r445, %r3;
	@%p408 bra 	$L__BB4_342;
	add.s32 	%r856, %r1036, 2;
	mul.wide.s32 	%rd254, %r856, 4;
	add.s64 	%rd255, %rd1, %rd254;
	ld.global.f32 	%f202, [%rd255];
	st.global.f32 	[%rd255+4], %f202;
$L__BB4_342:
	setp.gt.s32 	%p409, %r1038, %r3;
	@%p409 bra 	$L__BB4_344;
	add.s32 	%r857, %r1034, 4;
	mul.wide.s32 	%rd256, %r857, 4;
	add.s64 	%rd257, %rd1, %rd256;
	ld.global.f32 	%f203, [%rd257];
	st.global.f32 	[%rd257+4], %f203;
$L__BB4_344:
	add.s32 	%r858, %r1038, 1;
	setp.gt.s32 	%p410, %r858, %r3;
	@%p410 bra 	$L__BB4_346;
	add.s32 	%r859, %r1035, 6;
	mul.wide.s32 	%rd258, %r859, 4;
	add.s64 	%rd259, %rd1, %rd258;
	ld.global.f32 	%f204, [%rd259];
	st.global.f32 	[%rd259+4], %f204;
$L__BB4_346:
	add.s32 	%r1039, %r1039, 4;
	add.s32 	%r1038, %r1038, 4;
	add.s32 	%r1037, %r1037, %r428;
	add.s32 	%r1036, %r1036, %r428;
	add.s32 	%r1035, %r1035, %r428;
	add.s32 	%r1034, %r1034, %r428;
	setp.ne.s32 	%p411, %r1039, 0;
	@%p411 bra 	$L__BB4_338;
$L__BB4_347:
	setp.eq.s32 	%p412, %r423, 0;
	@%p412 bra 	$L__BB4_352;
	add.s32 	%r1043, %r1040, %r15;
	mad.lo.s32 	%r1042, %r1043, %r4, %r3;
	neg.s32 	%r1041, %r423;
$L__BB4_349:
	.pragma "nounroll";
	setp.gt.s32 	%p413, %r1043, %r3;
	setp.lt.s32 	%p414, %r1043, 1;
	or.pred  	%p415, %p414, %p413;
	@%p415 bra 	$L__BB4_351;
	mul.wide.s32 	%rd260, %r1042, 4;
	add.s64 	%rd261, %rd1, %rd260;
	ld.global.f32 	%f205, [%rd261];
	st.global.f32 	[%rd261+4], %f205;
$L__BB4_351:
	add.s32 	%r1043, %r1043, 1;
	add.s32 	%r1042, %r1042, %r4;
	add.s32 	%r1041, %r1041, 1;
	setp.ne.s32 	%p416, %r1041, 0;
	@%p416 bra 	$L__BB4_349;
$L__BB4_352:
	setp.ne.s32 	%p417, %r3, -1;
	@%p417 bra 	$L__BB4_354;
	ld.global.f32 	%f210, [%rd1+4];
	mul.wide.u32 	%rd265, %r4, 4;
	add.s64 	%rd266, %rd1, %rd265;
	ld.global.f32 	%f211, [%rd266];
	add.f32 	%f212, %f210, %f211;
	mul.f32 	%f213, %f212, 0f3F000000;
	mul.wide.u32 	%rd267, %r5, 4;
	add.s64 	%rd268, %rd1, %rd267;
	st.global.f32 	[%rd268], %f213;
	bra.uni 	$L__BB4_465;
$L__BB4_354:
	mul.wide.s32 	%rd262, %r3, 4;
	add.s64 	%rd263, %rd1, %rd262;
	ld.global.f32 	%f206, [%rd263];
	add.s64 	%rd264, %rd263, %rd262;
	ld.global.f32 	%f207, [%rd264+12];
	add.f32 	%f208, %f206, %f207;
	mul.f32 	%f209, %f208, 0f3F000000;
	st.global.f32 	[%rd263+4], %f209;
	bra.uni 	$L__BB4_465;
$L__BB4_355:
	setp.ne.s32 	%p277, %r1, 0;
	@%p277 bra 	$L__BB4_430;
$L__BB4_356:
	add.s32 	%r823, %r9, -1;
	setp.eq.s32 	%p321, %r2, %r823;
	@%p321 bra 	$L__BB4_374;
	setp.gt.u32 	%p322, %r10, 2147483646;
	@%p322 bra 	$L__BB4_465;
	and.b32  	%r462, %r11, 3;
	setp.lt.u32 	%p323, %r10, 3;
	mov.b32 	%r1075, 0;
	@%p323 bra 	$L__BB4_369;
	and.b32  	%r1075, %r11, -4;
	neg.s32 	%r1064, %r1075;
	add.s32 	%r1063, %r15, 1;
	mad.lo.s32 	%r1062, %r4, %r15, %r4;
	shl.b32 	%r825, %r3, 2;
	add.s32 	%r467, %r825, 8;
	add.s32 	%r826, %r15, 2;
	mul.lo.s32 	%r1061, %r4, %r826;
	add.s32 	%r827, %r15, 3;
	mul.lo.s32 	%r1060, %r827, %r4;
	mul.lo.s32 	%r828, %r2, %r4;
	mul.lo.s32 	%r1059, %r828, %r11;
$L__BB4_360:
	add.s32 	%r526, %r1063, -1;
	setp.gt.s32 	%p324, %r526, %r3;
	setp.lt.s32 	%p325, %r526, 1;
	or.pred  	%p326, %p325, %p324;
	@%p326 bra 	$L__BB4_362;
	mul.wide.s32 	%rd207, %r1059, 4;
	add.s64 	%rd208, %rd1, %rd207;
	ld.global.f32 	%f164, [%rd208+4];
	st.global.f32 	[%rd208], %f164;
$L__BB4_362:
	setp.gt.s32 	%p327, %r1063, %r3;
	setp.gt.u32 	%p328, %r526, 2147483646;
	or.pred  	%p329, %p328, %p327;
	@%p329 bra 	$L__BB4_364;
	mul.wide.s32 	%rd209, %r1062, 4;
	add.s64 	%rd210, %rd1, %rd209;
	ld.global.f32 	%f165, [%rd210+4];
	st.global.f32 	[%rd210], %f165;
$L__BB4_364:
	add.s32 	%r829, %r1063, 1;
	setp.gt.s32 	%p330, %r829, %r3;
	setp.lt.s32 	%p331, %r829, 1;
	or.pred  	%p332, %p331, %p330;
	@%p332 bra 	$L__BB4_366;
	mul.wide.s32 	%rd211, %r1061, 4;
	add.s64 	%rd212, %rd1, %rd211;
	ld.global.f32 	%f166, [%rd212+4];
	st.global.f32 	[%rd212], %f166;
$L__BB4_366:
	add.s32 	%r830, %r1063, 2;
	setp.gt.s32 	%p333, %r830, %r3;
	setp.lt.s32 	%p334, %r830, 1;
	or.pred  	%p335, %p334, %p333;
	@%p335 bra 	$L__BB4_368;
	mul.wide.s32 	%rd213, %r1060, 4;
	add.s64 	%rd214, %rd1, %rd213;
	ld.global.f32 	%f167, [%rd214+4];
	st.global.f32 	[%rd214], %f167;
$L__BB4_368:
	add.s32 	%r1064, %r1064, 4;
	add.s32 	%r1063, %r1063, 4;
	add.s32 	%r1062, %r1062, %r467;
	add.s32 	%r1061, %r1061, %r467;
	add.s32 	%r1060, %r1060, %r467;
	add.s32 	%r1059, %r1059, %r467;
	setp.eq.s32 	%p336, %r1064, 0;
	@%p336 bra 	$L__BB4_369;
	bra.uni 	$L__BB4_360;
$L__BB4_369:
	setp.eq.s32 	%p337, %r462, 0;
	@%p337 bra 	$L__BB4_465;
	add.s32 	%r1078, %r1075, %r15;
	mul.lo.s32 	%r1077, %r1078, %r4;
	neg.s32 	%r1076, %r462;
$L__BB4_371:
	.pragma "nounroll";
	setp.gt.s32 	%p338, %r1078, %r3;
	setp.lt.s32 	%p339, %r1078, 1;
	or.pred  	%p340, %p339, %p338;
	@%p340 bra 	$L__BB4_373;
	mul.wide.s32 	%rd215, %r1077, 4;
	add.s64 	%rd216, %rd1, %rd215;
	ld.global.f32 	%f168, [%rd216+4];
	st.global.f32 	[%rd216], %f168;
$L__BB4_373:
	add.s32 	%r1078, %r1078, 1;
	add.s32 	%r1077, %r1077, %r4;
	add.s32 	%r1076, %r1076, 1;
	setp.eq.s32 	%p341, %r1076, 0;
	@%p341 bra 	$L__BB4_465;
	bra.uni 	$L__BB4_371;
$L__BB4_374:
	setp.gt.u32 	%p342, %r10, 2147483646;
	@%p342 bra 	$L__BB4_391;
	and.b32  	%r471, %r11, 3;
	setp.lt.u32 	%p343, %r10, 3;
	mov.b32 	%r1044, 0;
	@%p343 bra 	$L__BB4_386;
	and.b32  	%r1044, %r11, -4;
	neg.s32 	%r1053, %r1044;
	add.s32 	%r1052, %r15, 1;
	mad.lo.s32 	%r1051, %r4, %r15, %r4;
	shl.b32 	%r832, %r3, 2;
	add.s32 	%r476, %r832, 8;
	add.s32 	%r833, %r15, 2;
	mul.lo.s32 	%r1050, %r4, %r833;
	add.s32 	%r834, %r15, 3;
	mul.lo.s32 	%r1049, %r834, %r4;
	mul.lo.s32 	%r835, %r2, %r4;
	mul.lo.s32 	%r1048, %r835, %r11;
$L__BB4_377:
	add.s32 	%r500, %r1052, -1;
	setp.gt.s32 	%p344, %r500, %r3;
	setp.lt.s32 	%p345, %r500, 1;
	or.pred  	%p346, %p345, %p344;
	@%p346 bra 	$L__BB4_379;
	mul.wide.s32 	%rd217, %r1048, 4;
	add.s64 	%rd218, %rd1, %rd217;
	ld.global.f32 	%f169, [%rd218+4];
	st.global.f32 	[%rd218], %f169;
$L__BB4_379:
	setp.gt.s32 	%p347, %r1052, %r3;
	setp.gt.u32 	%p348, %r500, 2147483646;
	or.pred  	%p349, %p348, %p347;
	@%p349 bra 	$L__BB4_381;
	mul.wide.s32 	%rd219, %r1051, 4;
	add.s64 	%rd220, %rd1, %rd219;
	ld.global.f32 	%f170, [%rd220+4];
	st.global.f32 	[%rd220], %f170;
$L__BB4_381:
	add.s32 	%r836, %r1052, 1;
	setp.gt.s32 	%p350, %r836, %r3;
	setp.lt.s32 	%p351, %r836, 1;
	or.pred  	%p352, %p351, %p350;
	@%p352 bra 	$L__BB4_383;
	mul.wide.s32 	%rd221, %r1050, 4;
	add.s64 	%rd222, %rd1, %rd221;
	ld.global.f32 	%f171, [%rd222+4];
	st.global.f32 	[%rd222], %f171;
$L__BB4_383:
	add.s32 	%r837, %r1052, 2;
	setp.gt.s32 	%p353, %r837, %r3;
	setp.lt.s32 	%p354, %r837, 1;
	or.pred  	%p355, %p354, %p353;
	@%p355 bra 	$L__BB4_385;
	mul.wide.s32 	%rd223, %r1049, 4;
	add.s64 	%rd224, %rd1, %rd223;
	ld.global.f32 	%f172, [%rd224+4];
	st.global.f32 	[%rd224], %f172;
$L__BB4_385:
	add.s32 	%r1053, %r1053, 4;
	add.s32 	%r1052, %r1052, 4;
	add.s32 	%r1051, %r1051, %r476;
	add.s32 	%r1050, %r1050, %r476;
	add.s32 	%r1049, %r1049, %r476;
	add.s32 	%r1048, %r1048, %r476;
	setp.eq.s32 	%p356, %r1053, 0;
	@%p356 bra 	$L__BB4_386;
	bra.uni 	$L__BB4_377;
$L__BB4_386:
	setp.eq.s32 	%p357, %r471, 0;
	@%p357 bra 	$L__BB4_391;
	add.s32 	%r1047, %r1044, %r15;
	mul.lo.s32 	%r1046, %r1047, %r4;
	neg.s32 	%r1045, %r471;
$L__BB4_388:
	.pragma "nounroll";
	setp.gt.s32 	%p358, %r1047, %r3;
	setp.lt.s32 	%p359, %r1047, 1;
	or.pred  	%p360, %p359, %p358;
	@%p360 bra 	$L__BB4_390;
	mul.wide.s32 	%rd225, %r1046, 4;
	add.s64 	%rd226, %rd1, %rd225;
	ld.global.f32 	%f173, [%rd226+4];
	st.global.f32 	[%rd226], %f173;
$L__BB4_390:
	add.s32 	%r1047, %r1047, 1;
	add.s32 	%r1046, %r1046, %r4;
	add.s32 	%r1045, %r1045, 1;
	setp.ne.s32 	%p361, %r1045, 0;
	@%p361 bra 	$L__BB4_388;
$L__BB4_391:
	setp.gt.u32 	%p362, %r7, 2147483646;
	@%p362 bra 	$L__BB4_408;
	mul.lo.s32 	%r490, %r5, %r4;
	and.b32  	%r491, %r8, 3;
	setp.lt.u32 	%p363, %r7, 3;
	mov.b32 	%r1056, 0;
	@%p363 bra 	$L__BB4_403;
	and.b32  	%r1056, %r8, -4;
	neg.s32 	%r1054, %r1056;
	mov.b32 	%r1055, 0;
	mul.wide.s32 	%rd228, %r4, 4;
$L__BB4_394:
	add.s32 	%r509, %r1055, %r14;
	add.s32 	%r840, %r490, %r509;
	setp.lt.s32 	%p364, %r509, 1;
	setp.gt.s32 	%p365, %r509, %r3;
	or.pred  	%p366, %p364, %p365;
	sub.s32 	%r841, %r840, %r3;
	add.s32 	%r842, %r841, -2;
	mul.wide.s32 	%rd227, %r842, 4;
	add.s64 	%rd29, %rd1, %rd227;
	add.s64 	%rd30, %rd29, %rd228;
	@%p366 bra 	$L__BB4_396;
	ld.global.f32 	%f174, [%rd29];
	neg.f32 	%f175, %f174;
	st.global.f32 	[%rd30], %f175;
$L__BB4_396:
	add.s32 	%r843, %r509, 1;
	setp.gt.u32 	%p367, %r509, 2147483646;
	setp.gt.s32 	%p368, %r843, %r3;
	or.pred  	%p369, %p367, %p368;
	@%p369 bra 	$L__BB4_398;
	ld.global.f32 	%f176, [%rd29+4];
	neg.f32 	%f177, %f176;
	st.global.f32 	[%rd30+4], %f177;
$L__BB4_398:
	add.s32 	%r844, %r509, 2;
	setp.lt.s32 	%p370, %r844, 1;
	setp.gt.s32 	%p371, %r844, %r3;
	or.pred  	%p372, %p370, %p371;
	@%p372 bra 	$L__BB4_400;
	ld.global.f32 	%f178, [%rd29+8];
	neg.f32 	%f179, %f178;
	st.global.f32 	[%rd30+8], %f179;
$L__BB4_400:
	add.s32 	%r845, %r509, 3;
	setp.lt.s32 	%p373, %r845, 1;
	setp.gt.s32 	%p374, %r845, %r3;
	or.pred  	%p375, %p373, %p374;
	@%p375 bra 	$L__BB4_402;
	ld.global.f32 	%f180, [%rd29+12];
	neg.f32 	%f181, %f180;
	st.global.f32 	[%rd30+12], %f181;
$L__BB4_402:
	add.s32 	%r1055, %r1055, 4;
	add.s32 	%r1054, %r1054, 4;
	setp.ne.s32 	%p376, %r1054, 0;
	@%p376 bra 	$L__BB4_394;
$L__BB4_403:
	setp.eq.s32 	%p377, %r491, 0;
	@%p377 bra 	$L__BB4_408;
	neg.s32 	%r1057, %r491;
	mul.wide.s32 	%rd231, %r4, 4;
$L__BB4_405:
	.pragma "nounroll";
	add.s32 	%r516, %r1056, %r14;
	setp.lt.s32 	%p378, %r516, 1;
	setp.gt.s32 	%p379, %r516, %r3;
	or.pred  	%p380, %p378, %p379;
	@%p380 bra 	$L__BB4_407;
	add.s32 	%r846, %r490, %r516;
	sub.s32 	%r847, %r846, %r3;
	add.s32 	%r848, %r847, -2;
	mul.wide.s32 	%rd229, %r848, 4;
	add.s64 	%rd230, %rd1, %rd229;
	ld.global.f32 	%f182, [%rd230];
	neg.f32 	%f183, %f182;
	add.s64 	%rd232, %rd230, %rd231;
	st.global.f32 	[%rd232], %f183;
$L__BB4_407:
	add.s32 	%r1056, %r1056, 1;
	add.s32 	%r1057, %r1057, 1;
	setp.ne.s32 	%p381, %r1057, 0;
	@%p381 bra 	$L__BB4_405;
$L__BB4_408:
	mul.lo.s32 	%r519, %r5, %r4;
	setp.ne.s32 	%p382, %r3, -1;
	@%p382 bra 	$L__BB4_410;
	mul.wide.u32 	%rd237, %r519, 4;
	add.s64 	%rd238, %rd1, %rd237;
	ld.global.f32 	%f188, [%rd238+4];
	add.f32 	%f189, %f188, %f188;
	mul.f32 	%f190, %f189, 0f3F000000;
	st.global.f32 	[%rd238], %f190;
	bra.uni 	$L__BB4_465;
$L__BB4_410:
	mul.wide.s32 	%rd233, %r519, 4;
	add.s64 	%rd234, %rd1, %rd233;
	ld.global.f32 	%f184, [%rd234+4];
	sub.s32 	%r849, %r519, %r3;
	add.s32 	%r850, %r849, -2;
	mul.wide.s32 	%rd235, %r850, 4;
	add.s64 	%rd236, %rd1, %rd235;
	ld.global.f32 	%f185, [%rd236];
	add.f32 	%f186, %f184, %f185;
	mul.f32 	%f187, %f186, 0f3F000000;
	st.global.f32 	[%rd234], %f187;
	bra.uni 	$L__BB4_465;
$L__BB4_411:
	setp.eq.s32 	%p253, %r1, 0;
	@%p253 bra 	$L__BB4_356;
	setp.ne.s32 	%p254, %r2, 0;
	@%p254 bra 	$L__BB4_430;
	setp.gt.u32 	%p255, %r7, 2147483646;
	@%p255 bra 	$L__BB4_465;
	and.b32  	%r533, %r8, 3;
	setp.lt.u32 	%p256, %r7, 3;
	mov.b32 	%r1088, 0;
	@%p256 bra 	$L__BB4_425;
	and.b32  	%r1088, %r8, -4;
	neg.s32 	%r1065, %r1088;
	mov.b32 	%r1066, 0;
$L__BB4_416:
	add.s32 	%r538, %r1066, %r14;
	setp.lt.s32 	%p257, %r538, 1;
	setp.gt.s32 	%p258, %r538, %r3;
	or.pred  	%p259, %p257, %p258;
	add.s32 	%r798, %r538, %r4;
	mul.wide.s32 	%rd178, %r798, 4;
	add.s64 	%rd31, %rd1, %rd178;
	@%p259 bra 	$L__BB4_418;
	ld.global.f32 	%f139, [%rd31];
	neg.f32 	%f140, %f139;
	mul.wide.u32 	%rd179, %r538, 4;
	add.s64 	%rd180, %rd1, %rd179;
	st.global.f32 	[%rd180], %f140;
$L__BB4_418:
	add.s32 	%r539, %r538, 1;
	setp.gt.u32 	%p260, %r538, 2147483646;
	setp.gt.s32 	%p261, %r539, %r3;
	or.pred  	%p262, %p260, %p261;
	@%p262 bra 	$L__BB4_420;
	ld.global.f32 	%f141, [%rd31+4];
	neg.f32 	%f142, %f141;
	mul.wide.u32 	%rd181, %r539, 4;
	add.s64 	%rd182, %rd1, %rd181;
	st.global.f32 	[%rd182], %f142;
$L__BB4_420:
	add.s32 	%r540, %r538, 2;
	setp.lt.s32 	%p263, %r540, 1;
	setp.gt.s32 	%p264, %r540, %r3;
	or.pred  	%p265, %p263, %p264;
	@%p265 bra 	$L__BB4_422;
	ld.global.f32 	%f143, [%rd31+8];
	neg.f32 	%f144, %f143;
	mul.wide.u32 	%rd183, %r540, 4;
	add.s64 	%rd184, %rd1, %rd183;
	st.global.f32 	[%rd184], %f144;
$L__BB4_422:
	add.s32 	%r541, %r538, 3;
	setp.lt.s32 	%p266, %r541, 1;
	setp.gt.s32 	%p267, %r541, %r3;
	or.pred  	%p268, %p266, %p267;
	@%p268 bra 	$L__BB4_424;
	ld.global.f32 	%f145, [%rd31+12];
	neg.f32 	%f146, %f145;
	mul.wide.u32 	%rd185, %r541, 4;
	add.s64 	%rd186, %rd1, %rd185;
	st.global.f32 	[%rd186], %f146;
$L__BB4_424:
	add.s32 	%r1066, %r1066, 4;
	add.s32 	%r1065, %r1065, 4;
	setp.eq.s32 	%p269, %r1065, 0;
	@%p269 bra 	$L__BB4_425;
	bra.uni 	$L__BB4_416;
$L__BB4_425:
	setp.eq.s32 	%p270, %r533, 0;
	@%p270 bra 	$L__BB4_465;
	neg.s32 	%r1087, %r533;
$L__BB4_427:
	.pragma "nounroll";
	add.s32 	%r606, %r1088, %r14;
	setp.lt.s32 	%p271, %r606, 1;
	setp.gt.s32 	%p272, %r606, %r3;
	or.pred  	%p273, %p271, %p272;
	@%p273 bra 	$L__BB4_429;
	add.s32 	%r799, %r606, %r4;
	mul.wide.s32 	%rd187, %r799, 4;
	add.s64 	%rd188, %rd1, %rd187;
	ld.global.f32 	%f147, [%rd188];
	neg.f32 	%f148, %f147;
	mul.wide.u32 	%rd189, %r606, 4;
	add.s64 	%rd190, %rd1, %rd189;
	st.global.f32 	[%rd190], %f148;
$L__BB4_429:
	add.s32 	%r1088, %r1088, 1;
	add.s32 	%r1087, %r1087, 1;
	setp.ne.s32 	%p274, %r1087, 0;
	@%p274 bra 	$L__BB4_427;
	bra.uni 	$L__BB4_465;
$L__BB4_430:
	setp.ne.s32 	%p278, %r1, %r362;
	@%p278 bra 	$L__BB4_448;
	setp.gt.u32 	%p301, %r10, 2147483646;
	@%p301 bra 	$L__BB4_465;
	and.b32  	%r544, %r11, 3;
	setp.lt.u32 	%p302, %r10, 3;
	mov.b32 	%r1079, 0;
	@%p302 bra 	$L__BB4_443;
	and.b32  	%r1079, %r11, -4;
	neg.s32 	%r1072, %r1079;
	add.s32 	%r1071, %r15, 1;
	mul.lo.s32 	%r814, %r2, %r4;
	mul.lo.s32 	%r815, %r814, %r11;
	add.s32 	%r1070, %r3, %r815;
	shl.b32 	%r816, %r3, 2;
	add.s32 	%r549, %r816, 8;
	add.s32 	%r1069, %r815, %r816;
	mad.lo.s32 	%r1068, %r3, 3, %r815;
	shl.b32 	%r817, %r3, 1;
	add.s32 	%r1067, %r815, %r817;
$L__BB4_434:
	add.s32 	%r559, %r1071, -1;
	setp.gt.s32 	%p303, %r559, %r3;
	setp.lt.s32 	%p304, %r559, 1;
	or.pred  	%p305, %p304, %p303;
	@%p305 bra 	$L__BB4_436;
	mul.wide.s32 	%rd197, %r1070, 4;
	add.s64 	%rd198, %rd1, %rd197;
	ld.global.f32 	%f159, [%rd198];
	st.global.f32 	[%rd198+4], %f159;
$L__BB4_436:
	setp.gt.s32 	%p306, %r1071, %r3;
	setp.gt.u32 	%p307, %r559, 2147483646;
	or.pred  	%p308, %p307, %p306;
	@%p308 bra 	$L__BB4_438;
	add.s32 	%r818, %r1067, 2;
	mul.wide.s32 	%rd199, %r818, 4;
	add.s64 	%rd200, %rd1, %rd199;
	ld.global.f32 	%f160, [%rd200];
	st.global.f32 	[%rd200+4], %f160;
$L__BB4_438:
	add.s32 	%r819, %r1071, 1;
	setp.gt.s32 	%p309, %r819, %r3;
	setp.lt.s32 	%p310, %r819, 1;
	or.pred  	%p311, %p310, %p309;
	@%p311 bra 	$L__BB4_440;
	add.s32 	%r820, %r1068, 4;
	mul.wide.s32 	%rd201, %r820, 4;
	add.s64 	%rd202, %rd1, %rd201;
	ld.global.f32 	%f161, [%rd202];
	st.global.f32 	[%rd202+4], %f161;
$L__BB4_440:
	add.s32 	%r821, %r1071, 2;
	setp.gt.s32 	%p312, %r821, %r3;
	setp.lt.s32 	%p313, %r821, 1;
	or.pred  	%p314, %p313, %p312;
	@%p314 bra 	$L__BB4_442;
	add.s32 	%r822, %r1069, 6;
	mul.wide.s32 	%rd203, %r822, 4;
	add.s64 	%rd204, %rd1, %rd203;
	ld.global.f32 	%f162, [%rd204];
	st.global.f32 	[%rd204+4], %f162;
$L__BB4_442:
	add.s32 	%r1072, %r1072, 4;
	add.s32 	%r1071, %r1071, 4;
	add.s32 	%r1070, %r1070, %r549;
	add.s32 	%r1069, %r1069, %r549;
	add.s32 	%r1068, %r1068, %r549;
	add.s32 	%r1067, %r1067, %r549;
	setp.eq.s32 	%p315, %r1072, 0;
	@%p315 bra 	$L__BB4_443;
	bra.uni 	$L__BB4_434;
$L__BB4_443:
	setp.eq.s32 	%p316, %r544, 0;
	@%p316 bra 	$L__BB4_465;
	add.s32 	%r1082, %r1079, %r15;
	mad.lo.s32 	%r1081, %r1082, %r4, %r3;
	neg.s32 	%r1080, %r544;
$L__BB4_445:
	.pragma "nounroll";
	setp.gt.s32 	%p317, %r1082, %r3;
	setp.lt.s32 	%p318, %r1082, 1;
	or.pred  	%p319, %p318, %p317;
	@%p319 bra 	$L__BB4_447;
	mul.wide.s32 	%rd205, %r1081, 4;
	add.s64 	%rd206, %rd1, %rd205;
	ld.global.f32 	%f163, [%rd206];
	st.global.f32 	[%rd206+4], %f163;
$L__BB4_447:
	add.s32 	%r1082, %r1082, 1;
	add.s32 	%r1081, %r1081, %r4;
	add.s32 	%r1080, %r1080, 1;
	setp.eq.s32 	%p320, %r1080, 0;
	@%p320 bra 	$L__BB4_465;
	bra.uni 	$L__BB4_445;
$L__BB4_448:
	add.s32 	%r801, %r9, -1;
	setp.ne.s32 	%p279, %r2, %r801;
	setp.gt.u32 	%p280, %r7, 2147483646;
	or.pred  	%p281, %p279, %p280;
	@%p281 bra 	$L__BB4_465;
	mul.lo.s32 	%r566, %r5, %r4;
	and.b32  	%r567, %r8, 3;
	setp.lt.u32 	%p282, %r7, 3;
	mov.b32 	%r1085, 0;
	@%p282 bra 	$L__BB4_460;
	and.b32  	%r1085, %r8, -4;
	neg.s32 	%r1073, %r1085;
	mov.b32 	%r1074, 0;
	mul.wide.s32 	%rd192, %r4, 4;
$L__BB4_451:
	add.s32 	%r572, %r1074, %r14;
	add.s32 	%r804, %r566, %r572;
	setp.lt.s32 	%p283, %r572, 1;
	setp.gt.s32 	%p284, %r572, %r3;
	or.pred  	%p285, %p283, %p284;
	sub.s32 	%r805, %r804, %r3;
	add.s32 	%r806, %r805, -2;
	mul.wide.s32 	%rd191, %r806, 4;
	add.s64 	%rd32, %rd1, %rd191;
	add.s64 	%rd33, %rd32, %rd192;
	@%p285 bra 	$L__BB4_453;
	ld.global.f32 	%f149, [%rd32];
	neg.f32 	%f150, %f149;
	st.global.f32 	[%rd33], %f150;
$L__BB4_453:
	add.s32 	%r807, %r572, 1;
	setp.gt.u32 	%p286, %r572, 2147483646;
	setp.gt.s32 	%p287, %r807, %r3;
	or.pred  	%p288, %p286, %p287;
	@%p288 bra 	$L__BB4_455;
	ld.global.f32 	%f151, [%rd32+4];
	neg.f32 	%f152, %f151;
	st.global.f32 	[%rd33+4], %f152;
$L__BB4_455:
	add.s32 	%r808, %r572, 2;
	setp.lt.s32 	%p289, %r808, 1;
	setp.gt.s32 	%p290, %r808, %r3;
	or.pred  	%p291, %p289, %p290;
	@%p291 bra 	$L__BB4_457;
	ld.global.f32 	%f153, [%rd32+8];
	neg.f32 	%f154, %f153;
	st.global.f32 	[%rd33+8], %f154;
$L__BB4_457:
	add.s32 	%r809, %r572, 3;
	setp.lt.s32 	%p292, %r809, 1;
	setp.gt.s32 	%p293, %r809, %r3;
	or.pred  	%p294, %p292, %p293;
	@%p294 bra 	$L__BB4_459;
	ld.global.f32 	%f155, [%rd32+12];
	neg.f32 	%f156, %f155;
	st.global.f32 	[%rd33+12], %f156;
$L__BB4_459:
	add.s32 	%r1074, %r1074, 4;
	add.s32 	%r1073, %r1073, 4;
	setp.eq.s32 	%p295, %r1073, 0;
	@%p295 bra 	$L__BB4_460;
	bra.uni 	$L__BB4_451;
$L__BB4_460:
	setp.eq.s32 	%p296, %r567, 0;
	@%p296 bra 	$L__BB4_465;
	neg.s32 	%r1084, %r567;
	mul.wide.s32 	%rd195, %r4, 4;
$L__BB4_462:
	.pragma "nounroll";
	add.s32 	%r599, %r1085, %r14;
	setp.lt.s32 	%p297, %r599, 1;
	setp.gt.s32 	%p298, %r599, %r3;
	or.pred  	%p299, %p297, %p298;
	@%p299 bra 	$L__BB4_464;
	add.s32 	%r810, %r566, %r599;
	sub.s32 	%r811, %r810, %r3;
	add.s32 	%r812, %r811, -2;
	mul.wide.s32 	%rd193, %r812, 4;
	add.s64 	%rd194, %rd1, %rd193;
	ld.global.f32 	%f157, [%rd194];
	neg.f32 	%f158, %f157;
	add.s64 	%rd196, %rd194, %rd195;
	st.global.f32 	[%rd196], %f158;
$L__BB4_464:
	add.s32 	%r1085, %r1085, 1;
	add.s32 	%r1084, %r1084, 1;
	setp.eq.s32 	%p300, %r1084, 0;
	@%p300 bra 	$L__BB4_465;
	bra.uni 	$L__BB4_462;
$L__BB4_465:
	ret;

}


// ===== COMPILED SASS (sm_100) =====

	.target	sm_100

	.elftype	@"ET_EXEC"


//--------------------- .note.nv.tkinfo           --------------------------
	.section	.note.nv.tkinfo,"",@"SHT_NOTE"
	.sectionflags	@"SHF_NOTE_NV_TKINFO"
	.tkinfo
        /*0018*/ 	.word	0x00000002
        /*0030*/ 	.string	""
        /*0030*/ 	.string	"ptxas"
        /*0030*/ 	.string	"Cuda compilation tools, release 13.0, V13.0.88"
        /*0030*/ 	.string	"Build cuda_13.0.r13.0/compiler.36424714_0"
        /*0030*/ 	.string	"-arch sm_100 -m 64 "



//--------------------- .note.nv.cuinfo           --------------------------
	.section	.note.nv.cuinfo,"",@"SHT_NOTE"
	.sectionflags	@"SHF_NOTE_NV_CUINFO"
        /*0018*/ 	.short	0x0002
        /*001a*/ 	.short	0x0064
        /*001c*/ 	.short	0x0082
	.zero		2


//--------------------- .nv.info                  --------------------------
	.section	.nv.info,"",@"SHT_CUDA_INFO"
	.align	4


	//----- nvinfo : EIATTR_REGCOUNT
	.align		4
        /*0000*/ 	.byte	0x04, 0x2f
        /*0002*/ 	.short	(.L_5 - .L_4)
	.align		4
.L_4:
        /*0004*/ 	.word	index@(_Z15add_sourceOnGPUPfS_)
        /*0008*/ 	.word	0x0000001c


	//----- nvinfo : EIATTR_FRAME_SIZE
	.align		4
.L_5:
        /*000c*/ 	.byte	0x04, 0x11
        /*000e*/ 	.short	(.L_7 - .L_6)
	.align		4
.L_6:
        /*0010*/ 	.word	index@(_Z15add_sourceOnGPUPfS_)
        /*0014*/ 	.word	0x00000000


	//----- nvinfo : EIATTR_REGCOUNT
	.align		4
.L_7:
        /*0018*/ 	.byte	0x04, 0x2f
        /*001a*/ 	.short	(.L_9 - .L_8)
	.align		4
.L_8:
        /*001c*/ 	.word	index@(_Z12diffuseOnGPUiPfS_S_ff)
        /*0020*/ 	.word	0x00000020


	//----- nvinfo : EIATTR_FRAME_SIZE
	.align		4
.L_9:
        /*0024*/ 	.byte	0x04, 0x11
        /*0026*/ 	.short	(.L_11 - .L_10)
	.align		4
.L_10:
        /*0028*/ 	.word	index@($__internal_3_$__cuda_sm3x_div_rn_noftz_f32_slowpath)
        /*002c*/ 	.word	0x00000000


	//----- nvinfo : EIATTR_FRAME_SIZE
	.align		4
.L_11:
        /*0030*/ 	.byte	0x04, 0x11
        /*0032*/ 	.short	(.L_13 - .L_12)
	.align		4
.L_12:
        /*0034*/ 	.word	index@(_Z12diffuseOnGPUiPfS_S_ff)
        /*0038*/ 	.word	0x00000000


	//----- nvinfo : EIATTR_REGCOUNT
	.align		4
.L_13:
        /*003c*/ 	.byte	0x04, 0x2f
        /*003e*/ 	.short	(.L_15 - .L_14)
	.align		4
.L_14:
        /*0040*/ 	.word	index@(_Z11advectOnGPUiPfS_S_S_)
        /*0044*/ 	.word	0x00000027


	//----- nvinfo : EIATTR_FRAME_SIZE
	.align		4
.L_15:
        /*0048*/ 	.byte	0x04, 0x11
        /*004a*/ 	.short	(.L_17 - .L_16)
	.align		4
.L_16:
        /*004c*/ 	.word	index@(_Z11advectOnGPUiPfS_S_S_)
        /*0050*/ 	.word	0x00000000


	//----- nvinfo : EIATTR_REGCOUNT
	.align		4
.L_17:
        /*0054*/ 	.byte	0x04, 0x2f
        /*0056*/ 	.short	(.L_19 - .L_18)
	.align		4
.L_18:
        /*0058*/ 	.word	index@(_Z33computeDivergenceAndPressureOnGPUPfS_S_S_)
        /*005c*/ 	.word	0x00000020


	//----- nvinfo : EIATTR_FRAME_SIZE
	.align		4
.L_19:
        /*0060*/ 	.byte	0x04, 0x11
        /*0062*/ 	.short	(.L_21 - .L_20)
	.align		4
.L_20:
        /*0064*/ 	.word	index@($__internal_2_$__cuda_sm20_rcp_rn_f32_slowpath)
        /*0068*/ 	.word	0x00000000


	//----- nvinfo : EIATTR_FRAME_SIZE
	.align		4
.L_21:
        /*006c*/ 	.byte	0x04, 0x11
        /*006e*/ 	.short	(.L_23 - .L_22)
	.align		4
.L_22:
        /*0070*/ 	.word	index@(_Z33computeDivergenceAndPressureOnGPUPfS_S_S_)
        /*0074*/ 	.word	0x00000000


	//----- nvinfo : EIATTR_REGCOUNT
	.align		4
.L_23:
        /*0078*/ 	.byte	0x04, 0x2f
        /*007a*/ 	.short	(.L_25 - .L_24)
	.align		4
.L_24:
        /*007c*/ 	.word	index@(_Z16lastProjectOnGPUPfS_S_)
        /*0080*/ 	.word	0x00000028


	//----- nvinfo : EIATTR_FRAME_SIZE
	.align		4
.L_25:
        /*0084*/ 	.byte	0x04, 0x11
        /*0086*/ 	.short	(.L_27 - .L_26)
	.align		4
.L_26:
        /*0088*/ 	.word	index@($__internal_1_$__cuda_sm3x_div_rn_noftz_f32_slowpath)
        /*008c*/ 	.word	0x00000000


	//----- nvinfo : EIATTR_FRAME_SIZE
	.align		4
.L_27:
        /*0090*/ 	.byte	0x04, 0x11
        /*0092*/ 	.short	(.L_29 - .L_28)
	.align		4
.L_28:
        /*0094*/ 	.word	index@($__internal_0_$__cuda_sm20_rcp_rn_f32_slowpath)
        /*0098*/ 	.word	0x00000000


	//----- nvinfo : EIATTR_FRAME_SIZE
	.align		4
.L_29:
        /*009c*/ 	.byte	0x04, 0x11
        /*009e*/ 	.short	(.L_31 - .L_30)
	.align		4
.L_30:
        /*00a0*/ 	.word	index@(_Z16lastProjectOnGPUPfS_S_)
        /*00a4*/ 	.word	0x00000000


	//----- nvinfo : EIATTR_MIN_STACK_SIZE
	.align		4
.L_31:
        /*00a8*/ 	.byte	0x04, 0x12
        /*00aa*/ 	.short	(.L_33 - .L_32)
	.align		4
.L_32:
        /*00ac*/ 	.word	index@(_Z16lastProjectOnGPUPfS_S_)
        /*00b0*/ 	.word	0x00000000


	//----- nvinfo : EIATTR_MIN_STACK_SIZE
	.align		4
.L_33:
        /*00b4*/ 	.byte	0x04, 0x12
        /*00b6*/ 	.short	(.L_35 - .L_34)
	.align		4
.L_34:
        /*00b8*/ 	.word	index@(_Z33computeDivergenceAndPressureOnGPUPfS_S_S_)
        /*00bc*/ 	.word	0x00000000


	//----- nvinfo : EIATTR_MIN_STACK_SIZE
	.align		4
.L_35:
        /*00c0*/ 	.byte	0x04, 0x12
        /*00c2*/ 	.short	(.L_37 - .L_36)
	.align		4
.L_36:
        /*00c4*/ 	.word	index@(_Z11advectOnGPUiPfS_S_S_)
        /*00c8*/ 	.word	0x00000000


	//----- nvinfo : EIATTR_MIN_STACK_SIZE
	.align		4
.L_37:
        /*00cc*/ 	.byte	0x04, 0x12
        /*00ce*/ 	.short	(.L_39 - .L_38)
	.align		4
.L_38:
        /*00d0*/ 	.word	index@(_Z12diffuseOnGPUiPfS_S_ff)
        /*00d4*/ 	.word	0x00000000


	//----- nvinfo : EIATTR_MIN_STACK_SIZE
	.align		4
.L_39:
        /*00d8*/ 	.byte	0x04, 0x12
        /*00da*/ 	.short	(.L_41 - .L_40)
	.align		4
.L_40:
        /*00dc*/ 	.word	index@(_Z15add_sourceOnGPUPfS_)
        /*00e0*/ 	.word	0x00000000
.L_41:


//--------------------- .nv.compat                --------------------------
	.section	.nv.compat,"",@"SHT_CUDA_COMPAT_INFO"
	.align	4
        /*0000*/ 	.byte	0x02, 0x09, 0x00, 0x00, 0x02, 0x02, 0x01, 0x00, 0x02, 0x05, 0x05, 0x00, 0x03, 0x07, 0x01, 0x01
        /*0010*/ 	.byte	0x02, 0x03, 0x00, 0x00, 0x02, 0x06, 0x01, 0x00, 0x04, 0x0b, 0x08, 0x00, 0x01, 0x00, 0x00, 0x00
        /*0020*/ 	.byte	0x00, 0x00, 0x00, 0x00


//--------------------- .nv.info._Z16lastProjectOnGPUPfS_S_ --------------------------
	.section	.nv.info._Z16lastProjectOnGPUPfS_S_,"",@"SHT_CUDA_INFO"
	.sectionflags	@""
	.align	4


	//----- nvinfo : EIATTR_CUDA_API_VERSION
	.align		4
        /*0000*/ 	.byte	0x04, 0x37
        /*0002*/ 	.short	(.L_43 - .L_42)
.L_42:
        /*0004*/ 	.word	0x00000082


	//----- nvinfo : EIATTR_KPARAM_INFO
	.align		4
.L_43:
        /*0008*/ 	.byte	0x04, 0x17
        /*000a*/ 	.short	(.L_45 - .L_44)
.L_44:
        /*000c*/ 	.word	0x00000000
        /*0010*/ 	.short	0x0002
        /*0012*/ 	.short	0x0010
        /*0014*/ 	.byte	0x00, 0xf5, 0x21, 0x00


	//----- nvinfo : EIATTR_KPARAM_INFO
	.align		4
.L_45:
        /*0018*/ 	.byte	0x04, 0x17
        /*001a*/ 	.short	(.L_47 - .L_46)
.L_46:
        /*001c*/ 	.word	0x00000000
        /*0020*/ 	.short	0x0001
        /*0022*/ 	.short	0x0008
        /*0024*/ 	.byte	0x00, 0xf5, 0x21, 0x00


	//----- nvinfo : EIATTR_KPARAM_INFO
	.align		4
.L_47:
        /*0028*/ 	.byte	0x04, 0x17
        /*002a*/ 	.short	(.L_49 - .L_48)
.L_48:
        /*002c*/ 	.word	0x00000000
        /*0030*/ 	.short	0x0000
        /*0032*/ 	.short	0x0000
        /*0034*/ 	.byte	0x00, 0xf5, 0x21, 0x00


	//----- nvinfo : EIATTR_SPARSE_MMA_MASK
	.align		4
.L_49:
        /*0038*/ 	.byte	0x03, 0x50
        /*003a*/ 	.short	0x0000


	//----- nvinfo : EIATTR_MAXREG_COUNT
	.align		4
        /*003c*/ 	.byte	0x03, 0x1b
        /*003e*/ 	.short	0x00ff


	//----- nvinfo : EIATTR_NUM_BARRIERS
	.align		4
        /*0040*/ 	.byte	0x02, 0x4c
        /*0042*/ 	.byte	0x01
	.zero		1


	//----- nvinfo : EIATTR_MERCURY_ISA_VERSION
	.align		4
        /*0044*/ 	.byte	0x03, 0x5f
        /*0046*/ 	.short	0x0101


	//----- nvinfo : EIATTR_VRC_CTA_INIT_COUNT
	.align		4
        /*0048*/ 	.byte	0x02, 0x4a
	.zero		1
	.zero		1


	//----- nvinfo : EIATTR_EXIT_INSTR_OFFSETS
	.align		4
        /*004c*/ 	.byte	0x04, 0x1c
        /*004e*/ 	.short	(.L_51 - .L_50)


	//   ....[0]....
.L_50:
        /*0050*/ 	.word	0x00008f20


	//   ....[1]....
        /*0054*/ 	.word	0x00009970


	//   ....[2]....
        /*0058*/ 	.word	0x00009a20


	//   ....[3]....
        /*005c*/ 	.word	0x0000a3d0


	//   ....[4]....
        /*0060*/ 	.word	0x0000a460


	//   ....[5]....
        /*0064*/ 	.word	0x0000a4f0


	//   ....[6]....
        /*0068*/ 	.word	0x0000a7e0


	//   ....[7]....
        /*006c*/ 	.word	0x0000a8f0


	//   ....[8]....
        /*0070*/ 	.word	0x0000a920


	//   ....[9]....
        /*0074*/ 	.word	0x0000acc0


	//   ....[10]....
        /*0078*/ 	.word	0x0000ada0


	//   ....[11]....
        /*007c*/ 	.word	0x0000ae10


	//   ....[12]....
        /*0080*/ 	.word	0x0000b0f0


	//   ....[13]....
        /*0084*/ 	.word	0x0000b1f0


	//   ....[14]....
        /*0088*/ 	.word	0x0000b270


	//   ....[15]....
        /*008c*/ 	.word	0x0000b5f0


	//   ....[16]....
        /*0090*/ 	.word	0x0000b6c0


	//   ....[17]....
        /*0094*/ 	.word	0x0000c080


	//   ....[18]....
        /*0098*/ 	.word	0x0000c120


	//----- nvinfo : EIATTR_CRS_STACK_SIZE
	.align		4
.L_51:
        /*009c*/ 	.byte	0x04, 0x1e
        /*009e*/ 	.short	(.L_53 - .L_52)
.L_52:
        /*00a0*/ 	.word	0x00000000


	//----- nvinfo : EIATTR_CBANK_PARAM_SIZE
	.align		4
.L_53:
        /*00a4*/ 	.byte	0x03, 0x19
        /*00a6*/ 	.short	0x0018


	//----- nvinfo : EIATTR_PARAM_CBANK
	.align		4
        /*00a8*/ 	.byte	0x04, 0x0a
        /*00aa*/ 	.short	(.L_55 - .L_54)
	.align		4
.L_54:
        /*00ac*/ 	.word	index@(.nv.constant0._Z16lastProjectOnGPUPfS_S_)
        /*00b0*/ 	.short	0x0380
        /*00b2*/ 	.short	0x0018


	//----- nvinfo : EIATTR_SW_WAR
	.align		4
.L_55:
        /*00b4*/ 	.byte	0x04, 0x36
        /*00b6*/ 	.short	(.L_57 - .L_56)
.L_56:
        /*00b8*/ 	.word	0x00000008
.L_57:


//--------------------- .nv.info._Z33computeDivergenceAndPressureOnGPUPfS_S_S_ --------------------------
	.section	.nv.info._Z33computeDivergenceAndPressureOnGPUPfS_S_S_,"",@"SHT_CUDA_INFO"
	.sectionflags	@""
	.align	4


	//----- nvinfo : EIATTR_CUDA_API_VERSION
	.align		4
        /*0000*/ 	.byte	0x04, 0x37
        /*0002*/ 	.short	(.L_59 - .L_58)
.L_58:
        /*0004*/ 	.word	0x00000082


	//----- nvinfo : EIATTR_KPARAM_INFO
	.align		4
.L_59:
        /*0008*/ 	.byte	0x04, 0x17
        /*000a*/ 	.short	(.L_61 - .L_60)
.L_60:
        /*000c*/ 	.word	0x00000000
        /*0010*/ 	.short	0x0003
        /*0012*/ 	.short	0x0018
        /*0014*/ 	.byte	0x00, 0xf5, 0x21, 0x00


	//----- nvinfo : EIATTR_KPARAM_INFO
	.align		4
.L_61:
        /*0018*/ 	.byte	0x04, 0x17
        /*001a*/ 	.short	(.L_63 - .L_62)
.L_62:
        /*001c*/ 	.word	0x00000000
        /*0020*/ 	.short	0x0002
        /*0022*/ 	.short	0x0010
        /*0024*/ 	.byte	0x00, 0xf5, 0x21, 0x00


	//----- nvinfo : EIATTR_KPARAM_INFO
	.align		4
.L_63:
        /*0028*/ 	.byte	0x04, 0x17
        /*002a*/ 	.short	(.L_65 - .L_64)
.L_64:
        /*002c*/ 	.word	0x00000000
        /*0030*/ 	.short	0x0001
        /*0032*/ 	.short	0x0008
        /*0034*/ 	.byte	0x00, 0xf5, 0x21, 0x00


	//----- nvinfo : EIATTR_KPARAM_INFO
	.align		4
.L_65:
        /*0038*/ 	.byte	0x04, 0x17
        /*003a*/ 	.short	(.L_67 - .L_66)
.L_66:
        /*003c*/ 	.word	0x00000000
        /*0040*/ 	.short	0x0000
        /*0042*/ 	.short	0x0000
        /*0044*/ 	.byte	0x00, 0xf5, 0x21, 0x00


	//----- nvinfo : EIATTR_SPARSE_MMA_MASK
	.align		4
.L_67:
        /*0048*/ 	.byte	0x03, 0x50
        /*004a*/ 	.short	0x0000


	//----- nvinfo : EIATTR_MAXREG_COUNT
	.align		4
        /*004c*/ 	.byte	0x03, 0x1b
        /*004e*/ 	.short	0x00ff


	//----- nvinfo : EIATTR_NUM_BARRIERS
	.align		4
        /*0050*/ 	.byte	0x02, 0x4c
        /*0052*/ 	.byte	0x01
	.zero		1


	//----- nvinfo : EIATTR_MERCURY_ISA_VERSION
	.align		4
        /*0054*/ 	.byte	0x03, 0x5f
        /*0056*/ 	.short	0x0101


	//----- nvinfo : EIATTR_VRC_CTA_INIT_COUNT
	.align		4
        /*0058*/ 	.byte	0x02, 0x4a
	.zero		1
	.zero		1


	//----- nvinfo : EIATTR_EXIT_INSTR_OFFSETS
	.align		4
        /*005c*/ 	.byte	0x04, 0x1c
        /*005e*/ 	.short	(.L_69 - .L_68)


	//   ....[0]....
.L_68:
        /*0060*/ 	.word	0x00008770


	//   ....[1]....
        /*0064*/ 	.word	0x00009170


	//   ....[2]....
        /*0068*/ 	.word	0x00009220


	//   ....[3]....
        /*006c*/ 	.word	0x00009b80


	//   ....[4]....
        /*0070*/ 	.word	0x00009c10


	//   ....[5]....
        /*0074*/ 	.word	0x00009ca0


	//   ....[6]....
        /*0078*/ 	.word	0x00009f50


	//   ....[7]....
        /*007c*/ 	.word	0x0000a050


	//   ....[8]....
        /*0080*/ 	.word	0x0000a080


	//   ....[9]....
        /*0084*/ 	.word	0x0000a420


	//   ....[10]....
        /*0088*/ 	.word	0x0000a500


	//   ....[11]....
        /*008c*/ 	.word	0x0000a570


	//   ....[12]....
        /*0090*/ 	.word	0x0000a810


	//   ....[13]....
        /*0094*/ 	.word	0x0000a900


	//   ....[14]....
        /*0098*/ 	.word	0x0000a980


	//   ....[15]....
        /*009c*/ 	.word	0x0000ad00


	//   ....[16]....
        /*00a0*/ 	.word	0x0000add0


	//   ....[17]....
        /*00a4*/ 	.word	0x0000b740


	//   ....[18]....
        /*00a8*/ 	.word	0x0000b7e0


	//----- nvinfo : EIATTR_CRS_STACK_SIZE
	.align		4
.L_69:
        /*00ac*/ 	.byte	0x04, 0x1e
        /*00ae*/ 	.short	(.L_71 - .L_70)
.L_70:
        /*00b0*/ 	.word	0x00000000


	//----- nvinfo : EIATTR_CBANK_PARAM_SIZE
	.align		4
.L_71:
        /*00b4*/ 	.byte	0x03, 0x19
        /*00b6*/ 	.short	0x0020


	//----- nvinfo : EIATTR_PARAM_CBANK
	.align		4
        /*00b8*/ 	.byte	0x04, 0x0a
        /*00ba*/ 	.short	(.L_73 - .L_72)
	.align		4
.L_72:
        /*00bc*/ 	.word	index@(.nv.constant0._Z33computeDivergenceAndPressureOnGPUPfS_S_S_)
        /*00c0*/ 	.short	0x0380
        /*00c2*/ 	.short	0x0020


	//----- nvinfo : EIATTR_SW_WAR
	.align		4
.L_73:
        /*00c4*/ 	.byte	0x04, 0x36
        /*00c6*/ 	.short	(.L_75 - .L_74)
.L_74:
        /*00c8*/ 	.word	0x00000008
.L_75:


//--------------------- .nv.info._Z11advectOnGPUiPfS_S_S_ --------------------------
	.section	.nv.info._Z11advectOnGPUiPfS_S_S_,"",@"SHT_CUDA_INFO"
	.sectionflags	@""
	.align	4


	//----- nvinfo : EIATTR_CUDA_API_VERSION
	.align		4
        /*0000*/ 	.byte	0x04, 0x37
        /*0002*/ 	.short	(.L_77 - .L_76)
.L_76:
        /*0004*/ 	.word	0x00000082


	//----- nvinfo : EIATTR_KPARAM_INFO
	.align		4
.L_77:
        /*0008*/ 	.byte	0x04, 0x17
        /*000a*/ 	.short	(.L_79 - .L_78)
.L_78:
        /*000c*/ 	.word	0x00000000
        /*0010*/ 	.short	0x0004
        /*0012*/ 	.short	0x0020
        /*0014*/ 	.byte	0x00, 0xf5, 0x21, 0x00


	//----- nvinfo : EIATTR_KPARAM_INFO
	.align		4
.L_79:
        /*0018*/ 	.byte	0x04, 0x17
        /*001a*/ 	.short	(.L_81 - .L_80)
.L_80:
        /*001c*/ 	.word	0x00000000
        /*0020*/ 	.short	0x0003
        /*0022*/ 	.short	0x0018
        /*0024*/ 	.byte	0x00, 0xf5, 0x21, 0x00


	//----- nvinfo : EIATTR_KPARAM_INFO
	.align		4
.L_81:
        /*0028*/ 	.byte	0x04, 0x17
        /*002a*/ 	.short	(.L_83 - .L_82)
.L_82:
        /*002c*/ 	.word	0x00000000
        /*0030*/ 	.short	0x0002
        /*0032*/ 	.short	0x0010
        /*0034*/ 	.byte	0x00, 0xf5, 0x21, 0x00


	//----- nvinfo : EIATTR_KPARAM_INFO
	.align		4
.L_83:
        /*0038*/ 	.byte	0x04, 0x17
        /*003a*/ 	.short	(.L_85 - .L_84)
.L_84:
        /*003c*/ 	.word	0x00000000
        /*0040*/ 	.short	0x0001
        /*0042*/ 	.short	0x0008
        /*0044*/ 	.byte	0x00, 0xf5, 0x21, 0x00


	//----- nvinfo : EIATTR_KPARAM_INFO
	.align		4
.L_85:
        /*0048*/ 	.byte	0x04, 0x17
        /*004a*/ 	.short	(.L_87 - .L_86)
.L_86:
        /*004c*/ 	.word	0x00000000
        /*0050*/ 	.short	0x0000
        /*0052*/ 	.short	0x0000
        /*0054*/ 	.byte	0x00, 0xf0, 0x11, 0x00


	//----- nvinfo : EIATTR_SPARSE_MMA_MASK
	.align		4
.L_87:
        /*0058*/ 	.byte	0x03, 0x50
        /*005a*/ 	.short	0x0000


	//----- nvinfo : EIATTR_MAXREG_COUNT
	.align		4
        /*005c*/ 	.byte	0x03, 0x1b
        /*005e*/ 	.short	0x00ff


	//----- nvinfo : EIATTR_NUM_BARRIERS
	.align		4
        /*0060*/ 	.byte	0x02, 0x4c
        /*0062*/ 	.byte	0x01
	.zero		1


	//----- nvinfo : EIATTR_MERCURY_ISA_VERSION
	.align		4
        /*0064*/ 	.byte	0x03, 0x5f
        /*0066*/ 	.short	0x0101


	//----- nvinfo : EIATTR_VRC_CTA_INIT_COUNT
	.align		4
        /*0068*/ 	.byte	0x02, 0x4a
	.zero		1
	.zero		1


	//----- nvinfo : EIATTR_EXIT_INSTR_OFFSETS
	.align		4
        /*006c*/ 	.byte	0x04, 0x1c
        /*006e*/ 	.short	(.L_89 - .L_88)


	//   ....[0]....
.L_88:
        /*0070*/ 	.word	0x00002980


	//   ....[1]....
        /*0074*/ 	.word	0x00004f60


	//   ....[2]....
        /*0078*/ 	.word	0x00005010


	//   ....[3]....
        /*007c*/ 	.word	0x000076f0


	//   ....[4]....
        /*0080*/ 	.word	0x00007780


	//   ....[5]....
        /*0084*/ 	.word	0x00007810


	//   ....[6]....
        /*0088*/ 	.word	0x000087f0


	//   ....[7]....
        /*008c*/ 	.word	0x000088f0


	//   ....[8]....
        /*0090*/ 	.word	0x00009700


	//   ....[9]....
        /*0094*/ 	.word	0x00009810


	//   ....[10]....
        /*0098*/ 	.word	0x00009840


	//   ....[11]....
        /*009c*/ 	.word	0x00009d10


	//   ....[12]....
        /*00a0*/ 	.word	0x00009e50


	//   ....[13]....
        /*00a4*/ 	.word	0x00009ed0


	//   ....[14]....
        /*00a8*/ 	.word	0x0000a1e0


	//   ....[15]....
        /*00ac*/ 	.word	0x0000a2e0


	//   ....[16]....
        /*00b0*/ 	.word	0x0000a590


	//   ....[17]....
        /*00b4*/ 	.word	0x0000a680


	//   ....[18]....
        /*00b8*/ 	.word	0x0000a700


	//   ....[19]....
        /*00bc*/ 	.word	0x0000aaf0


	//   ....[20]....
        /*00c0*/ 	.word	0x0000abd0


	//   ....[21]....
        /*00c4*/ 	.word	0x0000af80


	//   ....[22]....
        /*00c8*/ 	.word	0x0000b050


	//   ....[23]....
        /*00cc*/ 	.word	0x0000c340


	//   ....[24]....
        /*00d0*/ 	.word	0x0000c3e0


	//----- nvinfo : EIATTR_CRS_STACK_SIZE
	.align		4
.L_89:
        /*00d4*/ 	.byte	0x04, 0x1e
        /*00d6*/ 	.short	(.L_91 - .L_90)
.L_90:
        /*00d8*/ 	.word	0x00000000


	//----- nvinfo : EIATTR_CBANK_PARAM_SIZE
	.align		4
.L_91:
        /*00dc*/ 	.byte	0x03, 0x19
        /*00de*/ 	.short	0x0028


	//----- nvinfo : EIATTR_PARAM_CBANK
	.align		4
        /*00e0*/ 	.byte	0x04, 0x0a
        /*00e2*/ 	.short	(.L_93 - .L_92)
	.align		4
.L_92:
        /*00e4*/ 	.word	index@(.nv.constant0._Z11advectOnGPUiPfS_S_S_)
        /*00e8*/ 	.short	0x0380
        /*00ea*/ 	.short	0x0028


	//----- nvinfo : EIATTR_SW_WAR
	.align		4
.L_93:
        /*00ec*/ 	.byte	0x04, 0x36
        /*00ee*/ 	.short	(.L_95 - .L_94)
.L_94:
        /*00f0*/ 	.word	0x00000008
.L_95:


//--------------------- .nv.info._Z12diffuseOnGPUiPfS_S_ff --------------------------
	.section	.nv.info._Z12diffuseOnGPUiPfS_S_ff,"",@"SHT_CUDA_INFO"
	.sectionflags	@""
	.align	4


	//----- nvinfo : EIATTR_CUDA_API_VERSION
	.align		4
        /*0000*/ 	.byte	0x04, 0x37
        /*0002*/ 	.short	(.L_97 - .L_96)
.L_96:
        /*0004*/ 	.word	0x00000082


	//----- nvinfo : EIATTR_KPARAM_INFO
	.align		4
.L_97:
        /*0008*/ 	.byte	0x04, 0x17
        /*000a*/ 	.short	(.L_99 - .L_98)
.L_98:
        /*000c*/ 	.word	0x00000000
        /*0010*/ 	.short	0x0005
        /*0012*/ 	.short	0x0024
        /*0014*/ 	.byte	0x00, 0xf0, 0x11, 0x00


	//----- nvinfo : EIATTR_KPARAM_INFO
	.align		4
.L_99:
        /*0018*/ 	.byte	0x04, 0x17
        /*001a*/ 	.short	(.L_101 - .L_100)
.L_100:
        /*001c*/ 	.word	0x00000000
        /*0020*/ 	.short	0x0004
        /*0022*/ 	.short	0x0020
        /*0024*/ 	.byte	0x00, 0xf0, 0x11, 0x00


	//----- nvinfo : EIATTR_KPARAM_INFO
	.align		4
.L_101:
        /*0028*/ 	.byte	0x04, 0x17
        /*002a*/ 	.short	(.L_103 - .L_102)
.L_102:
        /*002c*/ 	.word	0x00000000
        /*0030*/ 	.short	0x0003
        /*0032*/ 	.short	0x0018
        /*0034*/ 	.byte	0x00, 0xf5, 0x21, 0x00


	//----- nvinfo : EIATTR_KPARAM_INFO
	.align		4
.L_103:
        /*0038*/ 	.byte	0x04, 0x17
        /*003a*/ 	.short	(.L_105 - .L_104)
.L_104:
        /*003c*/ 	.word	0x00000000
        /*0040*/ 	.short	0x0002
        /*0042*/ 	.short	0x0010
        /*0044*/ 	.byte	0x00, 0xf5, 0x21, 0x00


	//----- nvinfo : EIATTR_KPARAM_INFO
	.align		4
.L_105:
        /*0048*/ 	.byte	0x04, 0x17
        /*004a*/ 	.short	(.L_107 - .L_106)
.L_106:
        /*004c*/ 	.word	0x00000000
        /*0050*/ 	.short	0x0001
        /*0052*/ 	.short	0x0008
        /*0054*/ 	.byte	0x00, 0xf5, 0x21, 0x00


	//----- nvinfo : EIATTR_KPARAM_INFO
	.align		4
.L_107:
        /*0058*/ 	.byte	0x04, 0x17
        /*005a*/ 	.short	(.L_109 - .L_108)
.L_108:
        /*005c*/ 	.word	0x00000000
        /*0060*/ 	.short	0x0000
        /*0062*/ 	.short	0x0000
        /*0064*/ 	.byte	0x00, 0xf0, 0x11, 0x00


	//----- nvinfo : EIATTR_SPARSE_MMA_MASK
	.align		4
.L_109:
        /*0068*/ 	.byte	0x03, 0x50
        /*006a*/ 	.short	0x0000


	//----- nvinfo : EIATTR_MAXREG_COUNT
	.align		4
        /*006c*/ 	.byte	0x03, 0x1b
        /*006e*/ 	.short	0x00ff


	//----- nvinfo : EIATTR_NUM_BARRIERS
	.align		4
        /*0070*/ 	.byte	0x02, 0x4c
        /*0072*/ 	.byte	0x01
	.zero		1


	//----- nvinfo : EIATTR_MERCURY_ISA_VERSION
	.align		4
        /*0074*/ 	.byte	0x03, 0x5f
        /*0076*/ 	.short	0x0101


	//----- nvinfo : EIATTR_VRC_CTA_INIT_COUNT
	.align		4
        /*0078*/ 	.byte	0x02, 0x4a
	.zero		1
	.zero		1


	//----- nvinfo : EIATTR_EXIT_INSTR_OFFSETS
	.align		4
        /*007c*/ 	.byte	0x04, 0x1c
        /*007e*/ 	.short	(.L_111 - .L_110)


	//   ....[0]....
.L_110:
        /*0080*/ 	.word	0x000028b0


	//   ....[1]....
        /*0084*/ 	.word	0x00004eb0


	//   ....[2]....
        /*0088*/ 	.word	0x00004f60


	//   ....[3]....
        /*008c*/ 	.word	0x00007640


	//   ....[4]....
        /*0090*/ 	.word	0x000076d0


	//   ....[5]....
        /*0094*/ 	.word	0x00007760


	//   ....[6]....
        /*0098*/ 	.word	0x00008740


	//   ....[7]....
        /*009c*/ 	.word	0x00008840


	//   ....[8]....
        /*00a0*/ 	.word	0x00009650


	//   ....[9]....
        /*00a4*/ 	.word	0x00009760


	//   ....[10]....
        /*00a8*/ 	.word	0x00009790


	//   ....[11]....
        /*00ac*/ 	.word	0x00009c60


	//   ....[12]....
        /*00b0*/ 	.word	0x00009da0


	//   ....[13]....
        /*00b4*/ 	.word	0x00009e20


	//   ....[14]....
        /*00b8*/ 	.word	0x0000a130


	//   ....[15]....
        /*00bc*/ 	.word	0x0000a230


	//   ....[16]....
        /*00c0*/ 	.word	0x0000a4e0


	//   ....[17]....
        /*00c4*/ 	.word	0x0000a5d0


	//   ....[18]....
        /*00c8*/ 	.word	0x0000a650


	//   ....[19]....
        /*00cc*/ 	.word	0x0000aa40


	//   ....[20]....
        /*00d0*/ 	.word	0x0000ab20


	//   ....[21]....
        /*00d4*/ 	.word	0x0000aed0


	//   ....[22]....
        /*00d8*/ 	.word	0x0000afa0


	//   ....[23]....
        /*00dc*/ 	.word	0x0000c290


	//   ....[24]....
        /*00e0*/ 	.word	0x0000c330


	//----- nvinfo : EIATTR_CRS_STACK_SIZE
	.align		4
.L_111:
        /*00e4*/ 	.byte	0x04, 0x1e
        /*00e6*/ 	.short	(.L_113 - .L_112)
.L_112:
        /*00e8*/ 	.word	0x00000000


	//----- nvinfo : EIATTR_CBANK_PARAM_SIZE
	.align		4
.L_113:
        /*00ec*/ 	.byte	0x03, 0x19
        /*00ee*/ 	.short	0x0028


	//----- nvinfo : EIATTR_PARAM_CBANK
	.align		4
        /*00f0*/ 	.byte	0x04, 0x0a
        /*00f2*/ 	.short	(.L_115 - .L_114)
	.align		4
.L_114:
        /*00f4*/ 	.word	index@(.nv.constant0._Z12diffuseOnGPUiPfS_S_ff)
        /*00f8*/ 	.short	0x0380
        /*00fa*/ 	.short	0x0028


	//----- nvinfo : EIATTR_SW_WAR
	.align		4
.L_115:
        /*00fc*/ 	.byte	0x04, 0x36
        /*00fe*/ 	.short	(.L_117 - .L_116)
.L_116:
        /*0100*/ 	.word	0x00000008
.L_117:


//--------------------- .nv.info._Z15add_sourceOnGPUPfS_ --------------------------
	.section	.nv.info._Z15add_sourceOnGPUPfS_,"",@"SHT_CUDA_INFO"
	.sectionflags	@""
	.align	4


	//----- nvinfo : EIATTR_CUDA_API_VERSION
	.align		4
        /*0000*/ 	.byte	0x04, 0x37
        /*0002*/ 	.short	(.L_119 - .L_118)
.L_118:
        /*0004*/ 	.word	0x00000082


	//----- nvinfo : EIATTR_KPARAM_INFO
	.align		4
.L_119:
        /*0008*/ 	.byte	0x04, 0x17
        /*000a*/ 	.short	(.L_121 - .L_120)
.L_120:
        /*000c*/ 	.word	0x00000000
        /*0010*/ 	.short	0x0001
        /*0012*/ 	.short	0x0008
        /*0014*/ 	.byte	0x00, 0xf5, 0x21, 0x00


	//----- nvinfo : EIATTR_KPARAM_INFO
	.align		4
.L_121:
        /*0018*/ 	.byte	0x04, 0x17
        /*001a*/ 	.short	(.L_123 - .L_122)
.L_122:
        /*001c*/ 	.word	0x00000000
        /*0020*/ 	.short	0x0000
        /*0022*/ 	.short	0x0000
        /*0024*/ 	.byte	0x00, 0xf5, 0x21, 0x00


	//----- nvinfo : EIATTR_SPARSE_MMA_MASK
	.align		4
.L_123:
        /*0028*/ 	.byte	0x03, 0x50
        /*002a*/ 	.short	0x0000


	//----- nvinfo : EIATTR_MAXREG_COUNT
	.align		4
        /*002c*/ 	.byte	0x03, 0x1b
        /*002e*/ 	.short	0x00ff


	//----- nvinfo : EIATTR_NUM_BARRIERS
	.align		4
        /*0030*/ 	.byte	0x02, 0x4c
        /*0032*/ 	.byte	0x01
	.zero		1


	//----- nvinfo : EIATTR_MERCURY_ISA_VERSION
	.align		4
        /*0034*/ 	.byte	0x03, 0x5f
        /*0036*/ 	.short	0x0101


	//----- nvinfo : EIATTR_VRC_CTA_INIT_COUNT
	.align		4
        /*0038*/ 	.byte	0x02, 0x4a
	.zero		1
	.zero		1


	//----- nvinfo : EIATTR_EXIT_INSTR_OFFSETS
	.align		4
        /*003c*/ 	.byte	0x04, 0x1c
        /*003e*/ 	.short	(.L_125 - .L_124)


	//   ....[0]....
.L_124:
        /*0040*/ 	.word	0x00000670


	//   ....[1]....
        /*0044*/ 	.word	0x000008a0


	//----- nvinfo : EIATTR_CRS_STACK_SIZE
	.align		4
.L_125:
        /*0048*/ 	.byte	0x04, 0x1e
        /*004a*/ 	.short	(.L_127 - .L_126)
.L_126:
        /*004c*/ 	.word	0x00000000


	//----- nvinfo : EIATTR_CBANK_PARAM_SIZE
	.align		4
.L_127:
        /*0050*/ 	.byte	0x03, 0x19
        /*0052*/ 	.short	0x0010


	//----- nvinfo : EIATTR_PARAM_CBANK
	.align		4
        /*0054*/ 	.byte	0x04, 0x0a
        /*0056*/ 	.short	(.L_129 - .L_128)
	.align		4
.L_128:
        /*0058*/ 	.word	index@(.nv.constant0._Z15add_sourceOnGPUPfS_)
        /*005c*/ 	.short	0x0380
        /*005e*/ 	.short	0x0010


	//----- nvinfo : EIATTR_SW_WAR
	.align		4
.L_129:
        /*0060*/ 	.byte	0x04, 0x36
        /*0062*/ 	.short	(.L_131 - .L_130)
.L_130:
        /*0064*/ 	.word	0x00000008
.L_131:


//--------------------- .nv.callgraph             --------------------------
	.section	.nv.callgraph,"",@"SHT_CUDA_CALLGRAPH"
	.align	4
	.sectionentsize	8
	.align		4
        /*0000*/ 	.word	0x00000000
	.align		4
        /*0004*/ 	.word	0xffffffff
	.align		4
        /*0008*/ 	.word	0x00000000
	.align		4
        /*000c*/ 	.word	0xfffffffe
	.align		4
        /*0010*/ 	.word	0x00000000
	.align		4
        /*0014*/ 	.word	0xfffffffd
	.align		4
        /*0018*/ 	.word	0x00000000
	.align		4
        /*001c*/ 	.word	0xfffffffc


//--------------------- .nv.constant3             --------------------------
	.section	.nv.constant3,"a",@progbits
	.align	4
.nv.constant3:
	.type		N,@object
	.size		N,(DT - N)
N:
	.zero		4
	.type		DT,@object
	.size		DT,(VIS - DT)
DT:
	.zero		4
	.type		VIS,@object
	.size		VIS,(DIFF - VIS)
VIS:
	.zero		4
	.type		DIFF,@object
	.size		DIFF,(.L_3 - DIFF)
DIFF:
	.zero		4
.L_3:


//--------------------- .text._Z16lastProjectOnGPUPfS_S_ --------------------------
	.section	.text._Z16lastProjectOnGPUPfS_S_,"ax",@progbits
	.align	128
        .global         _Z16lastProjectOnGPUPfS_S_
        .type           _Z16lastProjectOnGPUPfS_S_,@function
        .size           _Z16lastProjectOnGPUPfS_S_,(.L_x_854 - _Z16lastProjectOnGPUPfS_S_)
        .other          _Z16lastProjectOnGPUPfS_S_,@"STO_CUDA_ENTRY STV_DEFAULT"
_Z16lastProjectOnGPUPfS_S_:
.text._Z16lastProjectOnGPUPfS_S_:
[----:B------:R-:W-:Y:S08]  /*0000*/  LDC R1, c[0x0][0x37c] ;  /* 0x0000df00ff017b82 */ /* 0x000ff00000000800 */
[----:B------:R-:W0:Y:S01]  /*0010*/  LDC R9, c[0x0][0x360] ;  /* 0x0000d800ff097b82 */ /* 0x000e220000000800 */
[----:B------:R-:W1:Y:S01]  /*0020*/  S2R R15, SR_TID.Y ;  /* 0x00000000000f7919 */ /* 0x000e620000002200 */
[----:B------:R-:W2:Y:S01]  /*0030*/  LDCU.64 UR6, c[0x0][0x358] ;  /* 0x00006b00ff0677ac */ /* 0x000ea20008000a00 */
[----:B------:R-:W-:Y:S01]  /*0040*/  BSSY.RECONVERGENT B0, `(.L_x_0) ;  /* 0x000008b000007945 */ /* 0x000fe20003800200 */
[----:B------:R-:W3:Y:S04]  /*0050*/  S2R R14, SR_TID.X ;  /* 0x00000000000e7919 */ /* 0x000ee80000002100 */
[----:B------:R-:W4:Y:S01]  /*0060*/  LDC R10, c[0x0][0x364] ;  /* 0x0000d900ff0a7b82 */ /* 0x000f220000000800 */
[----:B------:R-:W0:Y:S01]  /*0070*/  LDCU UR4, c[0x0][0x370] ;  /* 0x00006e00ff0477ac */ /* 0x000e220008000800 */
[----:B------:R-:W4:Y:S06]  /*0080*/  LDCU UR5, c[0x0][0x374] ;  /* 0x00006e80ff0577ac */ /* 0x000f2c0008000800 */
[----:B------:R-:W5:Y:S01]  /*0090*/  LDC R12, c[0x3][RZ] ;  /* 0x00c00000ff0c7b82 */ /* 0x000f620000000800 */
[----:B0-----:R-:W-:-:S07]  /*00a0*/  IMAD R0, R9, UR4, RZ ;  /* 0x0000000409007c24 */ /* 0x001fce000f8e02ff */
[----:B------:R-:W3:Y:S01]  /*00b0*/  S2UR UR4, SR_CTAID.X ;  /* 0x00000000000479c3 */ /* 0x000ee20000002500 */
[----:B------:R-:W0:Y:S01]  /*00c0*/  I2F.U32.RP R3, R0 ;  /* 0x0000000000037306 */ /* 0x000e220000209000 */
[----:B----4-:R-:W-:Y:S01]  /*00d0*/  IMAD R2, R10, UR5, RZ ;  /* 0x000000050a027c24 */ /* 0x010fe2000f8e02ff */
[----:B------:R-:W-:Y:S01]  /*00e0*/  ISETP.NE.U32.AND P2, PT, R0, RZ, PT ;  /* 0x000000ff0000720c */ /* 0x000fe20003f45070 */
[----:B------:R-:W-:-:S04]  /*00f0*/  IMAD.MOV R11, RZ, RZ, -R0 ;  /* 0x000000ffff0b7224 */ /* 0x000fc800078e0a00 */
[----:B------:R-:W1:Y:S01]  /*0100*/  S2UR UR5, SR_CTAID.Y ;  /* 0x00000000000579c3 */ /* 0x000e620000002600 */
[----:B------:R-:W-:Y:S01]  /*0110*/  IADD3 R13, PT, PT, RZ, -R2, RZ ;  /* 0x80000002ff0d7210 */ /* 0x000fe20007ffe0ff */
[----:B------:R-:W-:Y:S01]  /*0120*/  IMAD R17, R9, R10, RZ ;  /* 0x0000000a09117224 */ /* 0x000fe200078e02ff */
[----:B------:R-:W4:Y:S01]  /*0130*/  I2F.U32.RP R8, R2 ;  /* 0x0000000200087306 */ /* 0x000f220000209000 */
[----:B------:R-:W-:-:S07]  /*0140*/  ISETP.NE.U32.AND P5, PT, R2, RZ, PT ;  /* 0x000000ff0200720c */ /* 0x000fce0003fa5070 */
[----:B0-----:R-:W0:Y:S01]  /*0150*/  MUFU.RCP R3, R3 ;  /* 0x0000000300037308 */ /* 0x001e220000001000 */
[----:B---3--:R-:W-:-:S07]  /*0160*/  IMAD R9, R9, UR4, R14 ;  /* 0x0000000409097c24 */ /* 0x008fce000f8e020e */
[----:B----4-:R-:W3:Y:S01]  /*0170*/  MUFU.RCP R8, R8 ;  /* 0x0000000800087308 */ /* 0x010ee20000001000 */
[----:B0-----:R-:W-:Y:S02]  /*0180*/  VIADD R4, R3, 0xffffffe ;  /* 0x0ffffffe03047836 */ /* 0x001fe40000000000 */
[----:B-----5:R-:W-:-:S05]  /*0190*/  VIADD R3, R12, 0x1 ;  /* 0x000000010c037836 */ /* 0x020fca0000000000 */
[----:B------:R0:W4:Y:S01]  /*01a0*/  F2I.FTZ.U32.TRUNC.NTZ R5, R4 ;  /* 0x0000000400057305 */ /* 0x000122000021f000 */
[----:B---3--:R-:W-:Y:S02]  /*01b0*/  VIADD R6, R8, 0xffffffe ;  /* 0x0ffffffe08067836 */ /* 0x008fe40000000000 */
[----:B------:R-:W-:-:S05]  /*01c0*/  VIADD R8, R12, 0x2 ;  /* 0x000000020c087836 */ /* 0x000fca0000000000 */
[----:B------:R3:W5:Y:S01]  /*01d0*/  F2I.FTZ.U32.TRUNC.NTZ R7, R6 ;  /* 0x0000000600077305 */ /* 0x000762000021f000 */
[----:B0-----:R-:W-:Y:S02]  /*01e0*/  IMAD.MOV.U32 R4, RZ, RZ, RZ ;  /* 0x000000ffff047224 */ /* 0x001fe400078e00ff */
[----:B----4-:R-:W-:Y:S02]  /*01f0*/  IMAD R11, R11, R5, RZ ;  /* 0x000000050b0b7224 */ /* 0x010fe400078e02ff */
[----:B---3--:R-:W-:Y:S02]  /*0200*/  IMAD.MOV.U32 R6, RZ, RZ, RZ ;  /* 0x000000ffff067224 */ /* 0x008fe400078e00ff */
[----:B------:R-:W-:-:S04]  /*0210*/  IMAD.HI.U32 R4, R5, R11, R4 ;  /* 0x0000000b05047227 */ /* 0x000fc800078e0004 */
[----:B-----5:R-:W-:Y:S02]  /*0220*/  IMAD R13, R13, R7, RZ ;  /* 0x000000070d0d7224 */ /* 0x020fe400078e02ff */
[----:B------:R-:W-:-:S04]  /*0230*/  IMAD.HI.U32 R4, R4, R3, RZ ;  /* 0x0000000304047227 */ /* 0x000fc800078e00ff */
[----:B------:R-:W-:Y:S01]  /*0240*/  IMAD.HI.U32 R6, R7, R13, R6 ;  /* 0x0000000d07067227 */ /* 0x000fe200078e0006 */
[----:B------:R-:W-:Y:S01]  /*0250*/  IADD3 R7, PT, PT, -R4, RZ, RZ ;  /* 0x000000ff04077210 */ /* 0x000fe20007ffe1ff */
[----:B------:R-:W0:Y:S04]  /*0260*/  S2R R13, SR_CgaCtaId ;  /* 0x00000000000d7919 */ /* 0x000e280000008800 */
[----:B------:R-:W-:-:S04]  /*0270*/  IMAD.HI.U32 R5, R6, R3, RZ ;  /* 0x0000000306057227 */ /* 0x000fc800078e00ff */
[----:B------:R-:W-:Y:S02]  /*0280*/  IMAD.MOV R11, RZ, RZ, -R5 ;  /* 0x000000ffff0b7224 */ /* 0x000fe400078e0a05 */
[--C-:B------:R-:W-:Y:S02]  /*0290*/  IMAD R7, R0, R7, R3.reuse ;  /* 0x0000000700077224 */ /* 0x100fe400078e0203 */
[----:B------:R-:W-:-:S03]  /*02a0*/  IMAD R11, R2, R11, R3 ;  /* 0x0000000b020b7224 */ /* 0x000fc600078e0203 */
[----:B------:R-:W-:Y:S02]  /*02b0*/  ISETP.GE.U32.AND P0, PT, R7, R0, PT ;  /* 0x000000000700720c */ /* 0x000fe40003f06070 */
[----:B------:R-:W-:-:S11]  /*02c0*/  ISETP.GE.U32.AND P3, PT, R11, R2, PT ;  /* 0x000000020b00720c */ /* 0x000fd60003f66070 */
[----:B------:R-:W-:Y:S01]  /*02d0*/  @P0 IMAD.IADD R7, R7, 0x1, -R0 ;  /* 0x0000000107070824 */ /* 0x000fe200078e0a00 */
[----:B------:R-:W-:Y:S01]  /*02e0*/  @P0 IADD3 R4, PT, PT, R4, 0x1, RZ ;  /* 0x0000000104040810 */ /* 0x000fe20007ffe0ff */
[----:B------:R-:W-:Y:S02]  /*02f0*/  @P3 IMAD.IADD R11, R11, 0x1, -R2 ;  /* 0x000000010b0b3824 */ /* 0x000fe400078e0a02 */
[----:B------:R-:W-:Y:S01]  /*0300*/  @P3 VIADD R5, R5, 0x1 ;  /* 0x0000000105053836 */ /* 0x000fe20000000000 */
[----:B------:R-:W-:Y:S01]  /*0310*/  ISETP.GE.U32.AND P1, PT, R7, R0, PT ;  /* 0x000000000700720c */ /* 0x000fe20003f26070 */
[----:B-1----:R-:W-:Y:S01]  /*0320*/  IMAD R7, R10, UR5, R15 ;  /* 0x000000050a077c24 */ /* 0x002fe2000f8e020f */
[----:B------:R-:W-:Y:S02]  /*0330*/  ISETP.GE.U32.AND P4, PT, R11, R2, PT ;  /* 0x000000020b00720c */ /* 0x000fe40003f86070 */
[----:B------:R-:W-:Y:S02]  /*0340*/  MOV R10, 0x400 ;  /* 0x00000400000a7802 */ /* 0x000fe40000000f00 */
[----:B------:R-:W-:-:S02]  /*0350*/  ISETP.GE.AND P0, PT, R7, R8, PT ;  /* 0x000000080700720c */ /* 0x000fc40003f06270 */
[----:B0-----:R-:W-:-:S05]  /*0360*/  LEA R16, R13, R10, 0x18 ;  /* 0x0000000a0d107211 */ /* 0x001fca00078ec0ff */
[----:B------:R-:W-:Y:S01]  /*0370*/  @P1 VIADD R4, R4, 0x1 ;  /* 0x0000000104041836 */ /* 0x000fe20000000000 */
[----:B------:R-:W-:Y:S01]  /*0380*/  @!P2 LOP3.LUT R4, RZ, R0, RZ, 0x33, !PT ;  /* 0x00000000ff04a212 */ /* 0x000fe200078e33ff */
[----:B------:R-:W-:Y:S01]  /*0390*/  @P4 VIADD R5, R5, 0x1 ;  /* 0x0000000105054836 */ /* 0x000fe20000000000 */
[----:B------:R-:W-:-:S03]  /*03a0*/  @!P5 LOP3.LUT R5, RZ, R2, RZ, 0x33, !PT ;  /* 0x00000002ff05d212 */ /* 0x000fc600078e33ff */
[----:B------:R-:W-:Y:S01]  /*03b0*/  IMAD R10, R9, R4, R9 ;  /* 0x00000004090a7224 */ /* 0x000fe200078e0209 */
[----:B------:R-:W-:Y:S01]  /*03c0*/  IADD3 R6, PT, PT, R5, 0x1, RZ ;  /* 0x0000000105067810 */ /* 0x000fe20007ffe0ff */
[-C--:B------:R-:W-:Y:S02]  /*03d0*/  IMAD R11, R4, R5.reuse, R4 ;  /* 0x00000005040b7224 */ /* 0x080fe400078e0204 */
[----:B------:R-:W-:Y:S02]  /*03e0*/  IMAD R13, R7, R5, R7 ;  /* 0x00000005070d7224 */ /* 0x000fe400078e0207 */
[----:B------:R-:W-:Y:S02]  /*03f0*/  IMAD.IADD R12, R6, 0x1, R11 ;  /* 0x00000001060c7824 */ /* 0x000fe400078e020b */
[----:B------:R-:W-:Y:S02]  /*0400*/  VIADD R11, R4, 0x1 ;  /* 0x00000001040b7836 */ /* 0x000fe40000000000 */
[----:B------:R-:W-:-:S05]  /*0410*/  IMAD R17, R12, R17, RZ ;  /* 0x000000110c117224 */ /* 0x000fca00078e02ff */
[----:B------:R-:W-:Y:S01]  /*0420*/  LEA R16, R17, R16, 0x2 ;  /* 0x0000001011107211 */ /* 0x000fe200078e10ff */
[----:B--2---:R-:W-:Y:S06]  /*0430*/  @P0 BRA `(.L_x_1) ;  /* 0x00000004002c0947 */ /* 0x004fec0003800000 */
[----:B------:R-:W-:Y:S02]  /*0440*/  IMAD.MOV.U32 R22, RZ, RZ, RZ ;  /* 0x000000ffff167224 */ /* 0x000fe400078e00ff */
[----:B------:R-:W-:-:S07]  /*0450*/  IMAD.MOV.U32 R23, RZ, RZ, R7 ;  /* 0x000000ffff177224 */ /* 0x000fce00078e0007 */
.L_x_9:
[----:B------:R-:W-:Y:S01]  /*0460*/  ISETP.GE.AND P0, PT, R9, R8, PT ;  /* 0x000000080900720c */ /* 0x000fe20003f06270 */
[----:B------:R-:W-:-:S12]  /*0470*/  BSSY.RECONVERGENT B1, `(.L_x_2) ;  /* 0x0000043000017945 */ /* 0x000fd80003800200 */
[----:B01----:R-:W-:Y:S05]  /*0480*/  @P0 BRA `(.L_x_3) ;  /* 0x0000000400040947 */ /* 0x003fea0003800000 */
[----:B------:R-:W-:Y:S01]  /*0490*/  IMAD.MOV.U32 R24, RZ, RZ, RZ ;  /* 0x000000ffff187224 */ /* 0x000fe200078e00ff */
[----:B------:R-:W-:-:S07]  /*04a0*/  MOV R25, R9 ;  /* 0x0000000900197202 */ /* 0x000fce0000000f00 */
.L_x_8:
[----:B01----:R-:W0:Y:S01]  /*04b0*/  LDC R14, c[0x3][RZ] ;  /* 0x00c00000ff0e7b82 */ /* 0x003e220000000800 */
[CC--:B------:R-:W-:Y:S01]  /*04c0*/  VIMNMX R18, PT, PT, R25.reuse, R23.reuse, PT ;  /* 0x0000001719127248 */ /* 0x0c0fe20003fe0100 */
[----:B------:R-:W-:Y:S01]  /*04d0*/  BSSY.RECONVERGENT B2, `(.L_x_4) ;  /* 0x0000020000027945 */ /* 0x000fe20003800200 */
[----:B------:R-:W-:Y:S02]  /*04e0*/  VIMNMX R15, PT, PT, R25, R23, !PT ;  /* 0x00000017190f7248 */ /* 0x000fe40007fe0100 */
[----:B------:R-:W-:Y:S02]  /*04f0*/  ISETP.GE.AND P0, PT, R18, 0x1, PT ;  /* 0x000000011200780c */ /* 0x000fe40003f06270 */
[C---:B------:R-:W-:Y:S02]  /*0500*/  ISETP.GE.AND P1, PT, R15.reuse, R8, PT ;  /* 0x000000080f00720c */ /* 0x040fe40003f26270 */
[----:B0-----:R-:W-:-:S13]  /*0510*/  ISETP.GT.OR P0, PT, R15, R14, !P0 ;  /* 0x0000000e0f00720c */ /* 0x001fda0004704670 */
[----:B------:R-:W-:Y:S05]  /*0520*/  @P0 BRA `(.L_x_5) ;  /* 0x0000000000680947 */ /* 0x000fea0003800000 */
[----:B------:R-:W0:Y:S01]  /*0530*/  LDC.64 R18, c[0x0][0x390] ;  /* 0x0000e400ff127b82 */ /* 0x000e220000000a00 */
[----:B------:R-:W-:-:S05]  /*0540*/  IMAD R15, R8, R23, R25 ;  /* 0x00000017080f7224 */ /* 0x000fca00078e0219 */
[C---:B------:R-:W-:Y:S01]  /*0550*/  IADD3 R21, PT, PT, R15.reuse, -0x2, -R14 ;  /* 0xfffffffe0f157810 */ /* 0x040fe20007ffe80e */
[----:B0-----:R-:W-:-:S04]  /*0560*/  IMAD.WIDE R14, R15, 0x4, R18 ;  /* 0x000000040f0e7825 */ /* 0x001fc800078e0212 */
[----:B------:R-:W-:Y:S01]  /*0570*/  IMAD.WIDE R18, R21, 0x4, R18 ;  /* 0x0000000415127825 */ /* 0x000fe200078e0212 */
[----:B------:R-:W2:Y:S03]  /*0580*/  LDG.E R26, desc[UR6][R14.64+-0x4] ;  /* 0xfffffc060e1a7981 */ /* 0x000ea6000c1e1900 */
[----:B------:R-:W-:Y:S01]  /*0590*/  IMAD.WIDE R20, R8, 0x4, R14 ;  /* 0x0000000408147825 */ /* 0x000fe200078e020e */
[----:B------:R0:W3:Y:S04]  /*05a0*/  LDG.E R27, desc[UR6][R14.64+0x4] ;  /* 0x000004060e1b7981 */ /* 0x0000e8000c1e1900 */
[----:B------:R1:W4:Y:S04]  /*05b0*/  LDG.E R18, desc[UR6][R18.64] ;  /* 0x0000000612127981 */ /* 0x000328000c1e1900 */
[----:B------:R-:W5:Y:S01]  /*05c0*/  LDG.E R20, desc[UR6][R20.64] ;  /* 0x0000000614147981 */ /* 0x000f62000c1e1900 */
[----:B------:R-:W0:Y:S01]  /*05d0*/  S2R R29, SR_TID.Y ;  /* 0x00000000001d7919 */ /* 0x000e220000002200 */
[----:B------:R-:W0:Y:S01]  /*05e0*/  S2R R28, SR_TID.X ;  /* 0x00000000001c7919 */ /* 0x000e220000002100 */
[----:B------:R-:W0:Y:S02]  /*05f0*/  LDCU UR4, c[0x0][0x360] ;  /* 0x00006c00ff0477ac */ /* 0x000e240008000800 */
[----:B0-----:R-:W-:-:S04]  /*0600*/  IMAD R29, R29, UR4, R28 ;  /* 0x000000041d1d7c24 */ /* 0x001fc8000f8e021c */
[----:B------:R-:W-:-:S04]  /*0610*/  IMAD R29, R12, R29, RZ ;  /* 0x0000001d0c1d7224 */ /* 0x000fc800078e02ff */
[----:B------:R-:W-:Y:S02]  /*0620*/  IMAD R29, R11, R22, R29 ;  /* 0x000000160b1d7224 */ /* 0x000fe400078e021d */
[----:B------:R-:W-:Y:S02]  /*0630*/  IMAD R28, R17, 0x4, R16 ;  /* 0x00000004111c7824 */ /* 0x000fe400078e0210 */
[----:B------:R-:W-:-:S04]  /*0640*/  IMAD.IADD R29, R29, 0x1, R24 ;  /* 0x000000011d1d7824 */ /* 0x000fc800078e0218 */
[----:B------:R-:W-:-:S05]  /*0650*/  IMAD R28, R29, 0x4, R28 ;  /* 0x000000041d1c7824 */ /* 0x000fca00078e021c */
[----:B------:R-:W-:-:S05]  /*0660*/  LEA R14, R17, R28, 0x2 ;  /* 0x0000001c110e7211 */ /* 0x000fca00078e10ff */
[----:B------:R-:W-:-:S04]  /*0670*/  IMAD R15, R17, 0x4, R14 ;  /* 0x00000004110f7824 */ /* 0x000fc800078e020e */
[----:B-1----:R-:W-:Y:S01]  /*0680*/  IMAD R19, R17, 0x4, R15 ;  /* 0x0000000411137824 */ /* 0x002fe200078e020f */
[----:B--2---:R0:W-:Y:S04]  /*0690*/  STS [R28], R26 ;  /* 0x0000001a1c007388 */ /* 0x0041e80000000800 */
[----:B---3--:R0:W-:Y:S04]  /*06a0*/  STS [R14], R27 ;  /* 0x0000001b0e007388 */ /* 0x0081e80000000800 */
[----:B----4-:R0:W-:Y:S04]  /*06b0*/  STS [R15], R18 ;  /* 0x000000120f007388 */ /* 0x0101e80000000800 */
[----:B-----5:R0:W-:Y:S02]  /*06c0*/  STS [R19], R20 ;  /* 0x0000001413007388 */ /* 0x0201e40000000800 */
.L_x_5:
[----:B------:R-:W-:Y:S05]  /*06d0*/  BSYNC.RECONVERGENT B2 ;  /* 0x0000000000027941 */ /* 0x000fea0003800200 */
.L_x_4:
[----:B------:R-:W-:Y:S04]  /*06e0*/  BSSY.RECONVERGENT B2, `(.L_x_6) ;  /* 0x0000017000027945 */ /* 0x000fe80003800200 */
[----:B------:R-:W-:Y:S05]  /*06f0*/  @P1 BRA `(.L_x_7) ;  /* 0x0000000000541947 */ /* 0x000fea0003800000 */
[----:B0-----:R-:W0:Y:S01]  /*0700*/  LDC.64 R18, c[0x0][0x380] ;  /* 0x0000e000ff127b82 */ /* 0x001e220000000a00 */
[----:B------:R-:W-:-:S07]  /*0710*/  IMAD R21, R8, R23, R25 ;  /* 0x0000001708157224 */ /* 0x000fce00078e0219 */
[----:B------:R-:W1:Y:S01]  /*0720*/  LDC.64 R14, c[0x0][0x388] ;  /* 0x0000e200ff0e7b82 */ /* 0x000e620000000a00 */
[----:B0-----:R-:W-:-:S06]  /*0730*/  IMAD.WIDE R18, R21, 0x4, R18 ;  /* 0x0000000415127825 */ /* 0x001fcc00078e0212 */
[----:B------:R-:W2:Y:S01]  /*0740*/  LDG.E R18, desc[UR6][R18.64] ;  /* 0x0000000612127981 */ /* 0x000ea2000c1e1900 */
[----:B-1----:R-:W-:-:S06]  /*0750*/  IMAD.WIDE R14, R21, 0x4, R14 ;  /* 0x00000004150e7825 */ /* 0x002fcc00078e020e */
[----:B------:R0:W3:Y:S01]  /*0760*/  LDG.E R14, desc[UR6][R14.64] ;  /* 0x000000060e0e7981 */ /* 0x0000e2000c1e1900 */
[----:B------:R-:W1:Y:S01]  /*0770*/  S2R R21, SR_TID.Y ;  /* 0x0000000000157919 */ /* 0x000e620000002200 */
[----:B------:R-:W1:Y:S01]  /*0780*/  S2R R20, SR_TID.X ;  /* 0x0000000000147919 */ /* 0x000e620000002100 */
[----:B------:R-:W1:Y:S01]  /*0790*/  LDCU UR4, c[0x0][0x360] ;  /* 0x00006c00ff0477ac */ /* 0x000e620008000800 */
[----:B------:R-:W4:Y:S01]  /*07a0*/  S2UR UR5, SR_CgaCtaId ;  /* 0x00000000000579c3 */ /* 0x000f220000008800 */
[----:B-1----:R-:W-:-:S04]  /*07b0*/  IMAD R21, R21, UR4, R20 ;  /* 0x0000000415157c24 */ /* 0x002fc8000f8e0214 */
[----:B------:R-:W-:Y:S01]  /*07c0*/  IMAD R21, R12, R21, RZ ;  /* 0x000000150c157224 */ /* 0x000fe200078e02ff */
[----:B------:R-:W-:-:S03]  /*07d0*/  UMOV UR4, 0x400 ;  /* 0x0000040000047882 */ /* 0x000fc60000000000 */
[----:B------:R-:W-:Y:S01]  /*07e0*/  IMAD R21, R11, R22, R21 ;  /* 0x000000160b157224 */ /* 0x000fe200078e0215 */
[----:B----4-:R-:W-:-:S03]  /*07f0*/  ULEA UR4, UR5, UR4, 0x18 ;  /* 0x0000000405047291 */ /* 0x010fc6000f8ec0ff */
[----:B------:R-:W-:-:S05]  /*0800*/  IMAD.IADD R21, R21, 0x1, R24 ;  /* 0x0000000115157824 */ /* 0x000fca00078e0218 */
[C---:B0-----:R-:W-:Y:S02]  /*0810*/  LEA R15, R21.reuse, UR4, 0x2 ;  /* 0x00000004150f7c11 */ /* 0x041fe4000f8e10ff */
[----:B------:R-:W-:-:S03]  /*0820*/  LEA R21, R21, R16, 0x2 ;  /* 0x0000001015157211 */ /* 0x000fc600078e10ff */
[----:B--2---:R1:W-:Y:S04]  /*0830*/  STS [R15], R18 ;  /* 0x000000120f007388 */ /* 0x0043e80000000800 */
[----:B---3--:R1:W-:Y:S02]  /*0840*/  STS [R21], R14 ;  /* 0x0000000e15007388 */ /* 0x0083e40000000800 */
.L_x_7:
[----:B------:R-:W-:Y:S05]  /*0850*/  BSYNC.RECONVERGENT B2 ;  /* 0x0000000000027941 */ /* 0x000fea0003800200 */
.L_x_6:
[----:B------:R-:W-:Y:S02]  /*0860*/  IMAD.IADD R25, R0, 0x1, R25 ;  /* 0x0000000100197824 */ /* 0x000fe400078e0219 */
[----:B------:R-:W-:-:S03]  /*0870*/  VIADD R24, R24, 0x1 ;  /* 0x0000000118187836 */ /* 0x000fc60000000000 */
[----:B------:R-:W-:-:S13]  /*0880*/  ISETP.GE.AND P0, PT, R25, R8, PT ;  /* 0x000000081900720c */ /* 0x000fda0003f06270 */
[----:B------:R-:W-:Y:S05]  /*0890*/  @!P0 BRA `(.L_x_8) ;  /* 0xfffffffc00048947 */ /* 0x000fea000383ffff */
.L_x_3:
[----:B------:R-:W-:Y:S05]  /*08a0*/  BSYNC.RECONVERGENT B1 ;  /* 0x0000000000017941 */ /* 0x000fea0003800200 */
.L_x_2:
[----:B------:R-:W-:Y:S01]  /*08b0*/  IMAD.IADD R23, R2, 0x1, R23 ;  /* 0x0000000102177824 */ /* 0x000fe200078e0217 */
[----:B------:R-:W-:-:S04]  /*08c0*/  IADD3 R22, PT, PT, R22, 0x1, RZ ;  /* 0x0000000116167810 */ /* 0x000fc80007ffe0ff */
[----:B------:R-:W-:-:S13]  /*08d0*/  ISETP.GE.AND P0, PT, R23, R8, PT ;  /* 0x000000081700720c */ /* 0x000fda0003f06270 */
[----:B------:R-:W-:Y:S05]  /*08e0*/  @!P0 BRA `(.L_x_9) ;  /* 0xfffffff800dc8947 */ /* 0x000fea000383ffff */
.L_x_1:
[----:B------:R-:W-:Y:S05]  /*08f0*/  BSYNC.RECONVERGENT B0 ;  /* 0x0000000000007941 */ /* 0x000fea0003800200 */
.L_x_0:
[----:B------:R-:W-:Y:S01]  /*0900*/  BAR.SYNC.DEFER_BLOCKING 0x0 ;  /* 0x0000000000007b1d */ /* 0x000fe20000010000 */
[----:B------:R-:W-:-:S05]  /*0910*/  ISETP.GE.AND P0, PT, R7, R8, PT ;  /* 0x000000080700720c */ /* 0x000fca0003f06270 */
[----:B------:R-:W2:Y:S01]  /*0920*/  LDCU UR8, c[0x3][URZ] ;  /* 0x00c00000ff0877ac */ /* 0x000ea20008000800 */
[----:B------:R-:W-:Y:S07]  /*0930*/  BSSY.RECONVERGENT B0, `(.L_x_10) ;  /* 0x0000068000007945 */ /* 0x000fee0003800200 */
[----:B------:R-:W-:Y:S05]  /*0940*/  @P0 BRA `(.L_x_11) ;  /* 0x0000000400980947 */ /* 0x000fea0003800000 */
[----:B------:R-:W3:Y:S02]  /*0950*/  LDCU UR4, c[0x3][URZ] ;  /* 0x00c00000ff0477ac */ /* 0x000ee40008000800 */
[----:B---3--:R-:W-:-:S05]  /*0960*/  I2FP.F32.S32 R12, UR4 ;  /* 0x00000004000c7c45 */ /* 0x008fca0008201400 */
[----:B01----:R-:W-:-:S05]  /*0970*/  VIADD R14, R12, 0x1800000 ;  /* 0x018000000c0e7836 */ /* 0x003fca0000000000 */
[----:B------:R-:W-:-:S04]  /*0980*/  LOP3.LUT R14, R14, 0x7f800000, RZ, 0xc0, !PT ;  /* 0x7f8000000e0e7812 */ /* 0x000fc800078ec0ff */
[----:B------:R-:W-:-:S13]  /*0990*/  ISETP.GT.U32.AND P0, PT, R14, 0x1ffffff, PT ;  /* 0x01ffffff0e00780c */ /* 0x000fda0003f04070 */
[----:B------:R-:W-:Y:S05]  /*09a0*/  @P0 BRA `(.L_x_12) ;  /* 0x00000000000c0947 */ /* 0x000fea0003800000 */
[----:B------:R-:W-:-:S07]  /*09b0*/  MOV R14, 0x9d0 ;  /* 0x000009d0000e7802 */ /* 0x000fce0000000f00 */
[----:B--2---:R-:W-:Y:S05]  /*09c0*/  CALL.REL.NOINC `($__internal_0_$__cuda_sm20_rcp_rn_f32_slowpath) ;  /* 0x000000b400d87944 */ /* 0x004fea0003c00000 */
[----:B------:R-:W-:Y:S05]  /*09d0*/  BRA `(.L_x_13) ;  /* 0x0000000000107947 */ /* 0x000fea0003800000 */
.L_x_12:
[----:B------:R-:W0:Y:S02]  /*09e0*/  MUFU.RCP R21, R12 ;  /* 0x0000000c00157308 */ /* 0x000e240000001000 */
[----:B0-----:R-:W-:-:S04]  /*09f0*/  FFMA R14, R12, R21, -1 ;  /* 0xbf8000000c0e7423 */ /* 0x001fc80000000015 */
[----:B------:R-:W-:-:S04]  /*0a00*/  FADD.FTZ R14, -R14, -RZ ;  /* 0x800000ff0e0e7221 */ /* 0x000fc80000010100 */
[----:B------:R-:W-:-:S07]  /*0a10*/  FFMA R21, R21, R14, R21 ;  /* 0x0000000e15157223 */ /* 0x000fce0000000015 */
.L_x_13:
[----:B------:R-:W-:Y:S02]  /*0a20*/  IMAD.MOV.U32 R22, RZ, RZ, RZ ;  /* 0x000000ffff167224 */ /* 0x000fe400078e00ff */
[----:B------:R-:W-:-:S07]  /*0a30*/  IMAD.MOV.U32 R20, RZ, RZ, R7 ;  /* 0x000000ffff147224 */ /* 0x000fce00078e0007 */
.L_x_23:
[----:B------:R-:W-:Y:S01]  /*0a40*/  ISETP.GE.AND P0, PT, R9, R8, PT ;  /* 0x000000080900720c */ /* 0x000fe20003f06270 */
[----:B------:R-:W-:-:S12]  /*0a50*/  BSSY.RECONVERGENT B1, `(.L_x_14) ;  /* 0x0000051000017945 */ /* 0x000fd80003800200 */
[----:B0-----:R-:W-:Y:S05]  /*0a60*/  @P0 BRA `(.L_x_15) ;  /* 0x00000004003c0947 */ /* 0x001fea0003800000 */
[----:B------:R-:W-:Y:S02]  /*0a70*/  HFMA2 R18, -RZ, RZ, 0, 0 ;  /* 0x00000000ff127431 */ /* 0x000fe400000001ff */
[----:B------:R-:W-:-:S07]  /*0a80*/  IMAD.MOV.U32 R19, RZ, RZ, R9 ;  /* 0x000000ffff137224 */ /* 0x000fce00078e0009 */
.L_x_22:
[CC--:B------:R-:W-:Y:S01]  /*0a90*/  VIMNMX R12, PT, PT, R19.reuse, R20.reuse, PT ;  /* 0x00000014130c7248 */ /* 0x0c0fe20003fe0100 */
[----:B------:R-:W-:Y:S01]  /*0aa0*/  BSSY.RECONVERGENT B2, `(.L_x_16) ;  /* 0x0000047000027945 */ /* 0x000fe20003800200 */
[----:B0-----:R-:W-:Y:S02]  /*0ab0*/  VIMNMX R14, PT, PT, R19, R20, !PT ;  /* 0x00000014130e7248 */ /* 0x001fe40007fe0100 */
[----:B------:R-:W-:-:S04]  /*0ac0*/  ISETP.GE.AND P0, PT, R12, 0x1, PT ;  /* 0x000000010c00780c */ /* 0x000fc80003f06270 */
[----:B--2---:R-:W-:-:S13]  /*0ad0*/  ISETP.GT.OR P0, PT, R14, UR8, !P0 ;  /* 0x000000080e007c0c */ /* 0x004fda000c704670 */
[----:B------:R-:W-:Y:S05]  /*0ae0*/  @P0 BRA `(.L_x_17) ;  /* 0x0000000400080947 */ /* 0x000fea0003800000 */
[----:B------:R-:W0:Y:S01]  /*0af0*/  S2R R15, SR_TID.Y ;  /* 0x00000000000f7919 */ /* 0x000e220000002200 */
[----:B------:R-:W0:Y:S01]  /*0b00*/  LDCU UR4, c[0x0][0x360] ;  /* 0x00006c00ff0477ac */ /* 0x000e220008000800 */
[----:B------:R-:W1:Y:S01]  /*0b10*/  S2UR UR5, SR_CgaCtaId ;  /* 0x00000000000579c3 */ /* 0x000e620000008800 */
[----:B------:R-:W-:Y:S01]  /*0b20*/  IMAD R12, R11, R6, RZ ;  /* 0x000000060b0c7224 */ /* 0x000fe200078e02ff */
[----:B------:R-:W0:Y:S01]  /*0b30*/  S2R R14, SR_TID.X ;  /* 0x00000000000e7919 */ /* 0x000e220000002100 */
[----:B------:R-:W2:Y:S01]  /*0b40*/  MUFU.RCP R28, R21 ;  /* 0x00000015001c7308 */ /* 0x000ea20000001000 */
[----:B------:R-:W-:Y:S01]  /*0b50*/  BSSY.RECONVERGENT B3, `(.L_x_18) ;  /* 0x000001c000037945 */ /* 0x000fe20003800200 */
[----:B0-----:R-:W-:Y:S01]  /*0b60*/  IMAD R15, R15, UR4, R14 ;  /* 0x000000040f0f7c24 */ /* 0x001fe2000f8e020e */
[----:B------:R-:W-:Y:S02]  /*0b70*/  UMOV UR4, 0x400 ;  /* 0x0000040000047882 */ /* 0x000fe40000000000 */
[----:B-1----:R-:W-:Y:S01]  /*0b80*/  ULEA UR4, UR5, UR4, 0x18 ;  /* 0x0000000405047291 */ /* 0x002fe2000f8ec0ff */
[----:B------:R-:W-:-:S02]  /*0b90*/  IMAD R12, R12, R15, RZ ;  /* 0x0000000f0c0c7224 */ /* 0x000fc400078e02ff */
[----:B------:R-:W-:Y:S02]  /*0ba0*/  IMAD R15, R17, 0x4, R16 ;  /* 0x00000004110f7824 */ /* 0x000fe400078e0210 */
[----:B------:R-:W-:-:S04]  /*0bb0*/  IMAD R23, R11, R22, R12 ;  /* 0x000000160b177224 */ /* 0x000fc800078e020c */
[----:B------:R-:W-:-:S05]  /*0bc0*/  IMAD.IADD R23, R23, 0x1, R18 ;  /* 0x0000000117177824 */ /* 0x000fca00078e0212 */
[----:B------:R-:W-:Y:S02]  /*0bd0*/  LEA R24, R23, UR4, 0x2 ;  /* 0x0000000417187c11 */ /* 0x000fe4000f8e10ff */
[----:B------:R-:W-:-:S03]  /*0be0*/  IADD3 R26, PT, PT, R17, R23, RZ ;  /* 0x00000017111a7210 */ /* 0x000fc60007ffe0ff */
[----:B------:R-:W-:Y:S02]  /*0bf0*/  IMAD R14, R17, 0x8, R24 ;  /* 0x00000008110e7824 */ /* 0x000fe400078e0218 */
[----:B------:R-:W-:Y:S01]  /*0c00*/  IMAD R26, R26, 0x4, R15 ;  /* 0x000000041a1a7824 */ /* 0x000fe200078e020f */
[----:B------:R-:W-:Y:S04]  /*0c10*/  LDS R24, [R24] ;  /* 0x0000000018187984 */ /* 0x000fe80000000800 */
[----:B------:R-:W-:Y:S04]  /*0c20*/  LDS R15, [R14] ;  /* 0x000000000e0f7984 */ /* 0x000fe80000000800 */
[----:B------:R-:W0:Y:S02]  /*0c30*/  LDS R12, [R26] ;  /* 0x000000001a0c7984 */ /* 0x000e240000000800 */
[----:B0-----:R-:W-:Y:S01]  /*0c40*/  FADD R12, R12, -R15 ;  /* 0x8000000f0c0c7221 */ /* 0x001fe20000000000 */
[----:B--2---:R-:W-:-:S03]  /*0c50*/  FFMA R15, R28, -R21, 1 ;  /* 0x3f8000001c0f7423 */ /* 0x004fc60000000815 */
[----:B------:R-:W-:Y:S01]  /*0c60*/  FMUL R12, R12, 0.5 ;  /* 0x3f0000000c0c7820 */ /* 0x000fe20000400000 */
[----:B------:R-:W-:-:S03]  /*0c70*/  FFMA R15, R28, R15, R28 ;  /* 0x0000000f1c0f7223 */ /* 0x000fc6000000001c */
[----:B------:R-:W0:Y:S01]  /*0c80*/  FCHK P0, R12, R21 ;  /* 0x000000150c007302 */ /* 0x000e220000000000 */
[----:B------:R-:W-:-:S04]  /*0c90*/  FFMA R28, R12, R15, RZ ;  /* 0x0000000f0c1c7223 */ /* 0x000fc800000000ff */
[----:B------:R-:W-:-:S04]  /*0ca0*/  FFMA R25, R28, -R21, R12 ;  /* 0x800000151c197223 */ /* 0x000fc8000000000c */
[----:B------:R-:W-:Y:S01]  /*0cb0*/  FFMA R27, R15, R25, R28 ;  /* 0x000000190f1b7223 */ /* 0x000fe2000000001c */
[----:B0-----:R-:W-:Y:S06]  /*0cc0*/  @!P0 BRA `(.L_x_19) ;  /* 0x0000000000108947 */ /* 0x001fec0003800000 */
[----:B------:R-:W-:Y:S01]  /*0cd0*/  IMAD.MOV.U32 R15, RZ, RZ, R21 ;  /* 0x000000ffff0f7224 */ /* 0x000fe200078e0015 */
[----:B------:R-:W-:-:S07]  /*0ce0*/  MOV R14, 0xd00 ;  /* 0x00000d00000e7802 */ /* 0x000fce0000000f00 */
[----:B------:R-:W-:Y:S05]  /*0cf0*/  CALL.REL.NOINC `($__internal_1_$__cuda_sm3x_div_rn_noftz_f32_slowpath) ;  /* 0x000000b400dc7944 */ /* 0x000fea0003c00000 */
[----:B------:R-:W-:-:S07]  /*0d00*/  MOV R27, R12 ;  /* 0x0000000c001b7202 */ /* 0x000fce0000000f00 */
.L_x_19:
[----:B------:R-:W-:Y:S05]  /*0d10*/  BSYNC.RECONVERGENT B3 ;  /* 0x0000000000037941 */ /* 0x000fea0003800200 */
.L_x_18:
[C-C-:B------:R-:W-:Y:S01]  /*0d20*/  IMAD R12, R17.reuse, 0x8, R26.reuse ;  /* 0x00000008110c7824 */ /* 0x140fe200078e021a */
[----:B------:R-:W0:Y:S01]  /*0d30*/  LDC.64 R14, c[0x0][0x380] ;  /* 0x0000e000ff0e7b82 */ /* 0x000e220000000a00 */
[----:B------:R-:W-:Y:S01]  /*0d40*/  IMAD R26, R17, 0x4, R26 ;  /* 0x00000004111a7824 */ /* 0x000fe200078e021a */
[----:B------:R-:W1:Y:S01]  /*0d50*/  MUFU.RCP R28, R21 ;  /* 0x00000015001c7308 */ /* 0x000e620000001000 */
[----:B------:R-:W-:Y:S02]  /*0d60*/  IMAD R23, R23, 0x4, R16 ;  /* 0x0000000417177824 */ /* 0x000fe400078e0210 */
[----:B------:R-:W-:Y:S01]  /*0d70*/  FADD R27, R24, -R27 ;  /* 0x8000001b181b7221 */ /* 0x000fe20000000000 */
[----:B------:R-:W-:Y:S01]  /*0d80*/  LDS R12, [R12] ;  /* 0x000000000c0c7984 */ /* 0x000fe20000000800 */
[----:B------:R-:W-:Y:S01]  /*0d90*/  IMAD R25, R8, R20, R19 ;  /* 0x0000001408197224 */ /* 0x000fe200078e0213 */
[----:B------:R-:W-:Y:S02]  /*0da0*/  BSSY.RECONVERGENT B3, `(.L_x_20) ;  /* 0x0000012000037945 */ /* 0x000fe40003800200 */
[----:B------:R-:W2:Y:S04]  /*0db0*/  LDS R29, [R26] ;  /* 0x000000001a1d7984 */ /* 0x000ea80000000800 */
[----:B------:R-:W3:Y:S01]  /*0dc0*/  LDS R23, [R23] ;  /* 0x0000000017177984 */ /* 0x000ee20000000800 */
[----:B-1----:R-:W-:Y:S01]  /*0dd0*/  FFMA R33, R28, -R21, 1 ;  /* 0x3f8000001c217423 */ /* 0x002fe20000000815 */
[----:B0-----:R-:W-:-:S05]  /*0de0*/  IMAD.WIDE R14, R25, 0x4, R14 ;  /* 0x00000004190e7825 */ /* 0x001fca00078e020e */
[----:B------:R0:W-:Y:S01]  /*0df0*/  STG.E desc[UR6][R14.64], R27 ;  /* 0x0000001b0e007986 */ /* 0x0001e2000c101906 */
[----:B--2---:R-:W-:Y:S01]  /*0e00*/  FADD R29, R12, -R29 ;  /* 0x8000001d0c1d7221 */ /* 0x004fe20000000000 */
[----:B------:R-:W-:-:S03]  /*0e10*/  FFMA R12, R28, R33, R28 ;  /* 0x000000211c0c7223 */ /* 0x000fc6000000001c */
[----:B------:R-:W-:-:S04]  /*0e20*/  FMUL R31, R29, 0.5 ;  /* 0x3f0000001d1f7820 */ /* 0x000fc80000400000 */
[----:B------:R-:W1:Y:S01]  /*0e30*/  FCHK P0, R31, R21 ;  /* 0x000000151f007302 */ /* 0x000e620000000000 */
[----:B------:R-:W-:-:S04]  /*0e40*/  FFMA R24, R12, R31, RZ ;  /* 0x0000001f0c187223 */ /* 0x000fc800000000ff */
[----:B------:R-:W-:-:S04]  /*0e50*/  FFMA R29, R24, -R21, R31 ;  /* 0x80000015181d7223 */ /* 0x000fc8000000001f */
[----:B------:R-:W-:Y:S01]  /*0e60*/  FFMA R12, R12, R29, R24 ;  /* 0x0000001d0c0c7223 */ /* 0x000fe20000000018 */
[----:B01-3--:R-:W-:Y:S06]  /*0e70*/  @!P0 BRA `(.L_x_21) ;  /* 0x0000000000108947 */ /* 0x00bfec0003800000 */
[----:B------:R-:W-:Y:S01]  /*0e80*/  MOV R12, R31 ;  /* 0x0000001f000c7202 */ /* 0x000fe20000000f00 */
[----:B------:R-:W-:Y:S01]  /*0e90*/  IMAD.MOV.U32 R15, RZ, RZ, R21 ;  /* 0x000000ffff0f7224 */ /* 0x000fe200078e0015 */
[----:B------:R-:W-:-:S07]  /*0ea0*/  MOV R14, 0xec0 ;  /* 0x00000ec0000e7802 */ /* 0x000fce0000000f00 */
[----:B------:R-:W-:Y:S05]  /*0eb0*/  CALL.REL.NOINC `($__internal_1_$__cuda_sm3x_div_rn_noftz_f32_slowpath) ;  /* 0x000000b4006c7944 */ /* 0x000fea0003c00000 */
.L_x_21:
[----:B------:R-:W-:Y:S05]  /*0ec0*/  BSYNC.RECONVERGENT B3 ;  /* 0x0000000000037941 */ /* 0x000fea0003800200 */
.L_x_20:
[----:B------:R-:W0:Y:S01]  /*0ed0*/  LDC.64 R14, c[0x0][0x388] ;  /* 0x0000e200ff0e7b82 */ /* 0x000e220000000a00 */
[----:B------:R-:W-:Y:S01]  /*0ee0*/  FADD R23, R23, -R12 ;  /* 0x8000000c17177221 */ /* 0x000fe20000000000 */
[----:B0-----:R-:W-:-:S05]  /*0ef0*/  IMAD.WIDE R14, R25, 0x4, R14 ;  /* 0x00000004190e7825 */ /* 0x001fca00078e020e */
[----:B------:R0:W-:Y:S02]  /*0f00*/  STG.E desc[UR6][R14.64], R23 ;  /* 0x000000170e007986 */ /* 0x0001e4000c101906 */
.L_x_17:
[----:B------:R-:W-:Y:S05]  /*0f10*/  BSYNC.RECONVERGENT B2 ;  /* 0x0000000000027941 */ /* 0x000fea0003800200 */
.L_x_16:
[----:B------:R-:W-:Y:S02]  /*0f20*/  IMAD.IADD R19, R0, 0x1, R19 ;  /* 0x0000000100137824 */ /* 0x000fe400078e0213 */
[----:B------:R-:W-:-:S03]  /*0f30*/  VIADD R18, R18, 0x1 ;  /* 0x0000000112127836 */ /* 0x000fc60000000000 */
[----:B------:R-:W-:-:S13]  /*0f40*/  ISETP.GE.AND P0, PT, R19, R8, PT ;  /* 0x000000081300720c */ /* 0x000fda0003f06270 */
[----:B------:R-:W-:Y:S05]  /*0f50*/  @!P0 BRA `(.L_x_22) ;  /* 0xfffffff800cc8947 */ /* 0x000fea000383ffff */
.L_x_15:
[----:B--2---:R-:W-:Y:S05]  /*0f60*/  BSYNC.RECONVERGENT B1 ;  /* 0x0000000000017941 */ /* 0x004fea0003800200 */
.L_x_14:
[----:B------:R-:W-:Y:S01]  /*0f70*/  IADD3 R20, PT, PT, R2, R20, RZ ;  /* 0x0000001402147210 */ /* 0x000fe20007ffe0ff */
[----:B------:R-:W-:-:S03]  /*0f80*/  VIADD R22, R22, 0x1 ;  /* 0x0000000116167836 */ /* 0x000fc60000000000 */
[----:B------:R-:W-:-:S13]  /*0f90*/  ISETP.GE.AND P0, PT, R20, R8, PT ;  /* 0x000000081400720c */ /* 0x000fda0003f06270 */
[----:B------:R-:W-:Y:S05]  /*0fa0*/  @!P0 BRA `(.L_x_23) ;  /* 0xfffffff800a48947 */ /* 0x000fea000383ffff */
.L_x_11:
[----:B--2---:R-:W-:Y:S05]  /*0fb0*/  BSYNC.RECONVERGENT B0 ;  /* 0x0000000000007941 */ /* 0x004fea0003800200 */
.L_x_10:
[----:B------:R-:W-:Y:S01]  /*0fc0*/  LOP3.LUT P0, R12, R9, RZ, R7, 0xfa, !PT ;  /* 0x000000ff090c7212 */ /* 0x000fe2000780fa07 */
[----:B------:R-:W2:Y:S01]  /*0fd0*/  LDCU UR8, c[0x3][URZ] ;  /* 0x00c00000ff0877ac */ /* 0x000ea20008000800 */
[----:B------:R-:W-:Y:S11]  /*0fe0*/  BSSY.RECONVERGENT B0, `(.L_x_24) ;  /* 0x00007f5000007945 */ /* 0x000ff60003800200 */
[----:B------:R-:W-:Y:S05]  /*0ff0*/  @P0 BRA `(.L_x_25) ;  /* 0x0000001000ec0947 */ /* 0x000fea0003800000 */
[----:B------:R-:W-:-:S13]  /*1000*/  ISETP.GT.U32.AND P0, PT, R5, 0x7ffffffe, PT ;  /* 0x7ffffffe0500780c */ /* 0x000fda0003f04070 */
[----:B------:R-:W-:Y:S05]  /*1010*/  @P0 BRA `(.L_x_26) ;  /* 0x0000000400180947 */ /* 0x000fea0003800000 */
[----:B------:R-:W-:Y:S01]  /*1020*/  ISETP.GE.U32.AND P0, PT, R5, 0x3, PT ;  /* 0x000000030500780c */ /* 0x000fe20003f06070 */
[----:B-1----:R-:W-:Y:S01]  /*1030*/  IMAD.MOV.U32 R21, RZ, RZ, RZ ;  /* 0x000000ffff157224 */ /* 0x002fe200078e00ff */
[----:B0-----:R-:W-:-:S04]  /*1040*/  LOP3.LUT R20, R6, 0x3, RZ, 0xc0, !PT ;  /* 0x0000000306147812 */ /* 0x001fc800078ec0ff */
[----:B------:R-:W-:-:S07]  /*1050*/  ISETP.NE.AND P1, PT, R20, RZ, PT ;  /* 0x000000ff1400720c */ /* 0x000fce0003f25270 */
[----:B------:R-:W-:Y:S06]  /*1060*/  @!P0 BRA `(.L_x_27) ;  /* 0x0000000000c48947 */ /* 0x000fec0003800000 */
[----:B------:R-:W0:Y:S01]  /*1070*/  LDCU UR4, c[0x3][URZ] ;  /* 0x00c00000ff0477ac */ /* 0x000e220008000800 */
[----:B------:R-:W1:Y:S01]  /*1080*/  LDC R23, c[0x3][RZ] ;  /* 0x00c00000ff177b82 */ /* 0x000e620000000800 */
[----:B------:R-:W-:Y:S01]  /*1090*/  HFMA2 R24, -RZ, RZ, 0, 2.384185791015625e-07 ;  /* 0x00000004ff187431 */ /* 0x000fe200000001ff */
[----:B------:R-:W-:Y:S01]  /*10a0*/  LOP3.LUT R21, R6, 0xfffffffc, RZ, 0xc0, !PT ;  /* 0xfffffffc06157812 */ /* 0x000fe200078ec0ff */
[----:B------:R-:W-:Y:S01]  /*10b0*/  IMAD.MOV.U32 R26, RZ, RZ, RZ ;  /* 0x000000ffff1a7224 */ /* 0x000fe200078e00ff */
[----:B0-----:R-:W-:Y:S02]  /*10c0*/  USHF.L.U32 UR5, UR4, 0x1, URZ ;  /* 0x0000000104057899 */ /* 0x001fe400080006ff */
[----:B------:R-:W-:Y:S02]  /*10d0*/  UIMAD UR9, UR4, 0x3, URZ ;  /* 0x00000003040978a4 */ /* 0x000fe4000f8e02ff */
[----:B------:R-:W-:Y:S02]  /*10e0*/  ULEA UR4, UR4, 0x8, 0x2 ;  /* 0x0000000804047891 */ /* 0x000fe4000f8e10ff */
[----:B------:R-:W-:-:S02]  /*10f0*/  IMAD.U32 R22, RZ, RZ, UR5 ;  /* 0x00000005ff167e24 */ /* 0x000fc4000f8e00ff */
[----:B------:R-:W-:-:S08]  /*1100*/  IMAD.U32 R25, RZ, RZ, UR9 ;  /* 0x00000009ff197e24 */ /* 0x000fd0000f8e00ff */
.L_x_28:
[----:B---3--:R-:W0:Y:S02]  /*1110*/  LDC R27, c[0x3][RZ] ;  /* 0x00c00000ff1b7b82 */ /* 0x008e240000000800 */
[----:B0-----:R-:W-:-:S04]  /*1120*/  ISETP.GT.AND P0, PT, R26, R27, PT ;  /* 0x0000001b1a00720c */ /* 0x001fc80003f04270 */
[----:B------:R-:W-:-:S13]  /*1130*/  ISETP.EQ.OR P0, PT, R26, RZ, P0 ;  /* 0x000000ff1a00720c */ /* 0x000fda0000702670 */
[----:B------:R-:W0:Y:S01]  /*1140*/  @!P0 LDC.64 R18, c[0x0][0x380] ;  /* 0x0000e000ff128b82 */ /* 0x000e220000000a00 */
[----:B------:R-:W-:-:S04]  /*1150*/  @!P0 VIADD R15, R24, 0xfffffffc ;  /* 0xfffffffc180f8836 */ /* 0x000fc80000000000 */
[----:B0-----:R-:W-:-:S05]  /*1160*/  @!P0 IMAD.WIDE R18, R15, 0x4, R18 ;  /* 0x000000040f128825 */ /* 0x001fca00078e0212 */
[----:B------:R-:W3:Y:S01]  /*1170*/  @!P0 LDG.E R16, desc[UR6][R18.64+0x4] ;  /* 0x0000040612108981 */ /* 0x000ee2000c1e1900 */
[----:B------:R-:W-:-:S13]  /*1180*/  ISETP.GE.AND P2, PT, R26, R27, PT ;  /* 0x0000001b1a00720c */ /* 0x000fda0003f46270 */
[----:B------:R-:W0:Y:S01]  /*1190*/  @!P2 LDC.64 R14, c[0x0][0x380] ;  /* 0x0000e000ff0eab82 */ /* 0x000e220000000a00 */
[----:B-1----:R-:W-:-:S05]  /*11a0*/  @!P2 IADD3 R17, PT, PT, R23, 0x2, RZ ;  /* 0x000000021711a810 */ /* 0x002fca0007ffe0ff */
[----:B0-----:R-:W-:-:S04]  /*11b0*/  @!P2 IMAD.WIDE R14, R17, 0x4, R14 ;  /* 0x00000004110ea825 */ /* 0x001fc800078e020e */
[----:B---3--:R-:W-:-:S05]  /*11c0*/  @!P0 FADD R31, -R16, -RZ ;  /* 0x800000ff101f8221 */ /* 0x008fca0000000100 */
[----:B------:R0:W-:Y:S04]  /*11d0*/  @!P0 STG.E desc[UR6][R18.64], R31 ;  /* 0x0000001f12008986 */ /* 0x0001e8000c101906 */
[----:B------:R-:W3:Y:S01]  /*11e0*/  @!P2 LDG.E R28, desc[UR6][R14.64+0x4] ;  /* 0x000004060e1ca981 */ /* 0x000ee2000c1e1900 */
[----:B------:R-:W-:-:S05]  /*11f0*/  VIADD R16, R26, 0x2 ;  /* 0x000000021a107836 */ /* 0x000fca0000000000 */
[----:B------:R-:W-:-:S13]  /*1200*/  ISETP.GT.AND P0, PT, R16, R27, PT ;  /* 0x0000001b1000720c */ /* 0x000fda0003f04270 */
[----:B------:R-:W1:Y:S01]  /*1210*/  @!P0 LDC.64 R16, c[0x0][0x380] ;  /* 0x0000e000ff108b82 */ /* 0x000e620000000a00 */
[----:B------:R-:W-:-:S04]  /*1220*/  @!P0 VIADD R29, R22, 0x4 ;  /* 0x00000004161d8836 */ /* 0x000fc80000000000 */
[----:B-1----:R-:W-:-:S04]  /*1230*/  @!P0 IMAD.WIDE R16, R29, 0x4, R16 ;  /* 0x000000041d108825 */ /* 0x002fc800078e0210 */
[----:B---3--:R-:W-:-:S05]  /*1240*/  @!P2 FADD R33, -R28, -RZ ;  /* 0x800000ff1c21a221 */ /* 0x008fca0000000100 */
[----:B------:R3:W-:Y:S04]  /*1250*/  @!P2 STG.E desc[UR6][R14.64], R33 ;  /* 0x000000210e00a986 */ /* 0x0007e8000c101906 */
[----:B------:R-:W4:Y:S01]  /*1260*/  @!P0 LDG.E R28, desc[UR6][R16.64+0x4] ;  /* 0x00000406101c8981 */ /* 0x000f22000c1e1900 */
[----:B------:R-:W-:-:S05]  /*1270*/  VIADD R30, R26, 0x3 ;  /* 0x000000031a1e7836 */ /* 0x000fca0000000000 */
[----:B------:R-:W-:-:S13]  /*1280*/  ISETP.GT.AND P2, PT, R30, R27, PT ;  /* 0x0000001b1e00720c */ /* 0x000fda0003f44270 */
[----:B0-----:R-:W0:Y:S01]  /*1290*/  @!P2 LDC.64 R18, c[0x0][0x380] ;  /* 0x0000e000ff12ab82 */ /* 0x001e220000000a00 */
[----:B------:R-:W-:-:S05]  /*12a0*/  @!P2 IADD3 R27, PT, PT, R25, 0x6, RZ ;  /* 0x00000006191ba810 */ /* 0x000fca0007ffe0ff */
[----:B0-----:R-:W-:-:S04]  /*12b0*/  @!P2 IMAD.WIDE R18, R27, 0x4, R18 ;  /* 0x000000041b12a825 */ /* 0x001fc800078e0212 */
[----:B----4-:R-:W-:-:S05]  /*12c0*/  @!P0 FADD R29, -R28, -RZ ;  /* 0x800000ff1c1d8221 */ /* 0x010fca0000000100 */
[----:B------:R3:W-:Y:S04]  /*12d0*/  @!P0 STG.E desc[UR6][R16.64], R29 ;  /* 0x0000001d10008986 */ /* 0x0007e8000c101906 */
[----:B------:R-:W4:Y:S01]  /*12e0*/  @!P2 LDG.E R27, desc[UR6][R18.64+0x4] ;  /* 0x00000406121ba981 */ /* 0x000f22000c1e1900 */
[----:B------:R-:W-:Y:S01]  /*12f0*/  VIADD R26, R26, 0x4 ;  /* 0x000000041a1a7836 */ /* 0x000fe20000000000 */
[----:B------:R-:W-:Y:S01]  /*1300*/  IADD3 R25, PT, PT, R25, UR4, RZ ;  /* 0x0000000419197c10 */ /* 0x000fe2000fffe0ff */
[----:B------:R-:W-:Y:S02]  /*1310*/  VIADD R23, R23, UR4 ;  /* 0x0000000417177c36 */ /* 0x000fe40008000000 */
[----:B------:R-:W-:Y:S01]  /*1320*/  VIADD R22, R22, UR4 ;  /* 0x0000000416167c36 */ /* 0x000fe20008000000 */
[----:B------:R-:W-:Y:S01]  /*1330*/  ISETP.NE.AND P0, PT, R26, R21, PT ;  /* 0x000000151a00720c */ /* 0x000fe20003f05270 */
[----:B------:R-:W-:-:S02]  /*1340*/  VIADD R24, R24, UR4 ;  /* 0x0000000418187c36 */ /* 0x000fc40008000000 */
[----:B----4-:R-:W-:-:S05]  /*1350*/  @!P2 FADD R27, -R27, -RZ ;  /* 0x800000ff1b1ba221 */ /* 0x010fca0000000100 */
[----:B------:R3:W-:Y:S05]  /*1360*/  @!P2 STG.E desc[UR6][R18.64], R27 ;  /* 0x0000001b1200a986 */ /* 0x0007ea000c101906 */
[----:B------:R-:W-:Y:S05]  /*1370*/  @P0 BRA `(.L_x_28) ;  /* 0xfffffffc00640947 */ /* 0x000fea000383ffff */
.L_x_27:
[----:B------:R-:W-:Y:S05]  /*1380*/  @!P1 BRA `(.L_x_26) ;  /* 0x00000000003c9947 */ /* 0x000fea0003800000 */
[----:B---3--:R-:W0:Y:S01]  /*1390*/  LDC R18, c[0x3][RZ] ;  /* 0x00c00000ff127b82 */ /* 0x008e220000000800 */
[----:B------:R-:W-:Y:S02]  /*13a0*/  IMAD.MOV R20, RZ, RZ, -R20 ;  /* 0x000000ffff147224 */ /* 0x000fe400078e0a14 */
[----:B------:R-:W-:-:S07]  /*13b0*/  IMAD R17, R8, R21, RZ ;  /* 0x0000001508117224 */ /* 0x000fce00078e02ff */
.L_x_29:
[----:B0-----:R-:W-:-:S04]  /*13c0*/  ISETP.GT.AND P0, PT, R21, R18, PT ;  /* 0x000000121500720c */ /* 0x001fc80003f04270 */
[----:B------:R-:W-:-:S13]  /*13d0*/  ISETP.EQ.OR P0, PT, R21, RZ, P0 ;  /* 0x000000ff1500720c */ /* 0x000fda0000702670 */
[----:B------:R-:W0:Y:S02]  /*13e0*/  @!P0 LDC.64 R14, c[0x0][0x380] ;  /* 0x0000e000ff0e8b82 */ /* 0x000e240000000a00 */
[----:B0-----:R-:W-:-:S05]  /*13f0*/  @!P0 IMAD.WIDE R14, R17, 0x4, R14 ;  /* 0x00000004110e8825 */ /* 0x001fca00078e020e */
[----:B------:R-:W3:Y:S01]  /*1400*/  @!P0 LDG.E R16, desc[UR6][R14.64+0x4] ;  /* 0x000004060e108981 */ /* 0x000ee2000c1e1900 */
[----:B------:R-:W-:Y:S01]  /*1410*/  VIADD R20, R20, 0x1 ;  /* 0x0000000114147836 */ /* 0x000fe20000000000 */
[----:B------:R-:W-:Y:S01]  /*1420*/  IADD3 R21, PT, PT, R21, 0x1, RZ ;  /* 0x0000000115157810 */ /* 0x000fe20007ffe0ff */
[----:B------:R-:W-:Y:S02]  /*1430*/  IMAD.IADD R17, R8, 0x1, R17 ;  /* 0x0000000108117824 */ /* 0x000fe400078e0211 */
[----:B---3--:R-:W-:-:S05]  /*1440*/  @!P0 FADD R19, -R16, -RZ ;  /* 0x800000ff10138221 */ /* 0x008fca0000000100 */
[----:B------:R4:W-:Y:S01]  /*1450*/  @!P0 STG.E desc[UR6][R14.64], R19 ;  /* 0x000000130e008986 */ /* 0x0009e2000c101906 */
[----:B------:R-:W-:-:S13]  /*1460*/  ISETP.NE.AND P0, PT, R20, RZ, PT ;  /* 0x000000ff1400720c */ /* 0x000fda0003f05270 */
[----:B----4-:R-:W-:Y:S05]  /*1470*/  @P0 BRA `(.L_x_29) ;  /* 0xfffffffc00d00947 */ /* 0x010fea000383ffff */
.L_x_26:
[----:B------:R-:W-:-:S13]  /*1480*/  ISETP.GT.U32.AND P0, PT, R4, 0x7ffffffe, PT ;  /* 0x7ffffffe0400780c */ /* 0x000fda0003f04070 */
[----:B------:R-:W-:Y:S05]  /*1490*/  @P0 BRA `(.L_x_30) ;  /* 0x0000000c009c0947 */ /* 0x000fea0003800000 */
[----:B------:R-:W-:Y:S01]  /*14a0*/  ISETP.GE.U32.AND P0, PT, R4, 0x3, PT ;  /* 0x000000030400780c */ /* 0x000fe20003f06070 */
[----:B01-3--:R-:W-:Y:S01]  /*14b0*/  IMAD.MOV.U32 R15, RZ, RZ, RZ ;  /* 0x000000ffff0f7224 */ /* 0x00bfe200078e00ff */
[----:B------:R-:W-:-:S11]  /*14c0*/  LOP3.LUT R14, R11, 0x3, RZ, 0xc0, !PT ;  /* 0x000000030b0e7812 */ /* 0x000fd600078ec0ff */
[----:B------:R-:W-:Y:S05]  /*14d0*/  @!P0 BRA `(.L_x_31) ;  /* 0x0000000c00288947 */ /* 0x000fea0003800000 */
[----:B------:R-:W0:Y:S01]  /*14e0*/  LDCU.64 UR4, c[0x0][0x380] ;  /* 0x00007000ff0477ac */ /* 0x000e220008000a00 */
[----:B------:R-:W-:Y:S01]  /*14f0*/  LOP3.LUT R15, R11, 0xfffffffc, RZ, 0xc0, !PT ;  /* 0xfffffffc0b0f7812 */ /* 0x000fe200078ec0ff */
[----:B------:R-:W-:Y:S01]  /*1500*/  IMAD.MOV.U32 R24, RZ, RZ, 0x2 ;  /* 0x00000002ff187424 */ /* 0x000fe200078e00ff */
[----:B------:R-:W1:Y:S02]  /*1510*/  LDCU UR9, c[0x3][URZ] ;  /* 0x00c00000ff0977ac */ /* 0x000e640008000800 */
[----:B------:R-:W-:Y:S01]  /*1520*/  ISETP.GT.AND P0, PT, R15, RZ, PT ;  /* 0x000000ff0f00720c */ /* 0x000fe20003f04270 */
[----:B0-----:R-:W-:-:S04]  /*1530*/  UIADD3 UR4, UP0, UPT, UR4, 0x8, URZ ;  /* 0x0000000804047890 */ /* 0x001fc8000ff1e0ff */
[----:B------:R-:W-:Y:S01]  /*1540*/  UIADD3.X UR5, UPT, UPT, URZ, UR5, URZ, UP0, !UPT ;  /* 0x00000005ff057290 */ /* 0x000fe200087fe4ff */
[----:B-1----:R-:W-:Y:S01]  /*1550*/  MOV R22, UR9 ;  /* 0x0000000900167c02 */ /* 0x002fe20008000f00 */
[----:B------:R-:W-:Y:S01]  /*1560*/  IMAD.U32 R20, RZ, RZ, UR4 ;  /* 0x00000004ff147e24 */ /* 0x000fe2000f8e00ff */
[----:B------:R-:W-:-:S03]  /*1570*/  UMOV UR4, URZ ;  /* 0x000000ff00047c82 */ /* 0x000fc60008000000 */
[----:B------:R-:W-:Y:S02]  /*1580*/  IMAD.U32 R21, RZ, RZ, UR5 ;  /* 0x00000005ff157e24 */ /* 0x000fe4000f8e00ff */
[----:B------:R-:W-:Y:S05]  /*1590*/  @!P0 BRA `(.L_x_32) ;  /* 0x00000008007c8947 */ /* 0x000fea0003800000 */
[----:B------:R-:W-:Y:S01]  /*15a0*/  VIADD R16, R15, -UR4 ;  /* 0x800000040f107c36 */ /* 0x000fe20008000000 */
[----:B------:R-:W-:-:S04]  /*15b0*/  PLOP3.LUT P0, PT, PT, PT, PT, 0x80, 0x8 ;  /* 0x000000000008781c */ /* 0x000fc80003f0f070 */
[----:B------:R-:W-:-:S13]  /*15c0*/  ISETP.GT.AND P1, PT, R16, 0xc, PT ;  /* 0x0000000c1000780c */ /* 0x000fda0003f24270 */
[----:B------:R-:W-:Y:S05]  /*15d0*/  @!P1 BRA `(.L_x_33) ;  /* 0x00000004008c9947 */ /* 0x000fea0003800000 */
[----:B------:R-:W-:Y:S02]  /*15e0*/  PLOP3.LUT P0, PT, PT, PT, PT, 0x8, 0x80 ;  /* 0x000000000080781c */ /* 0x000fe40003f0e170 */
[----:B------:R-:W-:-:S11]  /*15f0*/  IADD3 R25, PT, PT, R15, -0xc, RZ ;  /* 0xfffffff40f197810 */ /* 0x000fd60007ffe0ff */
.L_x_46:
[----:B------:R-:W0:Y:S01]  /*1600*/  LDC R26, c[0x3][RZ] ;  /* 0x00c00000ff1a7b82 */ /* 0x000e220000000800 */
[----:B------:R-:W-:Y:S01]  /*1610*/  UIADD3 UR5, UPT, UPT, UR4, 0x2, URZ ;  /* 0x0000000204057890 */ /* 0x000fe2000fffe0ff */
[----:B------:R-:W-:Y:S01]  /*1620*/  VIADD R23, R22, 0x2 ;  /* 0x0000000216177836 */ /* 0x000fe20000000000 */
[----:B------:R-:W-:Y:S01]  /*1630*/  UIADD3 UR9, UPT, UPT, UR4, 0x3, URZ ;  /* 0x0000000304097890 */ /* 0x000fe2000fffe0ff */
[----:B------:R-:W-:Y:S02]  /*1640*/  IMAD.MOV.U32 R18, RZ, RZ, R20 ;  /* 0x000000ffff127224 */ /* 0x000fe400078e0014 */
[----:B------:R-:W-:Y:S02]  /*1650*/  IMAD.MOV.U32 R19, RZ, RZ, R21 ;  /* 0x000000ffff137224 */ /* 0x000fe400078e0015 */
[----:B------:R-:W1:Y:S01]  /*1660*/  LDC.64 R16, c[0x0][0x380] ;  /* 0x0000e000ff107b82 */ /* 0x000e620000000a00 */
[C---:B0-----:R-:W-:Y:S02]  /*1670*/  ISETP.LT.AND P1, PT, R26.reuse, UR4, PT ;  /* 0x000000041a007c0c */ /* 0x041fe4000bf21270 */
[----:B------:R-:W-:-:S02]  /*1680*/  ISETP.LE.AND P2, PT, R26, UR4, PT ;  /* 0x000000041a007c0c */ /* 0x000fc4000bf43270 */
[----:B------:R-:W-:Y:S02]  /*1690*/  ISETP.EQ.OR P1, PT, R24, 0x2, P1 ;  /* 0x000000021800780c */ /* 0x000fe40000f22670 */
[C---:B------:R-:W-:Y:S02]  /*16a0*/  ISETP.LT.AND P4, PT, R26.reuse, UR5, PT ;  /* 0x000000051a007c0c */ /* 0x040fe4000bf81270 */
[----:B------:R-:W-:Y:S01]  /*16b0*/  ISETP.LT.AND P3, PT, R26, UR9, PT ;  /* 0x000000091a007c0c */ /* 0x000fe2000bf61270 */
[----:B-1----:R-:W-:-:S08]  /*16c0*/  IMAD.WIDE R20, R23, 0x4, R16 ;  /* 0x0000000417147825 */ /* 0x002fd000078e0210 */
[----:B------:R-:W-:Y:S05]  /*16d0*/  @P1 BRA `(.L_x_34) ;  /* 0x0000000000081947 */ /* 0x000fea0003800000 */
[----:B------:R-:W3:Y:S04]  /*16e0*/  LDG.E R23, desc[UR6][R20.64] ;  /* 0x0000000614177981 */ /* 0x000ee8000c1e1900 */
[----:B---3--:R0:W-:Y:S02]  /*16f0*/  STG.E desc[UR6][R18.64+-0x8], R23 ;  /* 0xfffff81712007986 */ /* 0x0081e4000c101906 */
.L_x_34:
[----:B------:R-:W-:Y:S05]  /*1700*/  @P2 BRA `(.L_x_35) ;  /* 0x0000000000082947 */ /* 0x000fea0003800000 */
[----:B0-----:R-:W3:Y:S04]  /*1710*/  LDG.E R23, desc[UR6][R20.64+0x4] ;  /* 0x0000040614177981 */ /* 0x001ee8000c1e1900 */
[----:B---3--:R1:W-:Y:S02]  /*1720*/  STG.E desc[UR6][R18.64+-0x4], R23 ;  /* 0xfffffc1712007986 */ /* 0x0083e4000c101906 */
.L_x_35:
[----:B------:R-:W-:Y:S05]  /*1730*/  @P4 BRA `(.L_x_36) ;  /* 0x0000000000084947 */ /* 0x000fea0003800000 */
[----:B01----:R-:W3:Y:S04]  /*1740*/  LDG.E R23, desc[UR6][R20.64+0x8] ;  /* 0x0000080614177981 */ /* 0x003ee8000c1e1900 */
[----:B---3--:R3:W-:Y:S02]  /*1750*/  STG.E desc[UR6][R18.64], R23 ;  /* 0x0000001712007986 */ /* 0x0087e4000c101906 */
.L_x_36:
[----:B01-3--:R0:W3:Y:S01]  /*1760*/  @!P3 LDG.E R23, desc[UR6][R20.64+0xc] ;  /* 0x00000c061417b981 */ /* 0x00b0e2000c1e1900 */
[----:B------:R-:W-:Y:S01]  /*1770*/  UIADD3 UR10, UPT, UPT, UR4, 0x4, URZ ;  /* 0x00000004040a7890 */ /* 0x000fe2000fffe0ff */
[----:B------:R-:W-:Y:S01]  /*1780*/  IADD3 R27, PT, PT, R24, 0x4, RZ ;  /* 0x00000004181b7810 */ /* 0x000fe20007ffe0ff */
[----:B------:R-:W-:Y:S02]  /*1790*/  UIADD3 UR5, UPT, UPT, UR4, 0x6, URZ ;  /* 0x0000000604057890 */ /* 0x000fe4000fffe0ff */
[----:B------:R-:W-:Y:S02]  /*17a0*/  UIADD3 UR9, UPT, UPT, UR4, 0x7, URZ ;  /* 0x0000000704097890 */ /* 0x000fe4000fffe0ff */
[C---:B------:R-:W-:Y:S02]  /*17b0*/  ISETP.LT.AND P1, PT, R26.reuse, UR10, PT ;  /* 0x0000000a1a007c0c */ /* 0x040fe4000bf21270 */
[----:B------:R-:W-:Y:S02]  /*17c0*/  ISETP.LE.AND P4, PT, R26, UR10, PT ;  /* 0x0000000a1a007c0c */ /* 0x000fe4000bf83270 */
[----:B------:R-:W-:Y:S01]  /*17d0*/  ISETP.EQ.OR P1, PT, R27, 0x2, P1 ;  /* 0x000000021b00780c */ /* 0x000fe20000f22670 */
[----:B------:R-:W-:Y:S01]  /*17e0*/  VIADD R27, R22, 0x6 ;  /* 0x00000006161b7836 */ /* 0x000fe20000000000 */
[----:B------:R-:W-:-:S02]  /*17f0*/  ISETP.LT.AND P5, PT, R26, UR5, PT ;  /* 0x000000051a007c0c */ /* 0x000fc4000bfa1270 */
[----:B------:R-:W-:Y:S01]  /*1800*/  ISETP.LT.AND P2, PT, R26, UR9, PT ;  /* 0x000000091a007c0c */ /* 0x000fe2000bf41270 */
[----:B0-----:R-:W-:Y:S01]  /*1810*/  IMAD.WIDE R20, R27, 0x4, R16 ;  /* 0x000000041b147825 */ /* 0x001fe200078e0210 */
[----:B---3--:R0:W-:Y:S07]  /*1820*/  @!P3 STG.E desc[UR6][R18.64+0x4], R23 ;  /* 0x000004171200b986 */ /* 0x0081ee000c101906 */
[----:B------:R-:W-:Y:S05]  /*1830*/  @P1 BRA `(.L_x_37) ;  /* 0x0000000000081947 */ /* 0x000fea0003800000 */
[----:B0-----:R-:W3:Y:S04]  /*1840*/  LDG.E R23, desc[UR6][R20.64] ;  /* 0x0000000614177981 */ /* 0x001ee8000c1e1900 */
[----:B---3--:R1:W-:Y:S02]  /*1850*/  STG.E desc[UR6][R18.64+0x8], R23 ;  /* 0x0000081712007986 */ /* 0x0083e4000c101906 */
.L_x_37:
[----:B------:R-:W-:Y:S05]  /*1860*/  @P4 BRA `(.L_x_38) ;  /* 0x0000000000084947 */ /* 0x000fea0003800000 */
[----:B01----:R-:W3:Y:S04]  /*1870*/  LDG.E R23, desc[UR6][R20.64+0x4] ;  /* 0x0000040614177981 */ /* 0x003ee8000c1e1900 */
[----:B---3--:R3:W-:Y:S02]  /*1880*/  STG.E desc[UR6][R18.64+0xc], R23 ;  /* 0x00000c1712007986 */ /* 0x0087e4000c101906 */
.L_x_38:
[----:B------:R-:W-:Y:S05]  /*1890*/  @P5 BRA `(.L_x_39) ;  /* 0x0000000000085947 */ /* 0x000fea0003800000 */
[----:B01-3--:R-:W3:Y:S04]  /*18a0*/  LDG.E R23, desc[UR6][R20.64+0x8] ;  /* 0x0000080614177981 */ /* 0x00bee8000c1e1900 */
[----:B---3--:R4:W-:Y:S02]  /*18b0*/  STG.E desc[UR6][R18.64+0x10], R23 ;  /* 0x0000101712007986 */ /* 0x0089e4000c101906 */
.L_x_39:
[----:B01-34-:R0:W3:Y:S01]  /*18c0*/  @!P2 LDG.E R23, desc[UR6][R20.64+0xc] ;  /* 0x00000c061417a981 */ /* 0x01b0e2000c1e1900 */
[----:B------:R-:W-:Y:S01]  /*18d0*/  UIADD3 UR10, UPT, UPT, UR4, 0x8, URZ ;  /* 0x00000008040a7890 */ /* 0x000fe2000fffe0ff */
[----:B------:R-:W-:Y:S01]  /*18e0*/  VIADD R27, R24, 0x8 ;  /* 0x00000008181b7836 */ /* 0x000fe20000000000 */
        /* <DEDUP_REMOVED lines=13> */
.L_x_40:
[----:B------:R-:W-:Y:S05]  /*19c0*/  @P4 BRA `(.L_x_41) ;  /* 0x0000000000084947 */ /* 0x000fea0003800000 */
[----:B01----:R-:W3:Y:S04]  /*19d0*/  LDG.E R23, desc[UR6][R20.64+0x4] ;  /* 0x0000040614177981 */ /* 0x003ee8000c1e1900 */
[----:B---3--:R3:W-:Y:S02]  /*19e0*/  STG.E desc[UR6][R18.64+0x1c], R23 ;  /* 0x00001c1712007986 */ /* 0x0087e4000c101906 */
.L_x_41:
[----:B------:R-:W-:Y:S05]  /*19f0*/  @P5 BRA `(.L_x_42) ;  /* 0x0000000000085947 */ /* 0x000fea0003800000 */
[----:B01-3--:R-:W3:Y:S04]  /*1a00*/  LDG.E R23, desc[UR6][R20.64+0x8] ;  /* 0x0000080614177981 */ /* 0x00bee8000c1e1900 */
[----:B---3--:R4:W-:Y:S02]  /*1a10*/  STG.E desc[UR6][R18.64+0x20], R23 ;  /* 0x0000201712007986 */ /* 0x0089e4000c101906 */
.L_x_42:
[----:B------:R-:W5:Y:S01]  /*1a20*/  @!P3 LDG.E R21, desc[UR6][R20.64+0xc] ;  /* 0x00000c061415b981 */ /* 0x000f62000c1e1900 */
[----:B------:R-:W-:Y:S01]  /*1a30*/  UIADD3 UR9, UPT, UPT, UR4, 0xc, URZ ;  /* 0x0000000c04097890 */ /* 0x000fe2000fffe0ff */
[----:B01-34-:R-:W-:Y:S01]  /*1a40*/  IADD3 R23, PT, PT, R24, 0xc, RZ ;  /* 0x0000000c18177810 */ /* 0x01bfe20007ffe0ff */
[----:B------:R-:W-:-:S04]  /*1a50*/  UIADD3 UR5, UPT, UPT, UR4, 0xe, URZ ;  /* 0x0000000e04057890 */ /* 0x000fc8000fffe0ff */
[C---:B------:R-:W-:Y:S02]  /*1a60*/  ISETP.LT.AND P1, PT, R26.reuse, UR9, PT ;  /* 0x000000091a007c0c */ /* 0x040fe4000bf21270 */
[----:B------:R-:W-:Y:S02]  /*1a70*/  ISETP.LE.AND P2, PT, R26, UR9, PT ;  /* 0x000000091a007c0c */ /* 0x000fe4000bf43270 */
[----:B------:R-:W-:Y:S01]  /*1a80*/  ISETP.EQ.OR P1, PT, R23, 0x2, P1 ;  /* 0x000000021700780c */ /* 0x000fe20000f22670 */
[----:B------:R-:W-:Y:S01]  /*1a90*/  VIADD R23, R22, 0xe ;  /* 0x0000000e16177836 */ /* 0x000fe20000000000 */
[----:B------:R-:W-:-:S03]  /*1aa0*/  ISETP.LT.AND P4, PT, R26, UR5, PT ;  /* 0x000000051a007c0c */ /* 0x000fc6000bf81270 */
[----:B------:R-:W-:Y:S01]  /*1ab0*/  IMAD.WIDE R16, R23, 0x4, R16 ;  /* 0x0000000417107825 */ /* 0x000fe200078e0210 */
[----:B-----5:R0:W-:Y:S07]  /*1ac0*/  @!P3 STG.E desc[UR6][R18.64+0x24], R21 ;  /* 0x000024151200b986 */ /* 0x0201ee000c101906 */
[----:B------:R-:W-:Y:S05]  /*1ad0*/  @P1 BRA `(.L_x_43) ;  /* 0x0000000000081947 */ /* 0x000fea0003800000 */
[----:B0-----:R-:W3:Y:S04]  /*1ae0*/  LDG.E R21, desc[UR6][R16.64] ;  /* 0x0000000610157981 */ /* 0x001ee8000c1e1900 */
[----:B---3--:R1:W-:Y:S02]  /*1af0*/  STG.E desc[UR6][R18.64+0x28], R21 ;  /* 0x0000281512007986 */ /* 0x0083e4000c101906 */
.L_x_43:
[----:B------:R-:W-:Y:S05]  /*1b00*/  @P2 BRA `(.L_x_44) ;  /* 0x0000000000082947 */ /* 0x000fea0003800000 */
[----:B01----:R-:W3:Y:S04]  /*1b10*/  LDG.E R21, desc[UR6][R16.64+0x4] ;  /* 0x0000040610157981 */ /* 0x003ee8000c1e1900 */
[----:B---3--:R3:W-:Y:S02]  /*1b20*/  STG.E desc[UR6][R18.64+0x2c], R21 ;  /* 0x00002c1512007986 */ /* 0x0087e4000c101906 */
.L_x_44:
[----:B------:R-:W-:Y:S05]  /*1b30*/  @P4 BRA `(.L_x_45) ;  /* 0x0000000000084947 */ /* 0x000fea0003800000 */
[----:B01-3--:R-:W3:Y:S04]  /*1b40*/  LDG.E R21, desc[UR6][R16.64+0x8] ;  /* 0x0000080610157981 */ /* 0x00bee8000c1e1900 */
[----:B---3--:R4:W-:Y:S02]  /*1b50*/  STG.E desc[UR6][R18.64+0x30], R21 ;  /* 0x0000301512007986 */ /* 0x0089e4000c101906 */
.L_x_45:
[----:B------:R-:W-:-:S06]  /*1b60*/  UIADD3 UR5, UPT, UPT, UR4, 0xf, URZ ;  /* 0x0000000f04057890 */ /* 0x000fcc000fffe0ff */
[----:B------:R-:W-:-:S13]  /*1b70*/  ISETP.LT.AND P1, PT, R26, UR5, PT ;  /* 0x000000051a007c0c */ /* 0x000fda000bf21270 */
[----:B------:R-:W5:Y:S01]  /*1b80*/  @!P1 LDG.E R17, desc[UR6][R16.64+0xc] ;  /* 0x00000c0610119981 */ /* 0x000f62000c1e1900 */
[----:B------:R-:W-:Y:S01]  /*1b90*/  UIADD3 UR4, UPT, UPT, UR4, 0x10, URZ ;  /* 0x0000001004047890 */ /* 0x000fe2000fffe0ff */
[----:B------:R-:W-:Y:S01]  /*1ba0*/  IADD3 R20, P2, PT, R18, 0x40, RZ ;  /* 0x0000004012147810 */ /* 0x000fe20007f5e0ff */
[----:B------:R-:W-:Y:S01]  /*1bb0*/  VIADD R22, R22, 0x10 ;  /* 0x0000001016167836 */ /* 0x000fe20000000000 */
[----:B------:R-:W-:-:S03]  /*1bc0*/  IADD3 R24, PT, PT, R24, 0x10, RZ ;  /* 0x0000001018187810 */ /* 0x000fc60007ffe0ff */
[----:B01-34-:R-:W-:Y:S01]  /*1bd0*/  IMAD.X R21, RZ, RZ, R19, P2 ;  /* 0x000000ffff157224 */ /* 0x01bfe200010e0613 */
[----:B-----5:R0:W-:Y:S01]  /*1be0*/  @!P1 STG.E desc[UR6][R18.64+0x34], R17 ;  /* 0x0000341112009986 */ /* 0x0201e2000c101906 */
[----:B------:R-:W-:-:S13]  /*1bf0*/  ISETP.LE.AND P1, PT, R25, UR4, PT ;  /* 0x0000000419007c0c */ /* 0x000fda000bf23270 */
[----:B0-----:R-:W-:Y:S05]  /*1c00*/  @!P1 BRA `(.L_x_46) ;  /* 0xfffffff8007c9947 */ /* 0x001fea000383ffff */
.L_x_33:
[----:B------:R-:W-:-:S05]  /*1c10*/  VIADD R16, R15, -UR4 ;  /* 0x800000040f107c36 */ /* 0x000fca0008000000 */
[----:B------:R-:W-:-:S13]  /*1c20*/  ISETP.GT.AND P1, PT, R16, 0x4, PT ;  /* 0x000000041000780c */ /* 0x000fda0003f24270 */
[----:B------:R-:W-:Y:S05]  /*1c30*/  @!P1 BRA `(.L_x_47) ;  /* 0x0000000000cc9947 */ /* 0x000fea0003800000 */
[----:B------:R-:W0:Y:S01]  /*1c40*/  LDC R23, c[0x3][RZ] ;  /* 0x00c00000ff177b82 */ /* 0x000e220000000800 */
[----:B------:R-:W-:Y:S01]  /*1c50*/  UIADD3 UR5, UPT, UPT, UR4, 0x2, URZ ;  /* 0x0000000204057890 */ /* 0x000fe2000fffe0ff */
[----:B------:R-:W-:Y:S01]  /*1c60*/  VIADD R19, R22, 0x2 ;  /* 0x0000000216137836 */ /* 0x000fe20000000000 */
[----:B------:R-:W-:-:S05]  /*1c70*/  UIADD3 UR9, UPT, UPT, UR4, 0x3, URZ ;  /* 0x0000000304097890 */ /* 0x000fca000fffe0ff */
[----:B------:R-:W1:Y:S01]  /*1c80*/  LDC.64 R16, c[0x0][0x380] ;  /* 0x0000e000ff107b82 */ /* 0x000e620000000a00 */
[C---:B0-----:R-:W-:Y:S02]  /*1c90*/  ISETP.LT.AND P0, PT, R23.reuse, UR4, PT ;  /* 0x0000000417007c0c */ /* 0x041fe4000bf01270 */
[C---:B------:R-:W-:Y:S02]  /*1ca0*/  ISETP.LE.AND P1, PT, R23.reuse, UR4, PT ;  /* 0x0000000417007c0c */ /* 0x040fe4000bf23270 */
[----:B------:R-:W-:Y:S02]  /*1cb0*/  ISETP.EQ.OR P0, PT, R24, 0x2, P0 ;  /* 0x000000021800780c */ /* 0x000fe40000702670 */
[C---:B------:R-:W-:Y:S02]  /*1cc0*/  ISETP.LT.AND P2, PT, R23.reuse, UR5, PT ;  /* 0x0000000517007c0c */ /* 0x040fe4000bf41270 */
[----:B------:R-:W-:Y:S01]  /*1cd0*/  ISETP.LT.AND P3, PT, R23, UR9, PT ;  /* 0x0000000917007c0c */ /* 0x000fe2000bf61270 */
[----:B-1----:R-:W-:-:S08]  /*1ce0*/  IMAD.WIDE R18, R19, 0x4, R16 ;  /* 0x0000000413127825 */ /* 0x002fd000078e0210 */
[----:B------:R-:W-:Y:S05]  /*1cf0*/  @P0 BRA `(.L_x_48) ;  /* 0x0000000000080947 */ /* 0x000fea0003800000 */
[----:B------:R-:W3:Y:S04]  /*1d00*/  LDG.E R25, desc[UR6][R18.64] ;  /* 0x0000000612197981 */ /* 0x000ee8000c1e1900 */
[----:B---3--:R0:W-:Y:S02]  /*1d10*/  STG.E desc[UR6][R20.64+-0x8], R25 ;  /* 0xfffff81914007986 */ /* 0x0081e4000c101906 */
.L_x_48:
[----:B------:R-:W-:Y:S05]  /*1d20*/  @P1 BRA `(.L_x_49) ;  /* 0x0000000000081947 */ /* 0x000fea0003800000 */
[----:B0-----:R-:W3:Y:S04]  /*1d30*/  LDG.E R25, desc[UR6][R18.64+0x4] ;  /* 0x0000040612197981 */ /* 0x001ee8000c1e1900 */
[----:B---3--:R1:W-:Y:S02]  /*1d40*/  STG.E desc[UR6][R20.64+-0x4], R25 ;  /* 0xfffffc1914007986 */ /* 0x0083e4000c101906 */
.L_x_49:
[----:B------:R-:W-:Y:S05]  /*1d50*/  @P2 BRA `(.L_x_50) ;  /* 0x0000000000082947 */ /* 0x000fea0003800000 */
[----:B01----:R-:W3:Y:S04]  /*1d60*/  LDG.E R25, desc[UR6][R18.64+0x8] ;  /* 0x0000080612197981 */ /* 0x003ee8000c1e1900 */
[----:B---3--:R3:W-:Y:S02]  /*1d70*/  STG.E desc[UR6][R20.64], R25 ;  /* 0x0000001914007986 */ /* 0x0087e4000c101906 */
.L_x_50:
[----:B01-3--:R-:W3:Y:S01]  /*1d80*/  @!P3 LDG.E R25, desc[UR6][R18.64+0xc] ;  /* 0x00000c061219b981 */ /* 0x00bee2000c1e1900 */
[----:B------:R-:W-:Y:S01]  /*1d90*/  UIADD3 UR4, UPT, UPT, UR4, 0x4, URZ ;  /* 0x0000000404047890 */ /* 0x000fe2000fffe0ff */
[----:B------:R-:W-:Y:S01]  /*1da0*/  VIADD R24, R24, 0x4 ;  /* 0x0000000418187836 */ /* 0x000fe20000000000 */
[----:B------:R-:W-:-:S04]  /*1db0*/  IADD3 R27, PT, PT, R22, 0x6, RZ ;  /* 0x00000006161b7810 */ /* 0x000fc80007ffe0ff */
[----:B------:R-:W-:Y:S01]  /*1dc0*/  ISETP.LT.AND P0, PT, R23, UR4, PT ;  /* 0x0000000417007c0c */ /* 0x000fe2000bf01270 */
[----:B------:R-:W-:-:S03]  /*1dd0*/  IMAD.WIDE R16, R27, 0x4, R16 ;  /* 0x000000041b107825 */ /* 0x000fc600078e0210 */
[----:B------:R-:W-:Y:S01]  /*1de0*/  ISETP.EQ.OR P0, PT, R24, 0x2, P0 ;  /* 0x000000021800780c */ /* 0x000fe20000702670 */
[----:B---3--:R0:W-:-:S12]  /*1df0*/  @!P3 STG.E desc[UR6][R20.64+0x4], R25 ;  /* 0x000004191400b986 */ /* 0x0081d8000c101906 */
[----:B------:R-:W3:Y:S01]  /*1e00*/  @!P0 LDG.E R27, desc[UR6][R16.64] ;  /* 0x00000006101b8981 */ /* 0x000ee2000c1e1900 */
[----:B------:R-:W-:Y:S02]  /*1e10*/  ISETP.LE.AND P1, PT, R23, UR4, PT ;  /* 0x0000000417007c0c */ /* 0x000fe4000bf23270 */
[----:B------:R-:W-:Y:S01]  /*1e20*/  IADD3 R18, P3, PT, R20, 0x10, RZ ;  /* 0x0000001014127810 */ /* 0x000fe20007f7e0ff */
[----:B---3--:R0:W-:Y:S10]  /*1e30*/  @!P0 STG.E desc[UR6][R20.64+0x8], R27 ;  /* 0x0000081b14008986 */ /* 0x0081f4000c101906 */
[----:B------:R-:W3:Y:S01]  /*1e40*/  @!P1 LDG.E R29, desc[UR6][R16.64+0x4] ;  /* 0x00000406101d9981 */ /* 0x000ee2000c1e1900 */
[----:B------:R-:W-:Y:S01]  /*1e50*/  IMAD.X R19, RZ, RZ, R21, P3 ;  /* 0x000000ffff137224 */ /* 0x000fe200018e0615 */
[----:B------:R-:W-:-:S02]  /*1e60*/  UIADD3 UR5, UPT, UPT, UR4, 0x2, URZ ;  /* 0x0000000204057890 */ /* 0x000fc4000fffe0ff */
[----:B------:R-:W-:-:S04]  /*1e70*/  UIADD3 UR9, UPT, UPT, UR4, 0x3, URZ ;  /* 0x0000000304097890 */ /* 0x000fc8000fffe0ff */
[C---:B------:R-:W-:Y:S02]  /*1e80*/  ISETP.LT.AND P0, PT, R23.reuse, UR5, PT ;  /* 0x0000000517007c0c */ /* 0x040fe4000bf01270 */
[----:B------:R-:W-:Y:S01]  /*1e90*/  ISETP.LT.AND P2, PT, R23, UR9, PT ;  /* 0x0000000917007c0c */ /* 0x000fe2000bf41270 */
[----:B---3--:R0:W-:Y:S10]  /*1ea0*/  @!P1 STG.E desc[UR6][R18.64+-0x4], R29 ;  /* 0xfffffc1d12009986 */ /* 0x0081f4000c101906 */
[----:B------:R-:W-:Y:S05]  /*1eb0*/  @P0 BRA `(.L_x_51) ;  /* 0x0000000000080947 */ /* 0x000fea0003800000 */
[----:B0-----:R-:W3:Y:S04]  /*1ec0*/  LDG.E R21, desc[UR6][R16.64+0x8] ;  /* 0x0000080610157981 */ /* 0x001ee8000c1e1900 */
[----:B---3--:R1:W-:Y:S02]  /*1ed0*/  STG.E desc[UR6][R18.64], R21 ;  /* 0x0000001512007986 */ /* 0x0083e4000c101906 */
.L_x_51:
[----:B------:R-:W3:Y:S01]  /*1ee0*/  @!P2 LDG.E R17, desc[UR6][R16.64+0xc] ;  /* 0x00000c061011a981 */ /* 0x000ee2000c1e1900 */
[----:B0-----:R-:W-:Y:S01]  /*1ef0*/  IADD3 R20, P1, PT, R18, 0x10, RZ ;  /* 0x0000001012147810 */ /* 0x001fe20007f3e0ff */
[----:B------:R-:W-:Y:S01]  /*1f00*/  VIADD R22, R22, 0x4 ;  /* 0x0000000416167836 */ /* 0x000fe20000000000 */
[----:B------:R-:W-:Y:S01]  /*1f10*/  PLOP3.LUT P0, PT, PT, PT, PT, 0x8, 0x80 ;  /* 0x000000000080781c */ /* 0x000fe20003f0e170 */
[----:B------:R-:W-:Y:S01]  /*1f20*/  UIADD3 UR4, UPT, UPT, UR4, 0x4, URZ ;  /* 0x0000000404047890 */ /* 0x000fe2000fffe0ff */
[----:B------:R-:W-:Y:S01]  /*1f30*/  IADD3 R24, PT, PT, R24, 0x4, RZ ;  /* 0x0000000418187810 */ /* 0x000fe20007ffe0ff */
[----:B------:R-:W-:Y:S02]  /*1f40*/  VIADD R22, R22, 0x4 ;  /* 0x0000000416167836 */ /* 0x000fe40000000000 */
[----:B-1----:R-:W-:Y:S01]  /*1f50*/  IMAD.X R21, RZ, RZ, R19, P1 ;  /* 0x000000ffff157224 */ /* 0x002fe200008e0613 */
[----:B---3--:R0:W-:Y:S07]  /*1f60*/  @!P2 STG.E desc[UR6][R18.64+0x4], R17 ;  /* 0x000004111200a986 */ /* 0x0081ee000c101906 */
.L_x_47:
[----:B------:R-:W-:-:S13]  /*1f70*/  ISETP.NE.OR P0, PT, R15, UR4, P0 ;  /* 0x000000040f007c0c */ /* 0x000fda0008705670 */
[----:B------:R-:W-:Y:S05]  /*1f80*/  @!P0 BRA `(.L_x_31) ;  /* 0x00000000007c8947 */ /* 0x000fea0003800000 */
.L_x_32:
[----:B------:R-:W1:Y:S01]  /*1f90*/  LDC R23, c[0x3][RZ] ;  /* 0x00c00000ff177b82 */ /* 0x000e620000000800 */
[----:B------:R-:W-:Y:S01]  /*1fa0*/  UIADD3 UR5, UPT, UPT, UR4, 0x2, URZ ;  /* 0x0000000204057890 */ /* 0x000fe2000fffe0ff */
[----:B0-----:R-:W-:Y:S02]  /*1fb0*/  VIADD R19, R22, 0x2 ;  /* 0x0000000216137836 */ /* 0x001fe40000000000 */
[----:B------:R-:W-:-:S04]  /*1fc0*/  IMAD.MOV.U32 R18, RZ, RZ, R20 ;  /* 0x000000ffff127224 */ /* 0x000fc800078e0014 */
[----:B------:R-:W0:Y:S01]  /*1fd0*/  LDC.64 R16, c[0x0][0x380] ;  /* 0x0000e000ff107b82 */ /* 0x000e220000000a00 */
[C---:B-1----:R-:W-:Y:S02]  /*1fe0*/  ISETP.LT.AND P0, PT, R23.reuse, UR4, PT ;  /* 0x0000000417007c0c */ /* 0x042fe4000bf01270 */
[C---:B------:R-:W-:Y:S02]  /*1ff0*/  ISETP.LE.AND P1, PT, R23.reuse, UR4, PT ;  /* 0x0000000417007c0c */ /* 0x040fe4000bf23270 */
[----:B------:R-:W-:Y:S02]  /*2000*/  ISETP.EQ.OR P0, PT, R24, 0x2, P0 ;  /* 0x000000021800780c */ /* 0x000fe40000702670 */
[----:B------:R-:W-:Y:S01]  /*2010*/  ISETP.LT.AND P2, PT, R23, UR5, PT ;  /* 0x0000000517007c0c */ /* 0x000fe2000bf41270 */
[----:B0-----:R-:W-:Y:S01]  /*2020*/  IMAD.WIDE R16, R19, 0x4, R16 ;  /* 0x0000000413107825 */ /* 0x001fe200078e0210 */
[----:B------:R-:W-:-:S09]  /*2030*/  MOV R19, R21 ;  /* 0x0000001500137202 */ /* 0x000fd20000000f00 */
[----:B------:R-:W-:Y:S05]  /*2040*/  @P0 BRA `(.L_x_52) ;  /* 0x0000000000080947 */ /* 0x000fea0003800000 */
[----:B------:R-:W3:Y:S04]  /*2050*/  LDG.E R21, desc[UR6][R16.64] ;  /* 0x0000000610157981 */ /* 0x000ee8000c1e1900 */
[----:B---3--:R0:W-:Y:S02]  /*2060*/  STG.E desc[UR6][R18.64+-0x8], R21 ;  /* 0xfffff81512007986 */ /* 0x0081e4000c101906 */
.L_x_52:
[----:B------:R-:W-:Y:S05]  /*2070*/  @P1 BRA `(.L_x_53) ;  /* 0x0000000000081947 */ /* 0x000fea0003800000 */
[----:B0-----:R-:W3:Y:S04]  /*2080*/  LDG.E R21, desc[UR6][R16.64+0x4] ;  /* 0x0000040610157981 */ /* 0x001ee8000c1e1900 */
[----:B---3--:R1:W-:Y:S02]  /*2090*/  STG.E desc[UR6][R18.64+-0x4], R21 ;  /* 0xfffffc1512007986 */ /* 0x0083e4000c101906 */
.L_x_53:
[----:B------:R-:W-:Y:S05]  /*20a0*/  @P2 BRA `(.L_x_54) ;  /* 0x0000000000082947 */ /* 0x000fea0003800000 */
[----:B01----:R-:W3:Y:S04]  /*20b0*/  LDG.E R21, desc[UR6][R16.64+0x8] ;  /* 0x0000080610157981 */ /* 0x003ee8000c1e1900 */
[----:B---3--:R3:W-:Y:S02]  /*20c0*/  STG.E desc[UR6][R18.64], R21 ;  /* 0x0000001512007986 */ /* 0x0087e4000c101906 */
.L_x_54:
[----:B------:R-:W-:-:S06]  /*20d0*/  UIADD3 UR5, UPT, UPT, UR4, 0x3, URZ ;  /* 0x0000000304057890 */ /* 0x000fcc000fffe0ff */
[----:B------:R-:W-:-:S13]  /*20e0*/  ISETP.LT.AND P0, PT, R23, UR5, PT ;  /* 0x0000000517007c0c */ /* 0x000fda000bf01270 */
[----:B------:R-:W4:Y:S01]  /*20f0*/  @!P0 LDG.E R17, desc[UR6][R16.64+0xc] ;  /* 0x00000c0610118981 */ /* 0x000f22000c1e1900 */
[----:B------:R-:W-:Y:S01]  /*2100*/  UIADD3 UR4, UPT, UPT, UR4, 0x4, URZ ;  /* 0x0000000404047890 */ /* 0x000fe2000fffe0ff */
[----:B------:R-:W-:Y:S01]  /*2110*/  IADD3 R20, P1, PT, R18, 0x10, RZ ;  /* 0x0000001012147810 */ /* 0x000fe20007f3e0ff */
[----:B------:R-:W-:Y:S02]  /*2120*/  VIADD R22, R22, 0x4 ;  /* 0x0000000416167836 */ /* 0x000fe40000000000 */
[----:B------:R-:W-:Y:S02]  /*2130*/  VIADD R24, R24, 0x4 ;  /* 0x0000000418187836 */ /* 0x000fe40000000000 */
[----:B01-3--:R-:W-:Y:S01]  /*2140*/  IMAD.X R21, RZ, RZ, R19, P1 ;  /* 0x000000ffff157224 */ /* 0x00bfe200008e0613 */
[----:B----4-:R1:W-:Y:S01]  /*2150*/  @!P0 STG.E desc[UR6][R18.64+0x4], R17 ;  /* 0x0000041112008986 */ /* 0x0103e2000c101906 */
[----:B------:R-:W-:-:S13]  /*2160*/  ISETP.NE.AND P0, PT, R15, UR4, PT ;  /* 0x000000040f007c0c */ /* 0x000fda000bf05270 */
[----:B-1----:R-:W-:Y:S05]  /*2170*/  @P0 BRA `(.L_x_32) ;  /* 0xfffffffc00840947 */ /* 0x002fea000383ffff */
.L_x_31:
[----:B------:R-:W-:-:S13]  /*2180*/  ISETP.NE.AND P0, PT, R14, RZ, PT ;  /* 0x000000ff0e00720c */ /* 0x000fda0003f05270 */
[----:B------:R-:W-:Y:S05]  /*2190*/  @!P0 BRA `(.L_x_30) ;  /* 0x00000000005c8947 */ /* 0x000fea0003800000 */
[----:B0-----:R-:W0:Y:S01]  /*21a0*/  LDC.64 R18, c[0x0][0x380] ;  /* 0x0000e000ff127b82 */ /* 0x001e220000000a00 */
[----:B------:R-:W1:Y:S01]  /*21b0*/  LDCU UR4, c[0x3][URZ] ;  /* 0x00c00000ff0477ac */ /* 0x000e620008000800 */
[----:B------:R-:W-:Y:S01]  /*21c0*/  IMAD.MOV R14, RZ, RZ, -R14 ;  /* 0x000000ffff0e7224 */ /* 0x000fe200078e0a0e */
[----:B------:R-:W3:Y:S05]  /*21d0*/  LDCU UR5, c[0x3][URZ] ;  /* 0x00c00000ff0577ac */ /* 0x000eea0008000800 */
[----:B------:R-:W4:Y:S01]  /*21e0*/  LDC.64 R16, c[0x0][0x380] ;  /* 0x0000e000ff107b82 */ /* 0x000f220000000a00 */
[C---:B-1----:R-:W-:Y:S01]  /*21f0*/  IADD3.X R21, PT, PT, R15.reuse, UR4, RZ, PT, PT ;  /* 0x000000040f157c10 */ /* 0x042fe2000bfee4ff */
[----:B0-----:R-:W-:-:S04]  /*2200*/  IMAD.WIDE.U32 R18, R15, 0x4, R18 ;  /* 0x000000040f127825 */ /* 0x001fc800078e0012 */
[----:B------:R-:W-:Y:S01]  /*2210*/  IMAD.MOV.U32 R25, RZ, RZ, R19 ;  /* 0x000000ffff197224 */ /* 0x000fe200078e0013 */
[----:B---3--:R-:W-:-:S07]  /*2220*/  MOV R20, R18 ;  /* 0x0000001200147202 */ /* 0x008fce0000000f00 */
.L_x_55:
[----:B------:R-:W-:Y:S01]  /*2230*/  ISETP.GT.AND P0, PT, R15, UR5, PT ;  /* 0x000000050f007c0c */ /* 0x000fe2000bf04270 */
[----:B0---4-:R-:W-:-:S03]  /*2240*/  IMAD.WIDE R18, R21, 0x4, R16 ;  /* 0x0000000415127825 */ /* 0x011fc600078e0210 */
[----:B------:R-:W-:-:S13]  /*2250*/  ISETP.EQ.OR P0, PT, R15, RZ, P0 ;  /* 0x000000ff0f00720c */ /* 0x000fda0000702670 */
[----:B------:R0:W3:Y:S01]  /*2260*/  @!P0 LDG.E R23, desc[UR6][R18.64] ;  /* 0x0000000612178981 */ /* 0x0000e2000c1e1900 */
[----:B------:R-:W-:Y:S02]  /*2270*/  VIADD R14, R14, 0x1 ;  /* 0x000000010e0e7836 */ /* 0x000fe40000000000 */
[----:B------:R-:W-:Y:S02]  /*2280*/  VIADD R21, R21, 0x1 ;  /* 0x0000000115157836 */ /* 0x000fe40000000000 */
[----:B------:R-:W-:Y:S01]  /*2290*/  VIADD R15, R15, 0x1 ;  /* 0x000000010f0f7836 */ /* 0x000fe20000000000 */
[----:B------:R-:W-:Y:S01]  /*22a0*/  ISETP.NE.AND P1, PT, R14, RZ, PT ;  /* 0x000000ff0e00720c */ /* 0x000fe20003f25270 */
[----:B0-----:R-:W-:Y:S01]  /*22b0*/  @!P0 IMAD.MOV.U32 R18, RZ, RZ, R20 ;  /* 0x000000ffff128224 */ /* 0x001fe200078e0014 */
[----:B------:R-:W-:-:S05]  /*22c0*/  @!P0 MOV R19, R25 ;  /* 0x0000001900138202 */ /* 0x000fca0000000f00 */
[----:B---3--:R0:W-:Y:S01]  /*22d0*/  @!P0 STG.E desc[UR6][R18.64], R23 ;  /* 0x0000001712008986 */ /* 0x0081e2000c101906 */
[----:B------:R-:W-:-:S04]  /*22e0*/  IADD3 R20, P0, PT, R20, 0x4, RZ ;  /* 0x0000000414147810 */ /* 0x000fc80007f1e0ff */
[----:B------:R-:W-:Y:S01]  /*22f0*/  IADD3.X R25, PT, PT, RZ, R25, RZ, P0, !PT ;  /* 0x00000019ff197210 */ /* 0x000fe200007fe4ff */
[----:B------:R-:W-:Y:S08]  /*2300*/  @P1 BRA `(.L_x_55) ;  /* 0xfffffffc00c81947 */ /* 0x000ff0000383ffff */
.L_x_30:
[----:B0--3--:R-:W0:Y:S08]  /*2310*/  LDC R19, c[0x3][RZ] ;  /* 0x00c00000ff137b82 */ /* 0x009e300000000800 */
[----:B------:R-:W0:Y:S08]  /*2320*/  LDC.64 R16, c[0x0][0x380] ;  /* 0x0000e000ff107b82 */ /* 0x000e300000000a00 */
[----:B-1----:R-:W1:Y:S01]  /*2330*/  LDC.64 R14, c[0x0][0x380] ;  /* 0x0000e000ff0e7b82 */ /* 0x002e620000000a00 */
[----:B0-----:R-:W-:-:S06]  /*2340*/  IMAD.WIDE R16, R19, 0x4, R16 ;  /* 0x0000000413107825 */ /* 0x001fcc00078e0210 */
[----:B------:R-:W3:Y:S04]  /*2350*/  LDG.E R17, desc[UR6][R16.64+0x8] ;  /* 0x0000080610117981 */ /* 0x000ee8000c1e1900 */
[----:B-1----:R-:W3:Y:S02]  /*2360*/  LDG.E R18, desc[UR6][R14.64+0x4] ;  /* 0x000004060e127981 */ /* 0x002ee4000c1e1900 */
[----:B---3--:R-:W-:-:S04]  /*2370*/  FADD R18, R18, R17 ;  /* 0x0000001112127221 */ /* 0x008fc80000000000 */
[----:B------:R-:W-:-:S05]  /*2380*/  FMUL R19, R18, 0.5 ;  /* 0x3f00000012137820 */ /* 0x000fca0000400000 */
[----:B------:R0:W-:Y:S01]  /*2390*/  STG.E desc[UR6][R14.64], R19 ;  /* 0x000000130e007986 */ /* 0x0001e2000c101906 */
[----:B------:R-:W-:Y:S05]  /*23a0*/  BRA `(.L_x_56) ;  /* 0x0000006000407947 */ /* 0x000fea0003800000 */
.L_x_25:
[----:B01----:R-:W-:-:S05]  /*23b0*/  VIADD R14, R0, 0xffffffff ;  /* 0xffffffff000e7836 */ /* 0x003fca0000000000 */
[----:B------:R-:W-:-:S13]  /*23c0*/  ISETP.NE.AND P0, PT, R9, R14, PT ;  /* 0x0000000e0900720c */ /* 0x000fda0003f05270 */
[----:B------:R-:W-:Y:S05]  /*23d0*/  @P0 BRA `(.L_x_57) ;  /* 0x00000038001c0947 */ /* 0x000fea0003800000 */
[----:B------:R-:W-:-:S05]  /*23e0*/  VIADD R14, R2, 0xffffffff ;  /* 0xffffffff020e7836 */ /* 0x000fca0000000000 */
[----:B------:R-:W-:-:S13]  /*23f0*/  ISETP.NE.AND P1, PT, R7, R14, PT ;  /* 0x0000000e0700720c */ /* 0x000fda0003f25270 */
[----:B------:R-:W-:Y:S05]  /*2400*/  @P1 BRA `(.L_x_58) ;  /* 0x00000014001c1947 */ /* 0x000fea0003800000 */
[----:B------:R-:W-:-:S13]  /*2410*/  ISETP.GT.U32.AND P0, PT, R5, 0x7ffffffe, PT ;  /* 0x7ffffffe0500780c */ /* 0x000fda0003f04070 */
[----:B------:R-:W-:Y:S05]  /*2420*/  @P0 BRA `(.L_x_59) ;  /* 0x0000000400300947 */ /* 0x000fea0003800000 */
[----:B------:R-:W-:Y:S01]  /*2430*/  ISETP.GE.U32.AND P0, PT, R5, 0x3, PT ;  /* 0x000000030500780c */ /* 0x000fe20003f06070 */
[----:B------:R-:W-:-:S12]  /*2440*/  IMAD.MOV.U32 R20, RZ, RZ, RZ ;  /* 0x000000ffff147224 */ /* 0x000fd800078e00ff */
[----:B------:R-:W-:Y:S05]  /*2450*/  @!P0 BRA `(.L_x_60) ;  /* 0x0000000000d88947 */ /* 0x000fea0003800000 */
[----:B------:R-:W0:Y:S01]  /*2460*/  LDC R14, c[0x3][RZ] ;  /* 0x00c00000ff0e7b82 */ /* 0x000e220000000800 */
[----:B------:R-:W-:Y:S01]  /*2470*/  IMAD R15, R7, R8, RZ ;  /* 0x00000008070f7224 */ /* 0x000fe200078e02ff */
[C---:B------:R-:W-:Y:S01]  /*2480*/  LOP3.LUT R20, R6.reuse, 0xfffffffc, RZ, 0xc0, !PT ;  /* 0xfffffffc06147812 */ /* 0x040fe200078ec0ff */
[----:B------:R-:W1:Y:S01]  /*2490*/  LDCU UR4, c[0x3][URZ] ;  /* 0x00c00000ff0477ac */ /* 0x000e620008000800 */
[----:B------:R-:W-:Y:S01]  /*24a0*/  IADD3 R25, PT, PT, R13, 0x1, RZ ;  /* 0x000000010d197810 */ /* 0x000fe20007ffe0ff */
[----:B------:R-:W-:Y:S02]  /*24b0*/  IMAD R15, R6, R15, RZ ;  /* 0x0000000f060f7224 */ /* 0x000fe400078e02ff */
[----:B------:R-:W-:Y:S02]  /*24c0*/  IMAD.MOV R24, RZ, RZ, -R20 ;  /* 0x000000ffff187224 */ /* 0x000fe400078e0a14 */
[----:B0-----:R-:W-:Y:S01]  /*24d0*/  IMAD.IADD R23, R15, 0x1, R14 ;  /* 0x000000010f177824 */ /* 0x001fe200078e020e */
[C---:B------:R-:W-:Y:S01]  /*24e0*/  LEA R26, R14.reuse, R15, 0x1 ;  /* 0x0000000f0e1a7211 */ /* 0x040fe200078e08ff */
[C-C-:B------:R-:W-:Y:S01]  /*24f0*/  IMAD R22, R14.reuse, 0x4, R15.reuse ;  /* 0x000000040e167824 */ /* 0x140fe200078e020f */
[C---:B------:R-:W-:Y:S01]  /*2500*/  LEA R27, R14.reuse, 0x8, 0x2 ;  /* 0x000000080e1b7811 */ /* 0x040fe200078e10ff */
[----:B-1----:R-:W-:-:S07]  /*2510*/  IMAD R21, R14, 0x3, R15 ;  /* 0x000000030e157824 */ /* 0x002fce00078e020f */
.L_x_61:
[----:B------:R-:W-:-:S05]  /*2520*/  VIADD R14, R25, 0xffffffff ;  /* 0xffffffff190e7836 */ /* 0x000fca0000000000 */
[----:B------:R-:W-:-:S04]  /*2530*/  ISETP.GT.AND P0, PT, R14, UR4, PT ;  /* 0x000000040e007c0c */ /* 0x000fc8000bf04270 */
[----:B------:R-:W-:-:S13]  /*2540*/  ISETP.LT.OR P0, PT, R14, 0x1, P0 ;  /* 0x000000010e00780c */ /* 0x000fda0000701670 */
[----:B0-----:R-:W0:Y:S02]  /*2550*/  @!P0 LDC.64 R18, c[0x0][0x380] ;  /* 0x0000e000ff128b82 */ /* 0x001e240000000a00 */
[----:B0-----:R-:W-:-:S05]  /*2560*/  @!P0 IMAD.WIDE R18, R23, 0x4, R18 ;  /* 0x0000000417128825 */ /* 0x001fca00078e0212 */
[----:B------:R-:W3:Y:S01]  /*2570*/  @!P0 LDG.E R16, desc[UR6][R18.64] ;  /* 0x0000000612108981 */ /* 0x000ee2000c1e1900 */
[----:B------:R-:W-:-:S04]  /*2580*/  ISETP.GT.AND P1, PT, R25, UR4, PT ;  /* 0x0000000419007c0c */ /* 0x000fc8000bf24270 */
[----:B------:R-:W-:-:S13]  /*2590*/  ISETP.GT.U32.OR P1, PT, R14, 0x7ffffffe, P1 ;  /* 0x7ffffffe0e00780c */ /* 0x000fda0000f24470 */
[----:B------:R-:W0:Y:S01]  /*25a0*/  @!P1 LDC.64 R14, c[0x0][0x380] ;  /* 0x0000e000ff0e9b82 */ /* 0x000e220000000a00 */
[----:B------:R-:W-:-:S04]  /*25b0*/  @!P1 VIADD R17, R26, 0x2 ;  /* 0x000000021a119836 */ /* 0x000fc80000000000 */
[----:B0-----:R-:W-:-:S04]  /*25c0*/  @!P1 IMAD.WIDE R14, R17, 0x4, R14 ;  /* 0x00000004110e9825 */ /* 0x001fc800078e020e */
[----:B---3--:R-:W-:-:S05]  /*25d0*/  @!P0 FADD R31, -R16, -RZ ;  /* 0x800000ff101f8221 */ /* 0x008fca0000000100 */
[----:B------:R0:W-:Y:S04]  /*25e0*/  @!P0 STG.E desc[UR6][R18.64+0x4], R31 ;  /* 0x0000041f12008986 */ /* 0x0001e8000c101906 */
[----:B------:R-:W3:Y:S01]  /*25f0*/  @!P1 LDG.E R28, desc[UR6][R14.64] ;  /* 0x000000060e1c9981 */ /* 0x000ee2000c1e1900 */
[----:B------:R-:W-:-:S05]  /*2600*/  VIADD R16, R25, 0x1 ;  /* 0x0000000119107836 */ /* 0x000fca0000000000 */
[----:B------:R-:W-:-:S04]  /*2610*/  ISETP.GT.AND P0, PT, R16, UR4, PT ;  /* 0x0000000410007c0c */ /* 0x000fc8000bf04270 */
[----:B------:R-:W-:-:S13]  /*2620*/  ISETP.LT.OR P0, PT, R16, 0x1, P0 ;  /* 0x000000011000780c */ /* 0x000fda0000701670 */
[----:B------:R-:W1:Y:S01]  /*2630*/  @!P0 LDC.64 R16, c[0x0][0x380] ;  /* 0x0000e000ff108b82 */ /* 0x000e620000000a00 */
[----:B------:R-:W-:-:S05]  /*2640*/  @!P0 IADD3 R29, PT, PT, R21, 0x4, RZ ;  /* 0x00000004151d8810 */ /* 0x000fca0007ffe0ff */
[----:B-1----:R-:W-:-:S04]  /*2650*/  @!P0 IMAD.WIDE R16, R29, 0x4, R16 ;  /* 0x000000041d108825 */ /* 0x002fc800078e0210 */
[----:B---3--:R-:W-:-:S05]  /*2660*/  @!P1 FADD R33, -R28, -RZ ;  /* 0x800000ff1c219221 */ /* 0x008fca0000000100 */
[----:B------:R1:W-:Y:S04]  /*2670*/  @!P1 STG.E desc[UR6][R14.64+0x4], R33 ;  /* 0x000004210e009986 */ /* 0x0003e8000c101906 */
[----:B------:R-:W3:Y:S01]  /*2680*/  @!P0 LDG.E R28, desc[UR6][R16.64] ;  /* 0x00000006101c8981 */ /* 0x000ee2000c1e1900 */
[----:B0-----:R-:W-:-:S05]  /*2690*/  VIADD R18, R25, 0x2 ;  /* 0x0000000219127836 */ /* 0x001fca0000000000 */
[----:B------:R-:W-:-:S04]  /*26a0*/  ISETP.GT.AND P1, PT, R18, UR4, PT ;  /* 0x0000000412007c0c */ /* 0x000fc8000bf24270 */
[----:B------:R-:W-:-:S13]  /*26b0*/  ISETP.LT.OR P1, PT, R18, 0x1, P1 ;  /* 0x000000011200780c */ /* 0x000fda0000f21670 */
[----:B------:R-:W0:Y:S01]  /*26c0*/  @!P1 LDC.64 R18, c[0x0][0x380] ;  /* 0x0000e000ff129b82 */ /* 0x000e220000000a00 */
[----:B------:R-:W-:-:S04]  /*26d0*/  @!P1 VIADD R29, R22, 0x6 ;  /* 0x00000006161d9836 */ /* 0x000fc80000000000 */
[----:B0-----:R-:W-:-:S04]  /*26e0*/  @!P1 IMAD.WIDE R18, R29, 0x4, R18 ;  /* 0x000000041d129825 */ /* 0x001fc800078e0212 */
[----:B---3--:R-:W-:-:S05]  /*26f0*/  @!P0 FADD R31, -R28, -RZ ;  /* 0x800000ff1c1f8221 */ /* 0x008fca0000000100 */
[----:B------:R0:W-:Y:S04]  /*2700*/  @!P0 STG.E desc[UR6][R16.64+0x4], R31 ;  /* 0x0000041f10008986 */ /* 0x0001e8000c101906 */
[----:B------:R-:W1:Y:S01]  /*2710*/  @!P1 LDG.E R28, desc[UR6][R18.64] ;  /* 0x00000006121c9981 */ /* 0x000e62000c1e1900 */
[----:B------:R-:W-:Y:S01]  /*2720*/  VIADD R24, R24, 0x4 ;  /* 0x0000000418187836 */ /* 0x000fe20000000000 */
[----:B------:R-:W-:Y:S01]  /*2730*/  IADD3 R25, PT, PT, R25, 0x4, RZ ;  /* 0x0000000419197810 */ /* 0x000fe20007ffe0ff */
[C---:B------:R-:W-:Y:S01]  /*2740*/  IMAD.IADD R26, R27.reuse, 0x1, R26 ;  /* 0x000000011b1a7824 */ /* 0x040fe200078e021a */
[C---:B------:R-:W-:Y:S01]  /*2750*/  IADD3 R23, PT, PT, R27.reuse, R23, RZ ;  /* 0x000000171b177210 */ /* 0x040fe20007ffe0ff */
[C---:B------:R-:W-:Y:S01]  /*2760*/  IMAD.IADD R21, R27.reuse, 0x1, R21 ;  /* 0x000000011b157824 */ /* 0x040fe200078e0215 */
[----:B------:R-:W-:Y:S01]  /*2770*/  ISETP.NE.AND P0, PT, R24, RZ, PT ;  /* 0x000000ff1800720c */ /* 0x000fe20003f05270 */
[----:B------:R-:W-:-:S02]  /*2780*/  IMAD.IADD R22, R27, 0x1, R22 ;  /* 0x000000011b167824 */ /* 0x000fc400078e0216 */
[----:B-1----:R-:W-:-:S05]  /*2790*/  @!P1 FADD R15, -R28, -RZ ;  /* 0x800000ff1c0f9221 */ /* 0x002fca0000000100 */
[----:B------:R0:W-:Y:S05]  /*27a0*/  @!P1 STG.E desc[UR6][R18.64+0x4], R15 ;  /* 0x0000040f12009986 */ /* 0x0001ea000c101906 */
[----:B------:R-:W-:Y:S05]  /*27b0*/  @P0 BRA `(.L_x_61) ;  /* 0xfffffffc00580947 */ /* 0x000fea000383ffff */
.L_x_60:
[----:B------:R-:W-:-:S13]  /*27c0*/  LOP3.LUT P0, R14, R6, 0x3, RZ, 0xc0, !PT ;  /* 0x00000003060e7812 */ /* 0x000fda000780c0ff */
[----:B------:R-:W-:Y:S05]  /*27d0*/  @!P0 BRA `(.L_x_59) ;  /* 0x0000000000448947 */ /* 0x000fea0003800000 */
[----:B------:R-:W1:Y:S01]  /*27e0*/  LDCU UR4, c[0x3][URZ] ;  /* 0x00c00000ff0477ac */ /* 0x000e620008000800 */
[----:B0-----:R-:W-:Y:S02]  /*27f0*/  IMAD.IADD R17, R13, 0x1, R20 ;  /* 0x000000010d117824 */ /* 0x001fe400078e0214 */
[----:B------:R-:W-:Y:S01]  /*2800*/  IMAD.MOV R16, RZ, RZ, -R14 ;  /* 0x000000ffff107224 */ /* 0x000fe200078e0a0e */
[----:B------:R-:W0:Y:S01]  /*2810*/  LDCU UR5, c[0x3][URZ] ;  /* 0x00c00000ff0577ac */ /* 0x000e220008000800 */
[----:B-1----:R-:W-:-:S07]  /*2820*/  IMAD R19, R8, R17, UR4 ;  /* 0x0000000408137e24 */ /* 0x002fce000f8e0211 */
.L_x_62:
[----:B0-----:R-:W-:-:S04]  /*2830*/  ISETP.GT.AND P0, PT, R17, UR5, PT ;  /* 0x0000000511007c0c */ /* 0x001fc8000bf04270 */
[----:B------:R-:W-:-:S13]  /*2840*/  ISETP.LT.OR P0, PT, R17, 0x1, P0 ;  /* 0x000000011100780c */ /* 0x000fda0000701670 */
        /* <DEDUP_REMOVED lines=9> */
[----:B-1----:R-:W-:Y:S05]  /*28e0*/  @P0 BRA `(.L_x_62) ;  /* 0xfffffffc00d00947 */ /* 0x002fea000383ffff */
.L_x_59:
[----:B------:R-:W-:-:S13]  /*28f0*/  ISETP.GT.U32.AND P0, PT, R4, 0x7ffffffe, PT ;  /* 0x7ffffffe0400780c */ /* 0x000fda0003f04070 */
[----:B------:R-:W-:Y:S05]  /*2900*/  @P0 BRA `(.L_x_63) ;  /* 0x0000000c008c0947 */ /* 0x000fea0003800000 */
[----:B------:R-:W-:Y:S01]  /*2910*/  ISETP.GE.U32.AND P0, PT, R4, 0x3, PT ;  /* 0x000000030400780c */ /* 0x000fe20003f06070 */
[----:B------:R-:W-:Y:S01]  /*2920*/  IMAD R14, R8, R3, RZ ;  /* 0x00000003080e7224 */ /* 0x000fe200078e02ff */
[----:B0-----:R-:W-:Y:S01]  /*2930*/  LOP3.LUT R15, R11, 0x3, RZ, 0xc0, !PT ;  /* 0x000000030b0f7812 */ /* 0x001fe200078ec0ff */
[----:B------:R-:W-:-:S10]  /*2940*/  IMAD.MOV.U32 R25, RZ, RZ, RZ ;  /* 0x000000ffff197224 */ /* 0x000fd400078e00ff */
[----:B------:R-:W-:Y:S05]  /*2950*/  @!P0 BRA `(.L_x_64) ;  /* 0x0000000c002c8947 */ /* 0x000fea0003800000 */
[----:B------:R-:W-:Y:S01]  /*2960*/  LOP3.LUT R25, R11, 0xfffffffc, RZ, 0xc0, !PT ;  /* 0xfffffffc0b197812 */ /* 0x000fe200078ec0ff */
[----:B------:R-:W0:Y:S01]  /*2970*/  LDCU UR5, c[0x3][URZ] ;  /* 0x00c00000ff0577ac */ /* 0x000e220008000800 */
[----:B------:R-:W-:-:S03]  /*2980*/  HFMA2 R27, -RZ, RZ, 0, 0 ;  /* 0x00000000ff1b7431 */ /* 0x000fc600000001ff */
[----:B------:R-:W-:-:S05]  /*2990*/  IMAD.MOV R24, RZ, RZ, -R25 ;  /* 0x000000ffff187224 */ /* 0x000fca00078e0a19 */
[----:B------:R-:W-:-:S13]  /*29a0*/  ISETP.GE.AND P0, PT, R24, RZ, PT ;  /* 0x000000ff1800720c */ /* 0x000fda0003f06270 */
[----:B0-----:R-:W-:Y:S05]  /*29b0*/  @P0 BRA `(.L_x_65) ;  /* 0x0000000800a00947 */ /* 0x001fea0003800000 */
[----:B------:R-:W-:Y:S01]  /*29c0*/  IMAD.MOV R16, RZ, RZ, -R24 ;  /* 0x000000ffff107224 */ /* 0x000fe200078e0a18 */
[----:B------:R-:W-:-:S04]  /*29d0*/  PLOP3.LUT P0, PT, PT, PT, PT, 0x80, 0x8 ;  /* 0x000000000008781c */ /* 0x000fc80003f0f070 */
[----:B------:R-:W-:-:S13]  /*29e0*/  ISETP.GT.AND P1, PT, R16, 0xc, PT ;  /* 0x0000000c1000780c */ /* 0x000fda0003f24270 */
[----:B------:R-:W-:Y:S05]  /*29f0*/  @!P1 BRA `(.L_x_66) ;  /* 0x0000000400a09947 */ /* 0x000fea0003800000 */
[----:B------:R-:W-:Y:S01]  /*2a00*/  PLOP3.LUT P0, PT, PT, PT, PT, 0x8, 0x80 ;  /* 0x000000000080781c */ /* 0x000fe20003f0e170 */
[----:B------:R-:W0:Y:S01]  /*2a10*/  LDCU UR4, c[0x3][URZ] ;  /* 0x00c00000ff0477ac */ /* 0x000e220008000800 */
[----:B------:R-:W-:-:S11]  /*2a20*/  NOP ;  /* 0x0000000000007918 */ /* 0x000fd60000000000 */
.L_x_67:
[----:B-1----:R-:W1:Y:S01]  /*2a30*/  LDC.64 R16, c[0x0][0x380] ;  /* 0x0000e000ff107b82 */ /* 0x002e620000000a00 */
[----:B------:R-:W-:-:S05]  /*2a40*/  IMAD.IADD R29, R10, 0x1, R27 ;  /* 0x000000010a1d7824 */ /* 0x000fca00078e021b */
[C---:B0-----:R-:W-:Y:S02]  /*2a50*/  ISETP.GT.AND P1, PT, R29.reuse, UR4, PT ;  /* 0x000000041d007c0c */ /* 0x041fe4000bf24270 */
[----:B------:R-:W-:Y:S02]  /*2a60*/  IADD3 R18, PT, PT, R14, -UR4, R29 ;  /* 0x800000040e127c10 */ /* 0x000fe4000fffe01d */
[----:B------:R-:W-:-:S03]  /*2a70*/  ISETP.LT.OR P1, PT, R29, 0x1, P1 ;  /* 0x000000011d00780c */ /* 0x000fc60000f21670 */
[----:B------:R-:W-:-:S04]  /*2a80*/  VIADD R19, R18, 0xfffffffe ;  /* 0xfffffffe12137836 */ /* 0x000fc80000000000 */
[----:B-1----:R-:W-:-:S06]  /*2a90*/  IMAD.WIDE R18, R19, 0x4, R16 ;  /* 0x0000000413127825 */ /* 0x002fcc00078e0210 */
[----:B------:R-:W3:Y:S01]  /*2aa0*/  @!P1 LDG.E R21, desc[UR6][R18.64] ;  /* 0x0000000612159981 */ /* 0x000ee2000c1e1900 */
[----:B------:R-:W-:Y:S01]  /*2ab0*/  IADD3 R20, PT, PT, R29, 0x1, RZ ;  /* 0x000000011d147810 */ /* 0x000fe20007ffe0ff */
[----:B------:R-:W-:-:S03]  /*2ac0*/  IMAD.WIDE R22, R8, 0x4, R18 ;  /* 0x0000000408167825 */ /* 0x000fc600078e0212 */
[----:B------:R-:W-:-:S04]  /*2ad0*/  ISETP.GT.AND P2, PT, R20, UR4, PT ;  /* 0x0000000414007c0c */ /* 0x000fc8000bf44270 */
[C---:B------:R-:W-:Y:S01]  /*2ae0*/  ISETP.GT.U32.OR P2, PT, R29.reuse, 0x7ffffffe, P2 ;  /* 0x7ffffffe1d00780c */ /* 0x040fe20001744470 */
[----:B------:R-:W-:Y:S01]  /*2af0*/  VIADD R20, R29, 0x2 ;  /* 0x000000021d147836 */ /* 0x000fe20000000000 */
[----:B---3--:R0:W-:Y:S11]  /*2b00*/  @!P1 STG.E desc[UR6][R22.64], R21 ;  /* 0x0000001516009986 */ /* 0x0081f6000c101906 */
[----:B------:R-:W3:Y:S01]  /*2b10*/  @!P2 LDG.E R31, desc[UR6][R18.64+0x4] ;  /* 0x00000406121fa981 */ /* 0x000ee2000c1e1900 */
[----:B------:R-:W-:-:S04]  /*2b20*/  ISETP.GT.AND P1, PT, R20, UR4, PT ;  /* 0x0000000414007c0c */ /* 0x000fc8000bf24270 */
[----:B------:R-:W-:Y:S01]  /*2b30*/  ISETP.LT.OR P1, PT, R20, 0x1, P1 ;  /* 0x000000011400780c */ /* 0x000fe20000f21670 */
[----:B------:R-:W-:Y:S01]  /*2b40*/  VIADD R20, R29, 0x3 ;  /* 0x000000031d147836 */ /* 0x000fe20000000000 */
[----:B---3--:R1:W-:Y:S11]  /*2b50*/  @!P2 STG.E desc[UR6][R22.64+0x4], R31 ;  /* 0x0000041f1600a986 */ /* 0x0083f6000c101906 */
[----:B------:R-:W3:Y:S01]  /*2b60*/  @!P1 LDG.E R33, desc[UR6][R18.64+0x8] ;  /* 0x0000080612219981 */ /* 0x000ee2000c1e1900 */
[----:B------:R-:W-:-:S04]  /*2b70*/  ISETP.GT.AND P2, PT, R20, UR4, PT ;  /* 0x0000000414007c0c */ /* 0x000fc8000bf44270 */
[----:B------:R-:W-:Y:S02]  /*2b80*/  ISETP.LT.OR P2, PT, R20, 0x1, P2 ;  /* 0x000000011400780c */ /* 0x000fe40001741670 */
[----:B------:R-:W-:-:S04]  /*2b90*/  IADD3 R37, PT, PT, R10, 0x4, R27 ;  /* 0x000000040a257810 */ /* 0x000fc80007ffe01b */
[----:B------:R-:W-:Y:S01]  /*2ba0*/  IADD3 R20, PT, PT, R14, -UR4, R37 ;  /* 0x800000040e147c10 */ /* 0x000fe2000fffe025 */
[----:B---3--:R3:W-:Y:S06]  /*2bb0*/  @!P1 STG.E desc[UR6][R22.64+0x8], R33 ;  /* 0x0000082116009986 */ /* 0x0087ec000c101906 */
[----:B------:R-:W4:Y:S01]  /*2bc0*/  @!P2 LDG.E R35, desc[UR6][R18.64+0xc] ;  /* 0x00000c061223a981 */ /* 0x000f22000c1e1900 */
[----:B------:R-:W-:Y:S01]  /*2bd0*/  ISETP.GT.AND P1, PT, R37, UR4, PT ;  /* 0x0000000425007c0c */ /* 0x000fe2000bf24270 */
[----:B0-----:R-:W-:-:S03]  /*2be0*/  VIADD R21, R20, 0xfffffffe ;  /* 0xfffffffe14157836 */ /* 0x001fc60000000000 */
[----:B------:R-:W-:Y:S01]  /*2bf0*/  ISETP.LT.OR P1, PT, R37, 0x1, P1 ;  /* 0x000000012500780c */ /* 0x000fe20000f21670 */
[----:B------:R-:W-:Y:S01]  /*2c00*/  IMAD.WIDE R20, R21, 0x4, R16 ;  /* 0x0000000415147825 */ /* 0x000fe200078e0210 */
[----:B------:R-:W-:Y:S01]  /*2c10*/  IADD3 R26, PT, PT, R29, 0x5, RZ ;  /* 0x000000051d1a7810 */ /* 0x000fe20007ffe0ff */
[----:B----4-:R0:W-:Y:S10]  /*2c20*/  @!P2 STG.E desc[UR6][R22.64+0xc], R35 ;  /* 0x00000c231600a986 */ /* 0x0101f4000c101906 */
[----:B-1----:R-:W4:Y:S01]  /*2c30*/  @!P1 LDG.E R31, desc[UR6][R20.64] ;  /* 0x00000006141f9981 */ /* 0x002f22000c1e1900 */
[----:B------:R-:W-:Y:S01]  /*2c40*/  ISETP.GT.AND P2, PT, R26, UR4, PT ;  /* 0x000000041a007c0c */ /* 0x000fe2000bf44270 */
[----:B------:R-:W-:-:S03]  /*2c50*/  IMAD.WIDE R18, R8, 0x4, R20 ;  /* 0x0000000408127825 */ /* 0x000fc600078e0214 */
[----:B------:R-:W-:Y:S01]  /*2c60*/  ISETP.GT.U32.OR P2, PT, R37, 0x7ffffffe, P2 ;  /* 0x7ffffffe2500780c */ /* 0x000fe20001744470 */
[----:B------:R-:W-:Y:S01]  /*2c70*/  VIADD R26, R29, 0x6 ;  /* 0x000000061d1a7836 */ /* 0x000fe20000000000 */
[----:B----4-:R1:W-:Y:S11]  /*2c80*/  @!P1 STG.E desc[UR6][R18.64], R31 ;  /* 0x0000001f12009986 */ /* 0x0103f6000c101906 */
[----:B---3--:R-:W3:Y:S01]  /*2c90*/  @!P2 LDG.E R33, desc[UR6][R20.64+0x4] ;  /* 0x000004061421a981 */ /* 0x008ee2000c1e1900 */
[----:B------:R-:W-:-:S04]  /*2ca0*/  ISETP.GT.AND P1, PT, R26, UR4, PT ;  /* 0x000000041a007c0c */ /* 0x000fc8000bf24270 */
[----:B------:R-:W-:Y:S01]  /*2cb0*/  ISETP.LT.OR P1, PT, R26, 0x1, P1 ;  /* 0x000000011a00780c */ /* 0x000fe20000f21670 */
[----:B0-----:R-:W-:Y:S01]  /*2cc0*/  VIADD R22, R29, 0x7 ;  /* 0x000000071d167836 */ /* 0x001fe20000000000 */
[----:B---3--:R0:W-:Y:S11]  /*2cd0*/  @!P2 STG.E desc[UR6][R18.64+0x4], R33 ;  /* 0x000004211200a986 */ /* 0x0081f6000c101906 */
[----:B------:R-:W3:Y:S01]  /*2ce0*/  @!P1 LDG.E R35, desc[UR6][R20.64+0x8] ;  /* 0x0000080614239981 */ /* 0x000ee2000c1e1900 */
[----:B------:R-:W-:-:S04]  /*2cf0*/  ISETP.GT.AND P2, PT, R22, UR4, PT ;  /* 0x0000000416007c0c */ /* 0x000fc8000bf44270 */
[----:B------:R-:W-:Y:S02]  /*2d00*/  ISETP.LT.OR P2, PT, R22, 0x1, P2 ;  /* 0x000000011600780c */ /* 0x000fe40001741670 */
[----:B------:R-:W-:-:S04]  /*2d10*/  IADD3 R37, PT, PT, R10, 0x8, R27 ;  /* 0x000000080a257810 */ /* 0x000fc80007ffe01b */
[----:B------:R-:W-:Y:S01]  /*2d20*/  IADD3 R22, PT, PT, R14, -UR4, R37 ;  /* 0x800000040e167c10 */ /* 0x000fe2000fffe025 */
[----:B---3--:R3:W-:Y:S06]  /*2d30*/  @!P1 STG.E desc[UR6][R18.64+0x8], R35 ;  /* 0x0000082312009986 */ /* 0x0087ec000c101906 */
[----:B-1----:R-:W4:Y:S01]  /*2d40*/  @!P2 LDG.E R31, desc[UR6][R20.64+0xc] ;  /* 0x00000c06141fa981 */ /* 0x002f22000c1e1900 */
[----:B------:R-:W-:Y:S01]  /*2d50*/  ISETP.GT.AND P1, PT, R37, UR4, PT ;  /* 0x0000000425007c0c */ /* 0x000fe2000bf24270 */
[----:B------:R-:W-:-:S03]  /*2d60*/  VIADD R23, R22, 0xfffffffe ;  /* 0xfffffffe16177836 */ /* 0x000fc60000000000 */
[----:B------:R-:W-:Y:S01]  /*2d70*/  ISETP.LT.OR P1, PT, R37, 0x1, P1 ;  /* 0x000000012500780c */ /* 0x000fe20000f21670 */
[----:B------:R-:W-:Y:S01]  /*2d80*/  IMAD.WIDE R22, R23, 0x4, R16 ;  /* 0x0000000417167825 */ /* 0x000fe200078e0210 */
[----:B------:R-:W-:Y:S01]  /*2d90*/  IADD3 R26, PT, PT, R29, 0x9, RZ ;  /* 0x000000091d1a7810 */ /* 0x000fe20007ffe0ff */
[----:B----4-:R1:W-:Y:S10]  /*2da0*/  @!P2 STG.E desc[UR6][R18.64+0xc], R31 ;  /* 0x00000c1f1200a986 */ /* 0x0103f4000c101906 */
[----:B0-----:R-:W4:Y:S01]  /*2db0*/  @!P1 LDG.E R33, desc[UR6][R22.64] ;  /* 0x0000000616219981 */ /* 0x001f22000c1e1900 */
        /* <DEDUP_REMOVED lines=8> */
[----:B-1----:R-:W-:Y:S01]  /*2e40*/  VIADD R18, R29, 0xb ;  /* 0x0000000b1d127836 */ /* 0x002fe20000000000 */
[----:B---3--:R-:W-:Y:S11]  /*2e50*/  @!P2 STG.E desc[UR6][R20.64+0x4], R35 ;  /* 0x000004231400a986 */ /* 0x008ff6000c101906 */
[----:B------:R-:W3:Y:S01]  /*2e60*/  @!P1 LDG.E R19, desc[UR6][R22.64+0x8] ;  /* 0x0000080616139981 */ /* 0x000ee2000c1e1900 */
[----:B------:R-:W-:-:S04]  /*2e70*/  ISETP.GT.AND P2, PT, R18, UR4, PT ;  /* 0x0000000412007c0c */ /* 0x000fc8000bf44270 */
[----:B------:R-:W-:Y:S02]  /*2e80*/  ISETP.LT.OR P2, PT, R18, 0x1, P2 ;  /* 0x000000011200780c */ /* 0x000fe40001741670 */
[----:B------:R-:W-:-:S04]  /*2e90*/  IADD3 R37, PT, PT, R10, 0xc, R27 ;  /* 0x0000000c0a257810 */ /* 0x000fc80007ffe01b */
[----:B------:R-:W-:Y:S01]  /*2ea0*/  IADD3 R18, PT, PT, R14, -UR4, R37 ;  /* 0x800000040e127c10 */ /* 0x000fe2000fffe025 */
[----:B---3--:R1:W-:Y:S06]  /*2eb0*/  @!P1 STG.E desc[UR6][R20.64+0x8], R19 ;  /* 0x0000081314009986 */ /* 0x0083ec000c101906 */
[----:B------:R-:W3:Y:S01]  /*2ec0*/  @!P2 LDG.E R31, desc[UR6][R22.64+0xc] ;  /* 0x00000c06161fa981 */ /* 0x000ee2000c1e1900 */
[----:B------:R-:W-:Y:S01]  /*2ed0*/  ISETP.GT.AND P1, PT, R37, UR4, PT ;  /* 0x0000000425007c0c */ /* 0x000fe2000bf24270 */
[----:B0-----:R-:W-:-:S03]  /*2ee0*/  VIADD R33, R18, 0xfffffffe ;  /* 0xfffffffe12217836 */ /* 0x001fc60000000000 */
[----:B------:R-:W-:Y:S01]  /*2ef0*/  ISETP.LT.OR P1, PT, R37, 0x1, P1 ;  /* 0x000000012500780c */ /* 0x000fe20000f21670 */
[----:B------:R-:W-:Y:S01]  /*2f00*/  IMAD.WIDE R16, R33, 0x4, R16 ;  /* 0x0000000421107825 */ /* 0x000fe200078e0210 */
[----:B------:R-:W-:Y:S01]  /*2f10*/  IADD3 R18, PT, PT, R29, 0xd, RZ ;  /* 0x0000000d1d127810 */ /* 0x000fe20007ffe0ff */
[----:B---3--:R0:W-:Y:S10]  /*2f20*/  @!P2 STG.E desc[UR6][R20.64+0xc], R31 ;  /* 0x00000c1f1400a986 */ /* 0x0081f4000c101906 */
[----:B------:R-:W3:Y:S01]  /*2f30*/  @!P1 LDG.E R33, desc[UR6][R16.64] ;  /* 0x0000000610219981 */ /* 0x000ee2000c1e1900 */
[----:B------:R-:W-:Y:S01]  /*2f40*/  ISETP.GT.AND P2, PT, R18, UR4, PT ;  /* 0x0000000412007c0c */ /* 0x000fe2000bf44270 */
[----:B-1----:R-:W-:-:S03]  /*2f50*/  IMAD.WIDE R18, R8, 0x4, R16 ;  /* 0x0000000408127825 */ /* 0x002fc600078e0210 */
[----:B------:R-:W-:Y:S01]  /*2f60*/  ISETP.GT.U32.OR P2, PT, R37, 0x7ffffffe, P2 ;  /* 0x7ffffffe2500780c */ /* 0x000fe20001744470 */
[----:B------:R-:W-:Y:S01]  /*2f70*/  VIADD R22, R29, 0xe ;  /* 0x0000000e1d167836 */ /* 0x000fe20000000000 */
[----:B---3--:R1:W-:Y:S11]  /*2f80*/  @!P1 STG.E desc[UR6][R18.64], R33 ;  /* 0x0000002112009986 */ /* 0x0083f6000c101906 */
[----:B------:R-:W3:Y:S01]  /*2f90*/  @!P2 LDG.E R23, desc[UR6][R16.64+0x4] ;  /* 0x000004061017a981 */ /* 0x000ee2000c1e1900 */
[----:B------:R-:W-:-:S04]  /*2fa0*/  ISETP.GT.AND P1, PT, R22, UR4, PT ;  /* 0x0000000416007c0c */ /* 0x000fc8000bf24270 */
[----:B------:R-:W-:Y:S01]  /*2fb0*/  ISETP.LT.OR P1, PT, R22, 0x1, P1 ;  /* 0x000000011600780c */ /* 0x000fe20000f21670 */
[----:B------:R-:W-:Y:S01]  /*2fc0*/  VIADD R29, R29, 0xf ;  /* 0x0000000f1d1d7836 */ /* 0x000fe20000000000 */
[----:B---3--:R1:W-:Y:S11]  /*2fd0*/  @!P2 STG.E desc[UR6][R18.64+0x4], R23 ;  /* 0x000004171200a986 */ /* 0x0083f6000c101906 */
[----:B0-----:R-:W3:Y:S01]  /*2fe0*/  @!P1 LDG.E R21, desc[UR6][R16.64+0x8] ;  /* 0x0000080610159981 */ /* 0x001ee2000c1e1900 */
[----:B------:R-:W-:-:S04]  /*2ff0*/  ISETP.GT.AND P2, PT, R29, UR4, PT ;  /* 0x000000041d007c0c */ /* 0x000fc8000bf44270 */
[----:B------:R-:W-:Y:S01]  /*3000*/  ISETP.LT.OR P2, PT, R29, 0x1, P2 ;  /* 0x000000011d00780c */ /* 0x000fe20001741670 */
[----:B---3--:R1:W-:-:S12]  /*3010*/  @!P1 STG.E desc[UR6][R18.64+0x8], R21 ;  /* 0x0000081512009986 */ /* 0x0083d8000c101906 */
[----:B------:R-:W3:Y:S01]  /*3020*/  @!P2 LDG.E R29, desc[UR6][R16.64+0xc] ;  /* 0x00000c06101da981 */ /* 0x000ee2000c1e1900 */
[----:B------:R-:W-:Y:S01]  /*3030*/  VIADD R24, R24, 0x10 ;  /* 0x0000001018187836 */ /* 0x000fe20000000000 */
[----:B------:R-:W-:-:S04]  /*3040*/  IADD3 R27, PT, PT, R27, 0x10, RZ ;  /* 0x000000101b1b7810 */ /* 0x000fc80007ffe0ff */
[----:B------:R-:W-:Y:S01]  /*3050*/  ISETP.GE.AND P1, PT, R24, -0xc, PT ;  /* 0xfffffff41800780c */ /* 0x000fe20003f26270 */
[----:B---3--:R1:W-:-:S12]  /*3060*/  @!P2 STG.E desc[UR6][R18.64+0xc], R29 ;  /* 0x00000c1d1200a986 */ /* 0x0083d8000c101906 */
[----:B------:R-:W-:Y:S05]  /*3070*/  @!P1 BRA `(.L_x_67) ;  /* 0xfffffff8006c9947 */ /* 0x000fea000383ffff */
.L_x_66:
[----:B------:R-:W-:-:S05]  /*3080*/  IMAD.MOV R16, RZ, RZ, -R24 ;  /* 0x000000ffff107224 */ /* 0x000fca00078e0a18 */
[----:B------:R-:W-:-:S13]  /*3090*/  ISETP.GT.AND P1, PT, R16, 0x4, PT ;  /* 0x000000041000780c */ /* 0x000fda0003f24270 */
[----:B------:R-:W-:Y:S05]  /*30a0*/  @!P1 BRA `(.L_x_68) ;  /* 0x0000000000dc9947 */ /* 0x000fea0003800000 */
[----:B------:R-:W0:Y:S01]  /*30b0*/  LDCU UR4, c[0x3][URZ] ;  /* 0x00c00000ff0477ac */ /* 0x000e220008000800 */
[----:B------:R-:W3:Y:S01]  /*30c0*/  LDC.64 R16, c[0x0][0x380] ;  /* 0x0000e000ff107b82 */ /* 0x000ee20000000a00 */
[----:B-1----:R-:W-:-:S05]  /*30d0*/  IMAD.IADD R33, R10, 0x1, R27 ;  /* 0x000000010a217824 */ /* 0x002fca00078e021b */
[C---:B0-----:R-:W-:Y:S02]  /*30e0*/  ISETP.GT.AND P0, PT, R33.reuse, UR4, PT ;  /* 0x0000000421007c0c */ /* 0x041fe4000bf04270 */
[----:B------:R-:W-:Y:S02]  /*30f0*/  IADD3 R18, PT, PT, R14, -UR4, R33 ;  /* 0x800000040e127c10 */ /* 0x000fe4000fffe021 */
[----:B------:R-:W-:-:S03]  /*3100*/  ISETP.LT.OR P0, PT, R33, 0x1, P0 ;  /* 0x000000012100780c */ /* 0x000fc60000701670 */
[----:B------:R-:W-:-:S04]  /*3110*/  VIADD R19, R18, 0xfffffffe ;  /* 0xfffffffe12137836 */ /* 0x000fc80000000000 */
[----:B---3--:R-:W-:-:S06]  /*3120*/  IMAD.WIDE R18, R19, 0x4, R16 ;  /* 0x0000000413127825 */ /* 0x008fcc00078e0210 */
[----:B------:R-:W3:Y:S01]  /*3130*/  @!P0 LDG.E R23, desc[UR6][R18.64] ;  /* 0x0000000612178981 */ /* 0x000ee2000c1e1900 */
[----:B------:R-:W-:-:S04]  /*3140*/  IADD3 R20, PT, PT, R33, 0x1, RZ ;  /* 0x0000000121147810 */ /* 0x000fc80007ffe0ff */
[----:B------:R-:W-:Y:S01]  /*3150*/  ISETP.GT.AND P1, PT, R20, UR4, PT ;  /* 0x0000000414007c0c */ /* 0x000fe2000bf24270 */
[----:B------:R-:W-:-:S03]  /*3160*/  IMAD.WIDE R20, R8, 0x4, R18 ;  /* 0x0000000408147825 */ /* 0x000fc600078e0212 */
        /* <DEDUP_REMOVED lines=10> */
[----:B------:R-:W-:Y:S01]  /*3210*/  ISETP.LT.OR P1, PT, R22, 0x1, P1 ;  /* 0x000000011600780c */ /* 0x000fe20000f21670 */
[----:B------:R-:W-:-:S05]  /*3220*/  VIADD R27, R27, 0x4 ;  /* 0x000000041b1b7836 */ /* 0x000fca0000000000 */
[----:B------:R-:W-:Y:S01]  /*3230*/  IADD3 R33, PT, PT, R10, R27, RZ ;  /* 0x0000001b0a217210 */ /* 0x000fe20007ffe0ff */
[----:B---3--:R3:W-:Y:S06]  /*3240*/  @!P0 STG.E desc[UR6][R20.64+0x8], R31 ;  /* 0x0000081f14008986 */ /* 0x0087ec000c101906 */
[----:B0-----:R-:W4:Y:S01]  /*3250*/  @!P1 LDG.E R23, desc[UR6][R18.64+0xc] ;  /* 0x00000c0612179981 */ /* 0x001f22000c1e1900 */
[----:B------:R-:W-:Y:S02]  /*3260*/  ISETP.GT.AND P0, PT, R33, UR4, PT ;  /* 0x0000000421007c0c */ /* 0x000fe4000bf04270 */
[----:B------:R-:W-:-:S02]  /*3270*/  IADD3 R22, PT, PT, R14, -UR4, R33 ;  /* 0x800000040e167c10 */ /* 0x000fc4000fffe021 */
[----:B------:R-:W-:-:S03]  /*3280*/  ISETP.LT.OR P0, PT, R33, 0x1, P0 ;  /* 0x000000012100780c */ /* 0x000fc60000701670 */
[----:B-1----:R-:W-:-:S04]  /*3290*/  VIADD R29, R22, 0xfffffffe ;  /* 0xfffffffe161d7836 */ /* 0x002fc80000000000 */
[----:B------:R-:W-:-:S04]  /*32a0*/  IMAD.WIDE R16, R29, 0x4, R16 ;  /* 0x000000041d107825 */ /* 0x000fc800078e0210 */
[----:B------:R-:W-:Y:S01]  /*32b0*/  VIADD R22, R33, 0x1 ;  /* 0x0000000121167836 */ /* 0x000fe20000000000 */
[----:B----4-:R0:W-:Y:S04]  /*32c0*/  @!P1 STG.E desc[UR6][R20.64+0xc], R23 ;  /* 0x00000c1714009986 */ /* 0x0101e8000c101906 */
[----:B------:R-:W4:Y:S01]  /*32d0*/  @!P0 LDG.E R29, desc[UR6][R16.64] ;  /* 0x00000006101d8981 */ /* 0x000f22000c1e1900 */
[----:B------:R-:W-:Y:S01]  /*32e0*/  ISETP.GT.AND P1, PT, R22, UR4, PT ;  /* 0x0000000416007c0c */ /* 0x000fe2000bf24270 */
[----:B------:R-:W-:-:S03]  /*32f0*/  IMAD.WIDE R18, R8, 0x4, R16 ;  /* 0x0000000408127825 */ /* 0x000fc600078e0210 */
[C---:B------:R-:W-:Y:S01]  /*3300*/  ISETP.GT.U32.OR P1, PT, R33.reuse, 0x7ffffffe, P1 ;  /* 0x7ffffffe2100780c */ /* 0x040fe20000f24470 */
[----:B------:R-:W-:Y:S01]  /*3310*/  VIADD R22, R33, 0x2 ;  /* 0x0000000221167836 */ /* 0x000fe20000000000 */
[----:B----4-:R4:W-:Y:S11]  /*3320*/  @!P0 STG.E desc[UR6][R18.64], R29 ;  /* 0x0000001d12008986 */ /* 0x0109f6000c101906 */
[----:B---3--:R-:W3:Y:S01]  /*3330*/  @!P1 LDG.E R31, desc[UR6][R16.64+0x4] ;  /* 0x00000406101f9981 */ /* 0x008ee2000c1e1900 */
[----:B------:R-:W-:-:S04]  /*3340*/  ISETP.GT.AND P0, PT, R22, UR4, PT ;  /* 0x0000000416007c0c */ /* 0x000fc8000bf04270 */
[----:B------:R-:W-:Y:S02]  /*3350*/  ISETP.LT.OR P0, PT, R22, 0x1, P0 ;  /* 0x000000011600780c */ /* 0x000fe40000701670 */
[----:B0-----:R-:W-:Y:S01]  /*3360*/  IADD3 R20, PT, PT, R33, 0x3, RZ ;  /* 0x0000000321147810 */ /* 0x001fe20007ffe0ff */
[----:B---3--:R4:W-:Y:S10]  /*3370*/  @!P1 STG.E desc[UR6][R18.64+0x4], R31 ;  /* 0x0000041f12009986 */ /* 0x0089f4000c101906 */
[----:B------:R-:W3:Y:S01]  /*3380*/  @!P0 LDG.E R21, desc[UR6][R16.64+0x8] ;  /* 0x0000080610158981 */ /* 0x000ee2000c1e1900 */
[----:B------:R-:W-:-:S04]  /*3390*/  ISETP.GT.AND P1, PT, R20, UR4, PT ;  /* 0x0000000414007c0c */ /* 0x000fc8000bf24270 */
[----:B------:R-:W-:Y:S01]  /*33a0*/  ISETP.LT.OR P1, PT, R20, 0x1, P1 ;  /* 0x000000011400780c */ /* 0x000fe20000f21670 */
[----:B---3--:R4:W-:-:S12]  /*33b0*/  @!P0 STG.E desc[UR6][R18.64+0x8], R21 ;  /* 0x0000081512008986 */ /* 0x0089d8000c101906 */
[----:B------:R-:W3:Y:S01]  /*33c0*/  @!P1 LDG.E R23, desc[UR6][R16.64+0xc] ;  /* 0x00000c0610179981 */ /* 0x000ee2000c1e1900 */
[----:B------:R-:W-:Y:S01]  /*33d0*/  VIADD R24, R24, 0x4 ;  /* 0x0000000418187836 */ /* 0x000fe20000000000 */
[----:B------:R-:W-:Y:S01]  /*33e0*/  PLOP3.LUT P0, PT, PT, PT, PT, 0x8, 0x80 ;  /* 0x000000000080781c */ /* 0x000fe20003f0e170 */
[----:B------:R-:W-:Y:S02]  /*33f0*/  VIADD R27, R27, 0x4 ;  /* 0x000000041b1b7836 */ /* 0x000fe40000000000 */
[----:B------:R-:W-:Y:S01]  /*3400*/  VIADD R24, R24, 0x4 ;  /* 0x0000000418187836 */ /* 0x000fe20000000000 */
[----:B---3--:R4:W-:Y:S09]  /*3410*/  @!P1 STG.E desc[UR6][R18.64+0xc], R23 ;  /* 0x00000c1712009986 */ /* 0x0089f2000c101906 */
.L_x_68:
[----:B------:R-:W-:-:S13]  /*3420*/  ISETP.NE.OR P0, PT, R24, RZ, P0 ;  /* 0x000000ff1800720c */ /* 0x000fda0000705670 */
[----:B------:R-:W-:Y:S05]  /*3430*/  @!P0 BRA `(.L_x_64) ;  /* 0x0000000000748947 */ /* 0x000fea0003800000 */
.L_x_65:
[----:B-1--4-:R-:W0:Y:S01]  /*3440*/  LDC.64 R18, c[0x0][0x380] ;  /* 0x0000e000ff127b82 */ /* 0x012e220000000a00 */
[----:B------:R-:W-:-:S04]  /*3450*/  IADD3 R31, PT, PT, R10, R27, RZ ;  /* 0x0000001b0a1f7210 */ /* 0x000fc80007ffe0ff */
[C---:B------:R-:W-:Y:S02]  /*3460*/  ISETP.GT.AND P0, PT, R31.reuse, UR5, PT ;  /* 0x000000051f007c0c */ /* 0x040fe4000bf04270 */
[----:B---3--:R-:W-:Y:S02]  /*3470*/  IADD3 R16, PT, PT, R14, -UR5, R31 ;  /* 0x800000050e107c10 */ /* 0x008fe4000fffe01f */
[----:B------:R-:W-:-:S03]  /*3480*/  ISETP.LT.OR P0, PT, R31, 0x1, P0 ;  /* 0x000000011f00780c */ /* 0x000fc60000701670 */
[----:B------:R-:W-:-:S04]  /*3490*/  VIADD R17, R16, 0xfffffffe ;  /* 0xfffffffe10117836 */ /* 0x000fc80000000000 */
[----:B0-----:R-:W-:-:S06]  /*34a0*/  IMAD.WIDE R18, R17, 0x4, R18 ;  /* 0x0000000411127825 */ /* 0x001fcc00078e0212 */
[----:B------:R-:W3:Y:S01]  /*34b0*/  @!P0 LDG.E R21, desc[UR6][R18.64] ;  /* 0x0000000612158981 */ /* 0x000ee2000c1e1900 */
[----:B------:R-:W-:-:S05]  /*34c0*/  VIADD R16, R31, 0x1 ;  /* 0x000000011f107836 */ /* 0x000fca0000000000 */
[----:B------:R-:W-:Y:S01]  /*34d0*/  ISETP.GT.AND P1, PT, R16, UR5, PT ;  /* 0x0000000510007c0c */ /* 0x000fe2000bf24270 */
[----:B------:R-:W-:-:S03]  /*34e0*/  IMAD.WIDE R16, R8, 0x4, R18 ;  /* 0x0000000408107825 */ /* 0x000fc600078e0212 */
[C---:B------:R-:W-:Y:S01]  /*34f0*/  ISETP.GT.U32.OR P1, PT, R31.reuse, 0x7ffffffe, P1 ;  /* 0x7ffffffe1f00780c */ /* 0x040fe20000f24470 */
[----:B------:R-:W-:Y:S01]  /*3500*/  VIADD R20, R31, 0x2 ;  /* 0x000000021f147836 */ /* 0x000fe20000000000 */
[----:B---3--:R0:W-:Y:S11]  /*3510*/  @!P0 STG.E desc[UR6][R16.64], R21 ;  /* 0x0000001510008986 */ /* 0x0081f6000c101906 */
[----:B------:R-:W3:Y:S01]  /*3520*/  @!P1 LDG.E R23, desc[UR6][R18.64+0x4] ;  /* 0x0000040612179981 */ /* 0x000ee2000c1e1900 */
[----:B------:R-:W-:-:S04]  /*3530*/  ISETP.GT.AND P0, PT, R20, UR5, PT ;  /* 0x0000000514007c0c */ /* 0x000fc8000bf04270 */
[----:B------:R-:W-:Y:S02]  /*3540*/  ISETP.LT.OR P0, PT, R20, 0x1, P0 ;  /* 0x000000011400780c */ /* 0x000fe40000701670 */
[----:B------:R-:W-:Y:S01]  /*3550*/  IADD3 R20, PT, PT, R31, 0x3, RZ ;  /* 0x000000031f147810 */ /* 0x000fe20007ffe0ff */
[----:B---3--:R3:W-:Y:S10]  /*3560*/  @!P1 STG.E desc[UR6][R16.64+0x4], R23 ;  /* 0x0000041710009986 */ /* 0x0087f4000c101906 */
[----:B------:R-:W4:Y:S01]  /*3570*/  @!P0 LDG.E R29, desc[UR6][R18.64+0x8] ;  /* 0x00000806121d8981 */ /* 0x000f22000c1e1900 */
[----:B------:R-:W-:-:S04]  /*3580*/  ISETP.GT.AND P1, PT, R20, UR5, PT ;  /* 0x0000000514007c0c */ /* 0x000fc8000bf24270 */
[----:B------:R-:W-:Y:S01]  /*3590*/  ISETP.LT.OR P1, PT, R20, 0x1, P1 ;  /* 0x000000011400780c */ /* 0x000fe20000f21670 */
[----:B----4-:R3:W-:-:S12]  /*35a0*/  @!P0 STG.E desc[UR6][R16.64+0x8], R29 ;  /* 0x0000081d10008986 */ /* 0x0107d8000c101906 */
[----:B0-----:R-:W4:Y:S01]  /*35b0*/  @!P1 LDG.E R21, desc[UR6][R18.64+0xc] ;  /* 0x00000c0612159981 */ /* 0x001f22000c1e1900 */
[----:B------:R-:W-:Y:S02]  /*35c0*/  VIADD R24, R24, 0x4 ;  /* 0x0000000418187836 */ /* 0x000fe40000000000 */
[----:B------:R-:W-:-:S03]  /*35d0*/  VIADD R27, R27, 0x4 ;  /* 0x000000041b1b7836 */ /* 0x000fc60000000000 */
[----:B------:R-:W-:Y:S01]  /*35e0*/  ISETP.NE.AND P0, PT, R24, RZ, PT ;  /* 0x000000ff1800720c */ /* 0x000fe20003f05270 */
[----:B----4-:R3:W-:-:S12]  /*35f0*/  @!P1 STG.E desc[UR6][R16.64+0xc], R21 ;  /* 0x00000c1510009986 */ /* 0x0107d8000c101906 */
[----:B------:R-:W-:Y:S05]  /*3600*/  @P0 BRA `(.L_x_65) ;  /* 0xfffffffc008c0947 */ /* 0x000fea000383ffff */
.L_x_64:
[----:B------:R-:W-:-:S13]  /*3610*/  ISETP.NE.AND P0, PT, R15, RZ, PT ;  /* 0x000000ff0f00720c */ /* 0x000fda0003f05270 */
[----:B------:R-:W-:Y:S05]  /*3620*/  @!P0 BRA `(.L_x_63) ;  /* 0x0000000000448947 */ /* 0x000fea0003800000 */
[----:B------:R-:W-:Y:S01]  /*3630*/  IMAD.MOV R15, RZ, RZ, -R15 ;  /* 0x000000ffff0f7224 */ /* 0x000fe200078e0a0f */
[----:B------:R-:W0:Y:S01]  /*3640*/  LDCU UR4, c[0x3][URZ] ;  /* 0x00c00000ff0477ac */ /* 0x000e220008000800 */
[----:B------:R-:W-:-:S05]  /*3650*/  NOP ;  /* 0x0000000000007918 */ /* 0x000fca0000000000 */
.L_x_69:
[----:B-1--4-:R-:W-:-:S04]  /*3660*/  IADD3 R19, PT, PT, R10, R25, RZ ;  /* 0x000000190a137210 */ /* 0x012fc80007ffe0ff */
[----:B0-----:R-:W-:-:S04]  /*3670*/  ISETP.GT.AND P0, PT, R19, UR4, PT ;  /* 0x0000000413007c0c */ /* 0x001fc8000bf04270 */
[----:B------:R-:W-:-:S13]  /*3680*/  ISETP.LT.OR P0, PT, R19, 0x1, P0 ;  /* 0x000000011300780c */ /* 0x000fda0000701670 */
[----:B---3--:R-:W0:Y:S01]  /*3690*/  @!P0 LDC.64 R16, c[0x0][0x380] ;  /* 0x0000e000ff108b82 */ /* 0x008e220000000a00 */
[----:B------:R-:W-:-:S05]  /*36a0*/  @!P0 IADD3 R18, PT, PT, R14, -UR4, R19 ;  /* 0x800000040e128c10 */ /* 0x000fca000fffe013 */
[----:B------:R-:W-:-:S04]  /*36b0*/  @!P0 VIADD R19, R18, 0xfffffffe ;  /* 0xfffffffe12138836 */ /* 0x000fc80000000000 */
[----:B0-----:R-:W-:-:S05]  /*36c0*/  @!P0 IMAD.WIDE R16, R19, 0x4, R16 ;  /* 0x0000000413108825 */ /* 0x001fca00078e0210 */
[----:B------:R-:W3:Y:S01]  /*36d0*/  @!P0 LDG.E R21, desc[UR6][R16.64] ;  /* 0x0000000610158981 */ /* 0x000ee2000c1e1900 */
[----:B------:R-:W-:-:S04]  /*36e0*/  @!P0 IMAD.WIDE R18, R8, 0x4, R16 ;  /* 0x0000000408128825 */ /* 0x000fc800078e0210 */
[----:B------:R-:W-:Y:S02]  /*36f0*/  VIADD R15, R15, 0x1 ;  /* 0x000000010f0f7836 */ /* 0x000fe40000000000 */
[----:B------:R-:W-:Y:S01]  /*3700*/  VIADD R25, R25, 0x1 ;  /* 0x0000000119197836 */ /* 0x000fe20000000000 */
[----:B---3--:R0:W-:Y:S02]  /*3710*/  @!P0 STG.E desc[UR6][R18.64], R21 ;  /* 0x0000001512008986 */ /* 0x0081e4000c101906 */
[----:B------:R-:W-:-:S13]  /*3720*/  ISETP.NE.AND P0, PT, R15, RZ, PT ;  /* 0x000000ff0f00720c */ /* 0x000fda0003f05270 */
[----:B0-----:R-:W-:Y:S05]  /*3730*/  @P0 BRA `(.L_x_69) ;  /* 0xfffffffc00c80947 */ /* 0x001fea000383ffff */
.L_x_63:
[----:B-1-34-:R-:W1:Y:S01]  /*3740*/  LDC R23, c[0x3][RZ] ;  /* 0x00c00000ff177b82 */ /* 0x01ae620000000800 */
[----:B------:R-:W-:-:S05]  /*3750*/  IMAD R20, R8, R3, RZ ;  /* 0x0000000308147224 */ /* 0x000fca00078e02ff */
[----:B0-----:R-:W-:Y:S02]  /*3760*/  IADD3 R19, PT, PT, R3, R20, RZ ;  /* 0x0000001403137210 */ /* 0x001fe40007ffe0ff */
[----:B------:R-:W0:Y:S01]  /*3770*/  LDC.64 R16, c[0x0][0x380] ;  /* 0x0000e000ff107b82 */ /* 0x000e220000000a00 */
[----:B-1----:R-:W-:-:S13]  /*3780*/  ISETP.NE.AND P0, PT, R23, -0x1, PT ;  /* 0xffffffff1700780c */ /* 0x002fda0003f05270 */
[----:B0-----:R-:W-:-:S05]  /*3790*/  @!P0 IMAD.WIDE.U32 R14, R19, 0x4, R16 ;  /* 0x00000004130e8825 */ /* 0x001fca00078e0010 */
[----:B------:R-:W3:Y:S01]  /*37a0*/  @!P0 LDG.E R18, desc[UR6][R14.64+0x4] ;  /* 0x000004060e128981 */ /* 0x000ee2000c1e1900 */
[--C-:B------:R-:W-:Y:S01]  /*37b0*/  @P0 IADD3 R19, PT, PT, R19, -0x2, -R23.reuse ;  /* 0xfffffffe13130810 */ /* 0x100fe20007ffe817 */
[----:B------:R-:W-:Y:S02]  /*37c0*/  @P0 IMAD.IADD R23, R20, 0x1, R23 ;  /* 0x0000000114170824 */ /* 0x000fe400078e0217 */
[----:B---3--:R-:W-:-:S04]  /*37d0*/  @!P0 FADD R18, R18, R18 ;  /* 0x0000001212128221 */ /* 0x008fc80000000000 */
[----:B------:R-:W-:Y:S01]  /*37e0*/  @!P0 FMUL R21, R18, 0.5 ;  /* 0x3f00000012158820 */ /* 0x000fe20000400000 */
[----:B------:R-:W-:-:S04]  /*37f0*/  @P0 IMAD.WIDE R18, R19, 0x4, R16 ;  /* 0x0000000413120825 */ /* 0x000fc800078e0210 */
[----:B------:R-:W-:Y:S01]  /*3800*/  @P0 IMAD.WIDE R16, R23, 0x4, R16 ;  /* 0x0000000417100825 */ /* 0x000fe200078e0210 */
[----:B------:R4:W-:Y:S04]  /*3810*/  @!P0 STG.E desc[UR6][R14.64], R21 ;  /* 0x000000150e008986 */ /* 0x0009e8000c101906 */
[----:B------:R-:W3:Y:S04]  /*3820*/  @P0 LDG.E R19, desc[UR6][R18.64] ;  /* 0x0000000612130981 */ /* 0x000ee8000c1e1900 */
[----:B------:R-:W3:Y:S02]  /*3830*/  @P0 LDG.E R20, desc[UR6][R16.64] ;  /* 0x0000000610140981 */ /* 0x000ee4000c1e1900 */
[----:B---3--:R-:W-:-:S04]  /*3840*/  @P0 FADD R20, R20, R19 ;  /* 0x0000001314140221 */ /* 0x008fc80000000000 */
[----:B------:R-:W-:-:S05]  /*3850*/  @P0 FMUL R23, R20, 0.5 ;  /* 0x3f00000014170820 */ /* 0x000fca0000400000 */
[----:B------:R4:W-:Y:S01]  /*3860*/  @P0 STG.E desc[UR6][R16.64+0x4], R23 ;  /* 0x0000041710000986 */ /* 0x0009e2000c101906 */
[----:B------:R-:W-:Y:S05]  /*3870*/  BRA `(.L_x_56) ;  /* 0x0000004c000c7947 */ /* 0x000fea0003800000 */
.L_x_58:
[----:B------:R-:W-:-:S13]  /*3880*/  ISETP.NE.AND P1, PT, R7, RZ, PT ;  /* 0x000000ff0700720c */ /* 0x000fda0003f25270 */
[----:B------:R-:W-:Y:S05]  /*3890*/  @P1 BRA `(.L_x_70) ;  /* 0x0000002000e01947 */ /* 0x000fea0003800000 */
[----:B------:R-:W-:-:S13]  /*38a0*/  ISETP.GT.U32.AND P0, PT, R4, 0x7ffffffe, PT ;  /* 0x7ffffffe0400780c */ /* 0x000fda0003f04070 */
[----:B------:R-:W-:Y:S05]  /*38b0*/  @P0 BRA `(.L_x_71) ;  /* 0x0000000c00bc0947 */ /* 0x000fea0003800000 */
[----:B------:R-:W-:Y:S01]  /*38c0*/  ISETP.GE.U32.AND P0, PT, R4, 0x3, PT ;  /* 0x000000030400780c */ /* 0x000fe20003f06070 */
[----:B------:R-:W-:Y:S01]  /*38d0*/  IMAD.MOV.U32 R15, RZ, RZ, RZ ;  /* 0x000000ffff0f7224 */ /* 0x000fe200078e00ff */
[----:B------:R-:W-:-:S11]  /*38e0*/  LOP3.LUT R14, R11, 0x3, RZ, 0xc0, !PT ;  /* 0x000000030b0e7812 */ /* 0x000fd600078ec0ff */
        /* <DEDUP_REMOVED lines=14> */
.L_x_75:
[----:B-1----:R-:W1:Y:S01]  /*39d0*/  LDC.64 R16, c[0x0][0x380] ;  /* 0x0000e000ff107b82 */ /* 0x002e620000000a00 */
[----:B------:R-:W-:-:S04]  /*39e0*/  IMAD.IADD R29, R10, 0x1, R27 ;  /* 0x000000010a1d7824 */ /* 0x000fc800078e021b */
[----:B------:R-:W-:Y:S01]  /*39f0*/  IMAD.IADD R23, R8, 0x1, R29 ;  /* 0x0000000108177824 */ /* 0x000fe200078e021d */
[----:B0-----:R-:W-:-:S04]  /*3a00*/  ISETP.GT.AND P1, PT, R29, UR4, PT ;  /* 0x000000041d007c0c */ /* 0x001fc8000bf24270 */
[----:B------:R-:W-:Y:S01]  /*3a10*/  ISETP.LT.OR P1, PT, R29, 0x1, P1 ;  /* 0x000000011d00780c */ /* 0x000fe20000f21670 */
[----:B-1----:R-:W-:-:S12]  /*3a20*/  IMAD.WIDE R22, R23, 0x4, R16 ;  /* 0x0000000417167825 */ /* 0x002fd800078e0210 */
[----:B------:R-:W3:Y:S01]  /*3a30*/  @!P1 LDG.E R25, desc[UR6][R22.64] ;  /* 0x0000000616199981 */ /* 0x000ee2000c1e1900 */
[C---:B------:R-:W-:Y:S01]  /*3a40*/  IADD3 R19, PT, PT, R29.reuse, 0x1, RZ ;  /* 0x000000011d137810 */ /* 0x040fe20007ffe0ff */
[----:B------:R-:W-:-:S03]  /*3a50*/  @!P1 IMAD.WIDE.U32 R20, R29, 0x4, R16 ;  /* 0x000000041d149825 */ /* 0x000fc600078e0010 */
[----:B------:R-:W-:-:S04]  /*3a60*/  ISETP.GT.AND P2, PT, R19, UR4, PT ;  /* 0x0000000413007c0c */ /* 0x000fc8000bf44270 */
[C---:B------:R-:W-:Y:S01]  /*3a70*/  ISETP.GT.U32.OR P2, PT, R29.reuse, 0x7ffffffe, P2 ;  /* 0x7ffffffe1d00780c */ /* 0x040fe20001744470 */
[----:B------:R-:W-:Y:S01]  /*3a80*/  VIADD R35, R29, 0x2 ;  /* 0x000000021d237836 */ /* 0x000fe20000000000 */
[----:B---3--:R0:W-:Y:S11]  /*3a90*/  @!P1 STG.E desc[UR6][R20.64], R25 ;  /* 0x0000001914009986 */ /* 0x0081f6000c101906 */
[----:B------:R-:W3:Y:S01]  /*3aa0*/  @!P2 LDG.E R31, desc[UR6][R22.64+0x4] ;  /* 0x00000406161fa981 */ /* 0x000ee2000c1e1900 */
[----:B------:R-:W-:Y:S01]  /*3ab0*/  ISETP.GT.AND P1, PT, R35, UR4, PT ;  /* 0x0000000423007c0c */ /* 0x000fe2000bf24270 */
[----:B------:R-:W-:-:S03]  /*3ac0*/  @!P2 IMAD.WIDE.U32 R18, R19, 0x4, R16 ;  /* 0x000000041312a825 */ /* 0x000fc600078e0010 */
[----:B------:R-:W-:Y:S01]  /*3ad0*/  ISETP.LT.OR P1, PT, R35, 0x1, P1 ;  /* 0x000000012300780c */ /* 0x000fe20000f21670 */
[----:B------:R-:W-:Y:S01]  /*3ae0*/  VIADD R37, R29, 0x3 ;  /* 0x000000031d257836 */ /* 0x000fe20000000000 */
[----:B---3--:R1:W-:Y:S11]  /*3af0*/  @!P2 STG.E desc[UR6][R18.64], R31 ;  /* 0x0000001f1200a986 */ /* 0x0083f6000c101906 */
[----:B------:R-:W3:Y:S01]  /*3b00*/  @!P1 LDG.E R33, desc[UR6][R22.64+0x8] ;  /* 0x0000080616219981 */ /* 0x000ee2000c1e1900 */
[----:B------:R-:W-:Y:S01]  /*3b10*/  ISETP.GT.AND P2, PT, R37, UR4, PT ;  /* 0x0000000425007c0c */ /* 0x000fe2000bf44270 */
[----:B0-----:R-:W-:-:S03]  /*3b20*/  @!P1 IMAD.WIDE.U32 R24, R35, 0x4, R16 ;  /* 0x0000000423189825 */ /* 0x001fc600078e0010 */
[----:B------:R-:W-:Y:S02]  /*3b30*/  ISETP.LT.OR P2, PT, R37, 0x1, P2 ;  /* 0x000000012500780c */ /* 0x000fe40001741670 */
[----:B------:R-:W-:Y:S01]  /*3b40*/  IADD3 R28, PT, PT, R10, 0x4, R27 ;  /* 0x000000040a1c7810 */ /* 0x000fe20007ffe01b */
[----:B---3--:R0:W-:Y:S10]  /*3b50*/  @!P1 STG.E desc[UR6][R24.64], R33 ;  /* 0x0000002118009986 */ /* 0x0081f4000c101906 */
[----:B------:R-:W3:Y:S01]  /*3b60*/  @!P2 LDG.E R35, desc[UR6][R22.64+0xc] ;  /* 0x00000c061623a981 */ /* 0x000ee2000c1e1900 */
[----:B------:R-:W-:Y:S01]  /*3b70*/  ISETP.GT.AND P1, PT, R28, UR4, PT ;  /* 0x000000041c007c0c */ /* 0x000fe2000bf24270 */
[----:B------:R-:W-:-:S02]  /*3b80*/  IMAD.IADD R21, R8, 0x1, R28 ;  /* 0x0000000108157824 */ /* 0x000fc400078e021c */
[----:B-1----:R-:W-:Y:S01]  /*3b90*/  @!P2 IMAD.WIDE.U32 R18, R37, 0x4, R16 ;  /* 0x000000042512a825 */ /* 0x002fe200078e0010 */
[----:B------:R-:W-:-:S03]  /*3ba0*/  ISETP.LT.OR P1, PT, R28, 0x1, P1 ;  /* 0x000000011c00780c */ /* 0x000fc60000f21670 */
[--C-:B------:R-:W-:Y:S01]  /*3bb0*/  IMAD.WIDE R20, R21, 0x4, R16.reuse ;  /* 0x0000000415147825 */ /* 0x100fe200078e0210 */
[----:B------:R-:W-:Y:S01]  /*3bc0*/  IADD3 R37, PT, PT, R29, 0x5, RZ ;  /* 0x000000051d257810 */ /* 0x000fe20007ffe0ff */
[----:B---3--:R1:W-:Y:S08]  /*3bd0*/  @!P2 STG.E desc[UR6][R18.64], R35 ;  /* 0x000000231200a986 */ /* 0x0083f0000c101906 */
[----:B------:R-:W3:Y:S01]  /*3be0*/  @!P1 LDG.E R31, desc[UR6][R20.64] ;  /* 0x00000006141f9981 */ /* 0x000ee2000c1e1900 */
[----:B------:R-:W-:Y:S01]  /*3bf0*/  ISETP.GT.AND P2, PT, R37, UR4, PT ;  /* 0x0000000425007c0c */ /* 0x000fe2000bf44270 */
[----:B------:R-:W-:-:S03]  /*3c00*/  @!P1 IMAD.WIDE.U32 R22, R28, 0x4, R16 ;  /* 0x000000041c169825 */ /* 0x000fc600078e0010 */
[----:B------:R-:W-:Y:S01]  /*3c10*/  ISETP.GT.U32.OR P2, PT, R28, 0x7ffffffe, P2 ;  /* 0x7ffffffe1c00780c */ /* 0x000fe20001744470 */
[----:B0-----:R-:W-:Y:S01]  /*3c20*/  VIADD R25, R29, 0x6 ;  /* 0x000000061d197836 */ /* 0x001fe20000000000 */
[----:B---3--:R0:W-:Y:S11]  /*3c30*/  @!P1 STG.E desc[UR6][R22.64], R31 ;  /* 0x0000001f16009986 */ /* 0x0081f6000c101906 */
[----:B------:R-:W3:Y:S01]  /*3c40*/  @!P2 LDG.E R33, desc[UR6][R20.64+0x4] ;  /* 0x000004061421a981 */ /* 0x000ee2000c1e1900 */
[----:B------:R-:W-:Y:S01]  /*3c50*/  ISETP.GT.AND P1, PT, R25, UR4, PT ;  /* 0x0000000419007c0c */ /* 0x000fe2000bf24270 */
[----:B-1----:R-:W-:-:S03]  /*3c60*/  @!P2 IMAD.WIDE.U32 R18, R37, 0x4, R16 ;  /* 0x000000042512a825 */ /* 0x002fc600078e0010 */
[----:B------:R-:W-:Y:S01]  /*3c70*/  ISETP.LT.OR P1, PT, R25, 0x1, P1 ;  /* 0x000000011900780c */ /* 0x000fe20000f21670 */
[----:B------:R-:W-:Y:S01]  /*3c80*/  VIADD R37, R29, 0x7 ;  /* 0x000000071d257836 */ /* 0x000fe20000000000 */
[----:B---3--:R1:W-:Y:S11]  /*3c90*/  @!P2 STG.E desc[UR6][R18.64], R33 ;  /* 0x000000211200a986 */ /* 0x0083f6000c101906 */
[----:B------:R-:W3:Y:S01]  /*3ca0*/  @!P1 LDG.E R35, desc[UR6][R20.64+0x8] ;  /* 0x0000080614239981 */ /* 0x000ee2000c1e1900 */
[----:B------:R-:W-:Y:S01]  /*3cb0*/  ISETP.GT.AND P2, PT, R37, UR4, PT ;  /* 0x0000000425007c0c */ /* 0x000fe2000bf44270 */
[----:B------:R-:W-:-:S03]  /*3cc0*/  @!P1 IMAD.WIDE.U32 R24, R25, 0x4, R16 ;  /* 0x0000000419189825 */ /* 0x000fc600078e0010 */
[----:B------:R-:W-:Y:S02]  /*3cd0*/  ISETP.LT.OR P2, PT, R37, 0x1, P2 ;  /* 0x000000012500780c */ /* 0x000fe40001741670 */
[----:B------:R-:W-:Y:S01]  /*3ce0*/  IADD3 R28, PT, PT, R10, 0x8, R27 ;  /* 0x000000080a1c7810 */ /* 0x000fe20007ffe01b */
[----:B---3--:R3:W-:Y:S10]  /*3cf0*/  @!P1 STG.E desc[UR6][R24.64], R35 ;  /* 0x0000002318009986 */ /* 0x0087f4000c101906 */
[----:B0-----:R-:W4:Y:S01]  /*3d00*/  @!P2 LDG.E R31, desc[UR6][R20.64+0xc] ;  /* 0x00000c06141fa981 */ /* 0x001f22000c1e1900 */
[----:B------:R-:W-:Y:S01]  /*3d10*/  ISETP.GT.AND P1, PT, R28, UR4, PT ;  /* 0x000000041c007c0c */ /* 0x000fe2000bf24270 */
[----:B-1----:R-:W-:-:S02]  /*3d20*/  IMAD.IADD R19, R8, 0x1, R28 ;  /* 0x0000000108137824 */ /* 0x002fc400078e021c */
[----:B------:R-:W-:Y:S01]  /*3d30*/  @!P2 IMAD.WIDE.U32 R22, R37, 0x4, R16 ;  /* 0x000000042516a825 */ /* 0x000fe200078e0010 */
[----:B------:R-:W-:-:S03]  /*3d40*/  ISETP.LT.OR P1, PT, R28, 0x1, P1 ;  /* 0x000000011c00780c */ /* 0x000fc60000f21670 */
[--C-:B------:R-:W-:Y:S01]  /*3d50*/  IMAD.WIDE R18, R19, 0x4, R16.reuse ;  /* 0x0000000413127825 */ /* 0x100fe200078e0210 */
[----:B------:R-:W-:Y:S01]  /*3d60*/  IADD3 R37, PT, PT, R29, 0x9, RZ ;  /* 0x000000091d257810 */ /* 0x000fe20007ffe0ff */
[----:B----4-:R0:W-:Y:S08]  /*3d70*/  @!P2 STG.E desc[UR6][R22.64], R31 ;  /* 0x0000001f1600a986 */ /* 0x0101f0000c101906 */
[----:B------:R-:W4:Y:S01]  /*3d80*/  @!P1 LDG.E R33, desc[UR6][R18.64] ;  /* 0x0000000612219981 */ /* 0x000f22000c1e1900 */
[----:B------:R-:W-:Y:S01]  /*3d90*/  ISETP.GT.AND P2, PT, R37, UR4, PT ;  /* 0x0000000425007c0c */ /* 0x000fe2000bf44270 */
[----:B------:R-:W-:-:S03]  /*3da0*/  @!P1 IMAD.WIDE.U32 R20, R28, 0x4, R16 ;  /* 0x000000041c149825 */ /* 0x000fc600078e0010 */
[----:B------:R-:W-:Y:S01]  /*3db0*/  ISETP.GT.U32.OR P2, PT, R28, 0x7ffffffe, P2 ;  /* 0x7ffffffe1c00780c */ /* 0x000fe20001744470 */
[----:B---3--:R-:W-:Y:S01]  /*3dc0*/  VIADD R35, R29, 0xa ;  /* 0x0000000a1d237836 */ /* 0x008fe20000000000 */
[----:B----4-:R1:W-:Y:S11]  /*3dd0*/  @!P1 STG.E desc[UR6][R20.64], R33 ;  /* 0x0000002114009986 */ /* 0x0103f6000c101906 */
[----:B------:R-:W3:Y:S01]  /*3de0*/  @!P2 LDG.E R25, desc[UR6][R18.64+0x4] ;  /* 0x000004061219a981 */ /* 0x000ee2000c1e1900 */
[----:B------:R-:W-:Y:S01]  /*3df0*/  ISETP.GT.AND P1, PT, R35, UR4, PT ;  /* 0x0000000423007c0c */ /* 0x000fe2000bf24270 */
[----:B0-----:R-:W-:-:S03]  /*3e00*/  @!P2 IMAD.WIDE.U32 R22, R37, 0x4, R16 ;  /* 0x000000042516a825 */ /* 0x001fc600078e0010 */
[----:B------:R-:W-:Y:S01]  /*3e10*/  ISETP.LT.OR P1, PT, R35, 0x1, P1 ;  /* 0x000000012300780c */ /* 0x000fe20000f21670 */
[----:B------:R-:W-:Y:S01]  /*3e20*/  VIADD R37, R29, 0xb ;  /* 0x0000000b1d257836 */ /* 0x000fe20000000000 */
[----:B---3--:R0:W-:Y:S11]  /*3e30*/  @!P2 STG.E desc[UR6][R22.64], R25 ;  /* 0x000000191600a986 */ /* 0x0081f6000c101906 */
[----:B------:R-:W3:Y:S01]  /*3e40*/  @!P1 LDG.E R31, desc[UR6][R18.64+0x8] ;  /* 0x00000806121f9981 */ /* 0x000ee2000c1e1900 */
[----:B------:R-:W-:Y:S01]  /*3e50*/  ISETP.GT.AND P2, PT, R37, UR4, PT ;  /* 0x0000000425007c0c */ /* 0x000fe2000bf44270 */
[----:B-1----:R-:W-:-:S03]  /*3e60*/  @!P1 IMAD.WIDE.U32 R20, R35, 0x4, R16 ;  /* 0x0000000423149825 */ /* 0x002fc600078e0010 */
[----:B------:R-:W-:Y:S02]  /*3e70*/  ISETP.LT.OR P2, PT, R37, 0x1, P2 ;  /* 0x000000012500780c */ /* 0x000fe40001741670 */
[----:B------:R-:W-:Y:S01]  /*3e80*/  IADD3 R28, PT, PT, R10, 0xc, R27 ;  /* 0x0000000c0a1c7810 */ /* 0x000fe20007ffe01b */
[----:B---3--:R1:W-:Y:S10]  /*3e90*/  @!P1 STG.E desc[UR6][R20.64], R31 ;  /* 0x0000001f14009986 */ /* 0x0083f4000c101906 */
[----:B------:R-:W3:Y:S01]  /*3ea0*/  @!P2 LDG.E R33, desc[UR6][R18.64+0xc] ;  /* 0x00000c061221a981 */ /* 0x000ee2000c1e1900 */
[----:B------:R-:W-:Y:S01]  /*3eb0*/  ISETP.GT.AND P1, PT, R28, UR4, PT ;  /* 0x000000041c007c0c */ /* 0x000fe2000bf24270 */
[----:B0-----:R-:W-:-:S02]  /*3ec0*/  IMAD.IADD R23, R8, 0x1, R28 ;  /* 0x0000000108177824 */ /* 0x001fc400078e021c */
[----:B------:R-:W-:Y:S01]  /*3ed0*/  @!P2 IMAD.WIDE.U32 R24, R37, 0x4, R16 ;  /* 0x000000042518a825 */ /* 0x000fe200078e0010 */
        /* <DEDUP_REMOVED lines=8> */
[----:B------:R-:W-:Y:S01]  /*3f60*/  VIADD R28, R29, 0xe ;  /* 0x0000000e1d1c7836 */ /* 0x000fe20000000000 */
[----:B---3--:R3:W-:Y:S11]  /*3f70*/  @!P1 STG.E desc[UR6][R18.64], R35 ;  /* 0x0000002312009986 */ /* 0x0087f6000c101906 */
[----:B-1----:R-:W4:Y:S01]  /*3f80*/  @!P2 LDG.E R31, desc[UR6][R22.64+0x4] ;  /* 0x00000406161fa981 */ /* 0x002f22000c1e1900 */
[----:B------:R-:W-:Y:S01]  /*3f90*/  ISETP.GT.AND P1, PT, R28, UR4, PT ;  /* 0x000000041c007c0c */ /* 0x000fe2000bf24270 */
[----:B------:R-:W-:-:S03]  /*3fa0*/  @!P2 IMAD.WIDE.U32 R20, R37, 0x4, R16 ;  /* 0x000000042514a825 */ /* 0x000fc600078e0010 */
[C---:B------:R-:W-:Y:S01]  /*3fb0*/  ISETP.LT.OR P1, PT, R28.reuse, 0x1, P1 ;  /* 0x000000011c00780c */ /* 0x040fe20000f21670 */
[----:B0-----:R-:W-:Y:S01]  /*3fc0*/  VIADD R33, R29, 0xf ;  /* 0x0000000f1d217836 */ /* 0x001fe20000000000 */
[----:B----4-:R1:W-:Y:S11]  /*3fd0*/  @!P2 STG.E desc[UR6][R20.64], R31 ;  /* 0x0000001f1400a986 */ /* 0x0103f6000c101906 */
[----:B------:R-:W4:Y:S01]  /*3fe0*/  @!P1 LDG.E R25, desc[UR6][R22.64+0x8] ;  /* 0x0000080616199981 */ /* 0x000f22000c1e1900 */
[----:B------:R-:W-:Y:S01]  /*3ff0*/  ISETP.GT.AND P2, PT, R33, UR4, PT ;  /* 0x0000000421007c0c */ /* 0x000fe2000bf44270 */
[----:B---3--:R-:W-:-:S03]  /*4000*/  @!P1 IMAD.WIDE.U32 R18, R28, 0x4, R16 ;  /* 0x000000041c129825 */ /* 0x008fc600078e0010 */
[C---:B------:R-:W-:Y:S02]  /*4010*/  ISETP.LT.OR P2, PT, R33.reuse, 0x1, P2 ;  /* 0x000000012100780c */ /* 0x040fe40001741670 */
[----:B----4-:R1:W-:Y:S11]  /*4020*/  @!P1 STG.E desc[UR6][R18.64], R25 ;  /* 0x0000001912009986 */ /* 0x0103f6000c101906 */
[----:B------:R-:W3:Y:S01]  /*4030*/  @!P2 LDG.E R29, desc[UR6][R22.64+0xc] ;  /* 0x00000c06161da981 */ /* 0x000ee2000c1e1900 */
[----:B------:R-:W-:Y:S01]  /*4040*/  @!P2 IMAD.WIDE.U32 R16, R33, 0x4, R16 ;  /* 0x000000042110a825 */ /* 0x000fe200078e0010 */
[----:B------:R-:W-:-:S03]  /*4050*/  IADD3 R27, PT, PT, R27, 0x10, RZ ;  /* 0x000000101b1b7810 */ /* 0x000fc60007ffe0ff */
[----:B------:R-:W-:-:S05]  /*4060*/  VIADD R26, R26, 0x10 ;  /* 0x000000101a1a7836 */ /* 0x000fca0000000000 */
[----:B------:R-:W-:Y:S01]  /*4070*/  ISETP.GE.AND P1, PT, R26, -0xc, PT ;  /* 0xfffffff41a00780c */ /* 0x000fe20003f26270 */
[----:B---3--:R1:W-:-:S12]  /*4080*/  @!P2 STG.E desc[UR6][R16.64], R29 ;  /* 0x0000001d1000a986 */ /* 0x0083d8000c101906 */
[----:B------:R-:W-:Y:S05]  /*4090*/  @!P1 BRA `(.L_x_75) ;  /* 0xfffffff8004c9947 */ /* 0x000fea000383ffff */
.L_x_74:
[----:B-1----:R-:W-:-:S05]  /*40a0*/  IMAD.MOV R16, RZ, RZ, -R26 ;  /* 0x000000ffff107224 */ /* 0x002fca00078e0a1a */
[----:B------:R-:W-:-:S13]  /*40b0*/  ISETP.GT.AND P1, PT, R16, 0x4, PT ;  /* 0x000000041000780c */ /* 0x000fda0003f24270 */
[----:B------:R-:W-:Y:S05]  /*40c0*/  @!P1 BRA `(.L_x_76) ;  /* 0x0000000000ec9947 */ /* 0x000fea0003800000 */
[----:B------:R-:W0:Y:S01]  /*40d0*/  LDCU UR4, c[0x3][URZ] ;  /* 0x00c00000ff0477ac */ /* 0x000e220008000800 */
[----:B------:R-:W1:Y:S01]  /*40e0*/  LDC.64 R16, c[0x0][0x380] ;  /* 0x0000e000ff107b82 */ /* 0x000e620000000a00 */
        /* <DEDUP_REMOVED lines=21> */
[----:B------:R-:W-:Y:S01]  /*4240*/  ISETP.LT.OR P1, PT, R37, 0x1, P1 ;  /* 0x000000012500780c */ /* 0x000fe20000f21670 */
[----:B------:R-:W-:-:S05]  /*4250*/  VIADD R27, R27, 0x4 ;  /* 0x000000041b1b7836 */ /* 0x000fca0000000000 */
[----:B------:R-:W-:Y:S01]  /*4260*/  IADD3 R35, PT, PT, R10, R27, RZ ;  /* 0x0000001b0a237210 */ /* 0x000fe20007ffe0ff */
[----:B---3--:R0:W-:Y:S06]  /*4270*/  @!P0 STG.E desc[UR6][R20.64], R31 ;  /* 0x0000001f14008986 */ /* 0x0081ec000c101906 */
[----:B------:R-:W3:Y:S01]  /*4280*/  @!P1 LDG.E R33, desc[UR6][R18.64+0xc] ;  /* 0x00000c0612219981 */ /* 0x000ee2000c1e1900 */
[----:B------:R-:W-:Y:S01]  /*4290*/  ISETP.GT.AND P0, PT, R35, UR4, PT ;  /* 0x0000000423007c0c */ /* 0x000fe2000bf04270 */
[----:B-1----:R-:W-:Y:S02]  /*42a0*/  IMAD.IADD R23, R8, 0x1, R35 ;  /* 0x0000000108177824 */ /* 0x002fe400078e0223 */
[----:B------:R-:W-:Y:S01]  /*42b0*/  @!P1 IMAD.WIDE.U32 R24, R37, 0x4, R16 ;  /* 0x0000000425189825 */ /* 0x000fe200078e0010 */
[----:B------:R-:W-:-:S03]  /*42c0*/  ISETP.LT.OR P0, PT, R35, 0x1, P0 ;  /* 0x000000012300780c */ /* 0x000fc60000701670 */
[----:B------:R-:W-:-:S04]  /*42d0*/  IMAD.WIDE R22, R23, 0x4, R16 ;  /* 0x0000000417167825 */ /* 0x000fc800078e0210 */
[----:B0-----:R-:W-:Y:S01]  /*42e0*/  VIADD R21, R35, 0x1 ;  /* 0x0000000123157836 */ /* 0x001fe20000000000 */
[----:B---3--:R0:W-:Y:S05]  /*42f0*/  @!P1 STG.E desc[UR6][R24.64], R33 ;  /* 0x0000002118009986 */ /* 0x0081ea000c101906 */
[----:B------:R-:W3:Y:S01]  /*4300*/  @!P0 LDG.E R29, desc[UR6][R22.64] ;  /* 0x00000006161d8981 */ /* 0x000ee2000c1e1900 */
[----:B------:R-:W-:Y:S01]  /*4310*/  ISETP.GT.AND P1, PT, R21, UR4, PT ;  /* 0x0000000415007c0c */ /* 0x000fe2000bf24270 */
[----:B------:R-:W-:-:S03]  /*4320*/  @!P0 IMAD.WIDE.U32 R18, R35, 0x4, R16 ;  /* 0x0000000423128825 */ /* 0x000fc600078e0010 */
[C---:B------:R-:W-:Y:S01]  /*4330*/  ISETP.GT.U32.OR P1, PT, R35.reuse, 0x7ffffffe, P1 ;  /* 0x7ffffffe2300780c */ /* 0x040fe20000f24470 */
[----:B------:R-:W-:Y:S01]  /*4340*/  VIADD R37, R35, 0x2 ;  /* 0x0000000223257836 */ /* 0x000fe20000000000 */
[----:B---3--:R1:W-:Y:S11]  /*4350*/  @!P0 STG.E desc[UR6][R18.64], R29 ;  /* 0x0000001d12008986 */ /* 0x0083f6000c101906 */
[----:B------:R-:W3:Y:S01]  /*4360*/  @!P1 LDG.E R31, desc[UR6][R22.64+0x4] ;  /* 0x00000406161f9981 */ /* 0x000ee2000c1e1900 */
[----:B------:R-:W-:Y:S01]  /*4370*/  ISETP.GT.AND P0, PT, R37, UR4, PT ;  /* 0x0000000425007c0c */ /* 0x000fe2000bf04270 */
[----:B------:R-:W-:-:S03]  /*4380*/  @!P1 IMAD.WIDE.U32 R20, R21, 0x4, R16 ;  /* 0x0000000415149825 */ /* 0x000fc600078e0010 */
[----:B------:R-:W-:Y:S02]  /*4390*/  ISETP.LT.OR P0, PT, R37, 0x1, P0 ;  /* 0x000000012500780c */ /* 0x000fe40000701670 */
[----:B------:R-:W-:Y:S01]  /*43a0*/  IADD3 R35, PT, PT, R35, 0x3, RZ ;  /* 0x0000000323237810 */ /* 0x000fe20007ffe0ff */
[----:B---3--:R3:W-:Y:S10]  /*43b0*/  @!P1 STG.E desc[UR6][R20.64], R31 ;  /* 0x0000001f14009986 */ /* 0x0087f4000c101906 */
[----:B0-----:R-:W4:Y:S01]  /*43c0*/  @!P0 LDG.E R25, desc[UR6][R22.64+0x8] ;  /* 0x0000080616198981 */ /* 0x001f22000c1e1900 */
[----:B------:R-:W-:Y:S01]  /*43d0*/  ISETP.GT.AND P1, PT, R35, UR4, PT ;  /* 0x0000000423007c0c */ /* 0x000fe2000bf24270 */
[----:B-1----:R-:W-:-:S03]  /*43e0*/  @!P0 IMAD.WIDE.U32 R18, R37, 0x4, R16 ;  /* 0x0000000425128825 */ /* 0x002fc600078e0010 */
[C---:B------:R-:W-:Y:S02]  /*43f0*/  ISETP.LT.OR P1, PT, R35.reuse, 0x1, P1 ;  /* 0x000000012300780c */ /* 0x040fe40000f21670 */
[----:B----4-:R3:W-:Y:S11]  /*4400*/  @!P0 STG.E desc[UR6][R18.64], R25 ;  /* 0x0000001912008986 */ /* 0x0107f6000c101906 */
[----:B------:R-:W4:Y:S01]  /*4410*/  @!P1 LDG.E R29, desc[UR6][R22.64+0xc] ;  /* 0x00000c06161d9981 */ /* 0x000f22000c1e1900 */
[----:B------:R-:W-:Y:S01]  /*4420*/  @!P1 IMAD.WIDE.U32 R16, R35, 0x4, R16 ;  /* 0x0000000423109825 */ /* 0x000fe200078e0010 */
[----:B------:R-:W-:-:S03]  /*4430*/  PLOP3.LUT P0, PT, PT, PT, PT, 0x8, 0x80 ;  /* 0x000000000080781c */ /* 0x000fc60003f0e170 */
[----:B------:R-:W-:Y:S02]  /*4440*/  VIADD R26, R26, 0x4 ;  /* 0x000000041a1a7836 */ /* 0x000fe40000000000 */
[----:B------:R-:W-:Y:S02]  /*4450*/  VIADD R27, R27, 0x4 ;  /* 0x000000041b1b7836 */ /* 0x000fe40000000000 */
[----:B------:R-:W-:Y:S01]  /*4460*/  VIADD R26, R26, 0x4 ;  /* 0x000000041a1a7836 */ /* 0x000fe20000000000 */
[----:B----4-:R3:W-:Y:S06]  /*4470*/  @!P1 STG.E desc[UR6][R16.64], R29 ;  /* 0x0000001d10009986 */ /* 0x0107ec000c101906 */
.L_x_76:
[----:B------:R-:W-:-:S13]  /*4480*/  ISETP.EQ.AND P1, PT, R26, RZ, PT ;  /* 0x000000ff1a00720c */ /* 0x000fda0003f22270 */
[----:B------:R-:W-:Y:S05]  /*4490*/  @!P0 BRA P1, `(.L_x_72) ;  /* 0x00000000007c8947 */ /* 0x000fea0000800000 */
.L_x_73:
[----:B-1-3--:R-:W0:Y:S01]  /*44a0*/  LDC.64 R16, c[0x0][0x380] ;  /* 0x0000e000ff107b82 */ /* 0x00ae220000000a00 */
[----:B------:R-:W-:-:S04]  /*44b0*/  IADD3 R33, PT, PT, R10, R27, RZ ;  /* 0x0000001b0a217210 */ /* 0x000fc80007ffe0ff */
[----:B------:R-:W-:Y:S01]  /*44c0*/  ISETP.GT.AND P0, PT, R33, UR5, PT ;  /* 0x0000000521007c0c */ /* 0x000fe2000bf04270 */
[----:B------:R-:W-:-:S03]  /*44d0*/  IMAD.IADD R19, R8, 0x1, R33 ;  /* 0x0000000108137824 */ /* 0x000fc600078e0221 */
[----:B------:R-:W-:Y:S01]  /*44e0*/  ISETP.LT.OR P0, PT, R33, 0x1, P0 ;  /* 0x000000012100780c */ /* 0x000fe20000701670 */
[----:B0-----:R-:W-:-:S12]  /*44f0*/  IMAD.WIDE R18, R19, 0x4, R16 ;  /* 0x0000000413127825 */ /* 0x001fd800078e0210 */
[----:B------:R-:W3:Y:S01]  /*4500*/  @!P0 LDG.E R25, desc[UR6][R18.64] ;  /* 0x0000000612198981 */ /* 0x000ee2000c1e1900 */
[C---:B------:R-:W-:Y:S02]  /*4510*/  VIADD R23, R33.reuse, 0x1 ;  /* 0x0000000121177836 */ /* 0x040fe40000000000 */
        /* <DEDUP_REMOVED lines=11> */
[----:B------:R-:W3:Y:S01]  /*45d0*/  @!P0 LDG.E R31, desc[UR6][R18.64+0x8] ;  /* 0x00000806121f8981 */ /* 0x000ee2000c1e1900 */
[----:B------:R-:W-:Y:S01]  /*45e0*/  ISETP.GT.AND P1, PT, R33, UR5, PT ;  /* 0x0000000521007c0c */ /* 0x000fe2000bf24270 */
[----:B0-----:R-:W-:-:S03]  /*45f0*/  @!P0 IMAD.WIDE.U32 R20, R35, 0x4, R16 ;  /* 0x0000000423148825 */ /* 0x001fc600078e0010 */
[C---:B------:R-:W-:Y:S02]  /*4600*/  ISETP.LT.OR P1, PT, R33.reuse, 0x1, P1 ;  /* 0x000000012100780c */ /* 0x040fe40000f21670 */
[----:B---3--:R1:W-:Y:S11]  /*4610*/  @!P0 STG.E desc[UR6][R20.64], R31 ;  /* 0x0000001f14008986 */ /* 0x0083f6000c101906 */
[----:B------:R-:W3:Y:S01]  /*4620*/  @!P1 LDG.E R25, desc[UR6][R18.64+0xc] ;  /* 0x00000c0612199981 */ /* 0x000ee2000c1e1900 */
[----:B------:R-:W-:-:S04]  /*4630*/  @!P1 IMAD.WIDE.U32 R16, R33, 0x4, R16 ;  /* 0x0000000421109825 */ /* 0x000fc800078e0010 */
[----:B------:R-:W-:Y:S02]  /*4640*/  VIADD R26, R26, 0x4 ;  /* 0x000000041a1a7836 */ /* 0x000fe40000000000 */
[----:B------:R-:W-:-:S03]  /*4650*/  VIADD R27, R27, 0x4 ;  /* 0x000000041b1b7836 */ /* 0x000fc60000000000 */
[----:B------:R-:W-:Y:S01]  /*4660*/  ISETP.NE.AND P0, PT, R26, RZ, PT ;  /* 0x000000ff1a00720c */ /* 0x000fe20003f05270 */
[----:B---3--:R1:W-:-:S12]  /*4670*/  @!P1 STG.E desc[UR6][R16.64], R25 ;  /* 0x0000001910009986 */ /* 0x0083d8000c101906 */
[----:B------:R-:W-:Y:S05]  /*4680*/  @P0 BRA `(.L_x_73) ;  /* 0xfffffffc00840947 */ /* 0x000fea000383ffff */
.L_x_72:
[----:B------:R-:W-:-:S13]  /*4690*/  ISETP.NE.AND P0, PT, R14, RZ, PT ;  /* 0x000000ff0e00720c */ /* 0x000fda0003f05270 */
[----:B------:R-:W-:Y:S05]  /*46a0*/  @!P0 BRA `(.L_x_71) ;  /* 0x0000000000408947 */ /* 0x000fea0003800000 */
[----:B------:R-:W-:Y:S01]  /*46b0*/  IMAD.MOV R14, RZ, RZ, -R14 ;  /* 0x000000ffff0e7224 */ /* 0x000fe200078e0a0e */
[----:B------:R-:W0:Y:S01]  /*46c0*/  LDCU UR4, c[0x3][URZ] ;  /* 0x00c00000ff0477ac */ /* 0x000e220008000800 */
[----:B------:R-:W-:-:S05]  /*46d0*/  NOP ;  /* 0x0000000000007918 */ /* 0x000fca0000000000 */
.L_x_77:
[----:B-1-3--:R-:W-:-:S04]  /*46e0*/  IADD3 R21, PT, PT, R10, R15, RZ ;  /* 0x0000000f0a157210 */ /* 0x00afc80007ffe0ff */
[----:B0-----:R-:W-:-:S04]  /*46f0*/  ISETP.GT.AND P0, PT, R21, UR4, PT ;  /* 0x0000000415007c0c */ /* 0x001fc8000bf04270 */
[----:B------:R-:W-:-:S13]  /*4700*/  ISETP.LT.OR P0, PT, R21, 0x1, P0 ;  /* 0x000000011500780c */ /* 0x000fda0000701670 */
[----:B------:R-:W0:Y:S01]  /*4710*/  @!P0 LDC.64 R16, c[0x0][0x380] ;  /* 0x0000e000ff108b82 */ /* 0x000e220000000a00 */
[----:B------:R-:W-:-:S04]  /*4720*/  @!P0 IMAD.IADD R19, R8, 0x1, R21 ;  /* 0x0000000108138824 */ /* 0x000fc800078e0215 */
[----:B0-----:R-:W-:-:S06]  /*4730*/  @!P0 IMAD.WIDE R18, R19, 0x4, R16 ;  /* 0x0000000413128825 */ /* 0x001fcc00078e0210 */
[----:B------:R-:W3:Y:S01]  /*4740*/  @!P0 LDG.E R19, desc[UR6][R18.64] ;  /* 0x0000000612138981 */ /* 0x000ee2000c1e1900 */
[----:B------:R-:W-:-:S04]  /*4750*/  @!P0 IMAD.WIDE.U32 R16, R21, 0x4, R16 ;  /* 0x0000000415108825 */ /* 0x000fc800078e0010 */
[----:B------:R-:W-:Y:S02]  /*4760*/  VIADD R14, R14, 0x1 ;  /* 0x000000010e0e7836 */ /* 0x000fe40000000000 */
[----:B------:R-:W-:Y:S01]  /*4770*/  VIADD R15, R15, 0x1 ;  /* 0x000000010f0f7836 */ /* 0x000fe20000000000 */
[----:B---3--:R4:W-:Y:S02]  /*4780*/  @!P0 STG.E desc[UR6][R16.64], R19 ;  /* 0x0000001310008986 */ /* 0x0089e4000c101906 */
[----:B------:R-:W-:-:S13]  /*4790*/  ISETP.NE.AND P0, PT, R14, RZ, PT ;  /* 0x000000ff0e00720c */ /* 0x000fda0003f05270 */
[----:B----4-:R-:W-:Y:S05]  /*47a0*/  @P0 BRA `(.L_x_77) ;  /* 0xfffffffc00cc0947 */ /* 0x010fea000383ffff */
.L_x_71:
[----:B------:R-:W-:-:S13]  /*47b0*/  ISETP.GT.U32.AND P0, PT, R5, 0x7ffffffe, PT ;  /* 0x7ffffffe0500780c */ /* 0x000fda0003f04070 */
[----:B------:R-:W-:Y:S05]  /*47c0*/  @P0 BRA `(.L_x_78) ;  /* 0x0000001000c80947 */ /* 0x000fea0003800000 */
[----:B------:R-:W-:Y:S01]  /*47d0*/  ISETP.GE.U32.AND P0, PT, R5, 0x3, PT ;  /* 0x000000030500780c */ /* 0x000fe20003f06070 */
[----:B------:R-:W-:-:S12]  /*47e0*/  HFMA2 R14, -RZ, RZ, 0, 0 ;  /* 0x00000000ff0e7431 */ /* 0x000fd800000001ff */
[----:B------:R-:W-:Y:S05]  /*47f0*/  @!P0 BRA `(.L_x_79) ;  /* 0x0000001000708947 */ /* 0x000fea0003800000 */
[----:B------:R-:W0:Y:S01]  /*4800*/  LDCU UR4, c[0x3][URZ] ;  /* 0x00c00000ff0477ac */ /* 0x000e220008000800 */
[----:B------:R-:W-:Y:S01]  /*4810*/  LOP3.LUT R14, R6, 0xfffffffc, RZ, 0xc0, !PT ;  /* 0xfffffffc060e7812 */ /* 0x000fe200078ec0ff */
[----:B-1-3--:R-:W-:Y:S01]  /*4820*/  VIADD R16, R13, 0x2 ;  /* 0x000000020d107836 */ /* 0x00afe20000000000 */
[----:B------:R-:W1:Y:S03]  /*4830*/  LDCU UR11, c[0x3][URZ] ;  /* 0x00c00000ff0b77ac */ /* 0x000e660008000800 */
[----:B------:R-:W-:-:S05]  /*4840*/  IMAD.MOV R26, RZ, RZ, -R14 ;  /* 0x000000ffff1a7224 */ /* 0x000fca00078e0a0e */
[----:B------:R-:W-:Y:S01]  /*4850*/  ISETP.GE.AND P0, PT, R26, RZ, PT ;  /* 0x000000ff1a00720c */ /* 0x000fe20003f06270 */
[----:B0-----:R-:W-:Y:S02]  /*4860*/  USHF.L.U32 UR5, UR4, 0x2, URZ ;  /* 0x0000000204057899 */ /* 0x001fe400080006ff */
[----:B------:R-:W-:Y:S02]  /*4870*/  USHF.L.U32 UR9, UR4, 0x1, URZ ;  /* 0x0000000104097899 */ /* 0x000fe400080006ff */
[----:B------:R-:W-:Y:S01]  /*4880*/  UIMAD UR10, UR4, 0x3, URZ ;  /* 0x00000003040a78a4 */ /* 0x000fe2000f8e02ff */
[----:B-1----:R-:W-:Y:S01]  /*4890*/  IMAD.U32 R17, RZ, RZ, UR11 ;  /* 0x0000000bff117e24 */ /* 0x002fe2000f8e00ff */
[----:B------:R-:W-:Y:S02]  /*48a0*/  MOV R25, UR5 ;  /* 0x0000000500197c02 */ /* 0x000fe40008000f00 */
[----:B------:R-:W-:Y:S02]  /*48b0*/  IMAD.U32 R24, RZ, RZ, UR9 ;  /* 0x00000009ff187e24 */ /* 0x000fe4000f8e00ff */
[----:B------:R-:W-:-:S02]  /*48c0*/  IMAD.U32 R15, RZ, RZ, UR10 ;  /* 0x0000000aff0f7e24 */ /* 0x000fc4000f8e00ff */
[----:B------:R-:W-:Y:S05]  /*48d0*/  @P0 BRA `(.L_x_80) ;  /* 0x0000000c00980947 */ /* 0x000fea0003800000 */
[----:B------:R-:W-:Y:S01]  /*48e0*/  IMAD.MOV R18, RZ, RZ, -R26 ;  /* 0x000000ffff127224 */ /* 0x000fe200078e0a1a */
[----:B------:R-:W-:-:S04]  /*48f0*/  PLOP3.LUT P0, PT, PT, PT, PT, 0x80, 0x8 ;  /* 0x000000000008781c */ /* 0x000fc80003f0f070 */
[----:B------:R-:W-:-:S13]  /*4900*/  ISETP.GT.AND P1, PT, R18, 0xc, PT ;  /* 0x0000000c1200780c */ /* 0x000fda0003f24270 */
[----:B------:R-:W-:Y:S05]  /*4910*/  @!P1 BRA `(.L_x_81) ;  /* 0x00000008004c9947 */ /* 0x000fea0003800000 */
[----:B------:R-:W-:Y:S01]  /*4920*/  PLOP3.LUT P0, PT, PT, PT, PT, 0x8, 0x80 ;  /* 0x000000000080781c */ /* 0x000fe20003f0e170 */
[----:B------:R-:W0:Y:S01]  /*4930*/  LDCU UR4, c[0x3][URZ] ;  /* 0x00c00000ff0477ac */ /* 0x000e220008000800 */
[----:B------:R-:W-:-:S11]  /*4940*/  NOP ;  /* 0x0000000000007918 */ /* 0x000fd60000000000 */
.L_x_82:
[----:B------:R-:W-:-:S04]  /*4950*/  IADD3 R18, PT, PT, R16, -0x2, RZ ;  /* 0xfffffffe10127810 */ /* 0x000fc80007ffe0ff */
[----:B0-----:R-:W-:-:S04]  /*4960*/  ISETP.GT.AND P1, PT, R18, UR4, PT ;  /* 0x0000000412007c0c */ /* 0x001fc8000bf24270 */
[----:B------:R-:W-:-:S13]  /*4970*/  ISETP.LT.OR P1, PT, R18, 0x1, P1 ;  /* 0x000000011200780c */ /* 0x000fda0000f21670 */
[----:B---3--:R-:W0:Y:S02]  /*4980*/  @!P1 LDC.64 R20, c[0x0][0x380] ;  /* 0x0000e000ff149b82 */ /* 0x008e240000000a00 */
[----:B0-----:R-:W-:-:S05]  /*4990*/  @!P1 IMAD.WIDE R20, R17, 0x4, R20 ;  /* 0x0000000411149825 */ /* 0x001fca00078e0214 */
[----:B------:R-:W3:Y:S01]  /*49a0*/  @!P1 LDG.E R22, desc[UR6][R20.64] ;  /* 0x0000000614169981 */ /* 0x000ee2000c1e1900 */
[----:B------:R-:W-:-:S13]  /*49b0*/  ISETP.GE.AND P2, PT, R18, UR4, PT ;  /* 0x0000000412007c0c */ /* 0x000fda000bf46270 */
[----:B------:R-:W0:Y:S01]  /*49c0*/  @!P2 LDC.64 R18, c[0x0][0x380] ;  /* 0x0000e000ff12ab82 */ /* 0x000e220000000a00 */
[----:B------:R-:W-:-:S04]  /*49d0*/  @!P2 VIADD R23, R24, 0x2 ;  /* 0x000000021817a836 */ /* 0x000fc80000000000 */
[----:B0-----:R-:W-:-:S04]  /*49e0*/  @!P2 IMAD.WIDE R18, R23, 0x4, R18 ;  /* 0x000000041712a825 */ /* 0x001fc800078e0212 */
[----:B---3--:R-:W-:-:S05]  /*49f0*/  @!P1 FADD R31, -R22, -RZ ;  /* 0x800000ff161f9221 */ /* 0x008fca0000000100 */
[----:B------:R0:W-:Y:S04]  /*4a00*/  @!P1 STG.E desc[UR6][R20.64+0x4], R31 ;  /* 0x0000041f14009986 */ /* 0x0001e8000c101906 */
[----:B------:R-:W3:Y:S01]  /*4a10*/  @!P2 LDG.E R27, desc[UR6][R18.64] ;  /* 0x00000006121ba981 */ /* 0x000ee2000c1e1900 */
[----:B------:R-:W-:-:S13]  /*4a20*/  ISETP.GT.AND P1, PT, R16, UR4, PT ;  /* 0x0000000410007c0c */ /* 0x000fda000bf24270 */
[----:B------:R-:W1:Y:S01]  /*4a30*/  @!P1 LDC.64 R22, c[0x0][0x380] ;  /* 0x0000e000ff169b82 */ /* 0x000e620000000a00 */
[----:B------:R-:W-:-:S04]  /*4a40*/  @!P1 VIADD R29, R15, 0x4 ;  /* 0x000000040f1d9836 */ /* 0x000fc80000000000 */
[----:B-1----:R-:W-:-:S04]  /*4a50*/  @!P1 IMAD.WIDE R22, R29, 0x4, R22 ;  /* 0x000000041d169825 */ /* 0x002fc800078e0216 */
[----:B---3--:R-:W-:-:S05]  /*4a60*/  @!P2 FADD R33, -R27, -RZ ;  /* 0x800000ff1b21a221 */ /* 0x008fca0000000100 */
[----:B------:R1:W-:Y:S04]  /*4a70*/  @!P2 STG.E desc[UR6][R18.64+0x4], R33 ;  /* 0x000004211200a986 */ /* 0x0003e8000c101906 */
[----:B------:R-:W3:Y:S01]  /*4a80*/  @!P1 LDG.E R27, desc[UR6][R22.64] ;  /* 0x00000006161b9981 */ /* 0x000ee2000c1e1900 */
[----:B------:R-:W-:-:S05]  /*4a90*/  VIADD R28, R16, 0x1 ;  /* 0x00000001101c7836 */ /* 0x000fca0000000000 */
[----:B------:R-:W-:-:S13]  /*4aa0*/  ISETP.GT.AND P2, PT, R28, UR4, PT ;  /* 0x000000041c007c0c */ /* 0x000fda000bf44270 */
[----:B0-----:R-:W0:Y:S01]  /*4ab0*/  @!P2 LDC.64 R20, c[0x0][0x380] ;  /* 0x0000e000ff14ab82 */ /* 0x001e220000000a00 */
[----:B------:R-:W-:-:S05]  /*4ac0*/  @!P2 IADD3 R29, PT, PT, R25, 0x6, RZ ;  /* 0x00000006191da810 */ /* 0x000fca0007ffe0ff */
[----:B0-----:R-:W-:-:S04]  /*4ad0*/  @!P2 IMAD.WIDE R20, R29, 0x4, R20 ;  /* 0x000000041d14a825 */ /* 0x001fc800078e0214 */
[----:B---3--:R-:W-:-:S05]  /*4ae0*/  @!P1 FADD R31, -R27, -RZ ;  /* 0x800000ff1b1f9221 */ /* 0x008fca0000000100 */
[----:B------:R0:W-:Y:S04]  /*4af0*/  @!P1 STG.E desc[UR6][R22.64+0x4], R31 ;  /* 0x0000041f16009986 */ /* 0x0001e8000c101906 */
[----:B------:R-:W3:Y:S01]  /*4b00*/  @!P2 LDG.E R27, desc[UR6][R20.64] ;  /* 0x00000006141ba981 */ /* 0x000ee2000c1e1900 */
[----:B------:R-:W-:Y:S01]  /*4b10*/  VIADD R28, R16, 0x2 ;  /* 0x00000002101c7836 */ /* 0x000fe20000000000 */
[----:B------:R-:W-:-:S04]  /*4b20*/  ULEA UR5, UR4, 0x8, 0x2 ;  /* 0x0000000804057891 */ /* 0x000fc8000f8e10ff */
[C---:B------:R-:W-:Y:S02]  /*4b30*/  ISETP.GT.AND P1, PT, R28.reuse, UR4, PT ;  /* 0x000000041c007c0c */ /* 0x040fe4000bf24270 */
[----:B------:R-:W-:Y:S02]  /*4b40*/  VIADD R17, R17, UR5 ;  /* 0x0000000511117c36 */ /* 0x000fe40008000000 */
[----:B------:R-:W-:-:S13]  /*4b50*/  ISETP.LT.OR P1, PT, R28, 0x1, P1 ;  /* 0x000000011c00780c */ /* 0x000fda0000f21670 */
[----:B-1----:R-:W1:Y:S02]  /*4b60*/  @!P1 LDC.64 R18, c[0x0][0x380] ;  /* 0x0000e000ff129b82 */ /* 0x002e640000000a00 */
[----:B-1----:R-:W-:-:S04]  /*4b70*/  @!P1 IMAD.WIDE R18, R17, 0x4, R18 ;  /* 0x0000000411129825 */ /* 0x002fc800078e0212 */
[----:B---3--:R-:W-:-:S05]  /*4b80*/  @!P2 FADD R33, -R27, -RZ ;  /* 0x800000ff1b21a221 */ /* 0x008fca0000000100 */
[----:B------:R1:W-:Y:S04]  /*4b90*/  @!P2 STG.E desc[UR6][R20.64+0x4], R33 ;  /* 0x000004211400a986 */ /* 0x0003e8000c101906 */
[----:B------:R-:W3:Y:S01]  /*4ba0*/  @!P1 LDG.E R27, desc[UR6][R18.64] ;  /* 0x00000006121b9981 */ /* 0x000ee2000c1e1900 */
[----:B------:R-:W-:Y:S01]  /*4bb0*/  ISETP.GE.AND P2, PT, R28, UR4, PT ;  /* 0x000000041c007c0c */ /* 0x000fe2000bf46270 */
[----:B------:R-:W-:-:S12]  /*4bc0*/  VIADD R24, R24, UR5 ;  /* 0x0000000518187c36 */ /* 0x000fd80008000000 */
[----:B0-----:R-:W0:Y:S01]  /*4bd0*/  @!P2 LDC.64 R22, c[0x0][0x380] ;  /* 0x0000e000ff16ab82 */ /* 0x001e220000000a00 */
[----:B------:R-:W-:-:S05]  /*4be0*/  @!P2 IADD3 R29, PT, PT, R24, 0x2, RZ ;  /* 0x00000002181da810 */ /* 0x000fca0007ffe0ff */
[----:B0-----:R-:W-:-:S04]  /*4bf0*/  @!P2 IMAD.WIDE R22, R29, 0x4, R22 ;  /* 0x000000041d16a825 */ /* 0x001fc800078e0216 */
[----:B---3--:R-:W-:-:S05]  /*4c00*/  @!P1 FADD R31, -R27, -RZ ;  /* 0x800000ff1b1f9221 */ /* 0x008fca0000000100 */
[----:B------:R0:W-:Y:S04]  /*4c10*/  @!P1 STG.E desc[UR6][R18.64+0x4], R31 ;  /* 0x0000041f12009986 */ /* 0x0001e8000c101906 */
[----:B------:R-:W3:Y:S01]  /*4c20*/  @!P2 LDG.E R27, desc[UR6][R22.64] ;  /* 0x00000006161ba981 */ /* 0x000ee2000c1e1900 */
[----:B------:R-:W-:Y:S02]  /*4c30*/  VIADD R28, R16, 0x4 ;  /* 0x00000004101c7836 */ /* 0x000fe40000000000 */
[----:B------:R-:W-:-:S03]  /*4c40*/  VIADD R15, R15, UR5 ;  /* 0x000000050f0f7c36 */ /* 0x000fc60008000000 */
[----:B------:R-:W-:-:S13]  /*4c50*/  ISETP.GT.AND P1, PT, R28, UR4, PT ;  /* 0x000000041c007c0c */ /* 0x000fda000bf24270 */
[----:B-1----:R-:W1:Y:S01]  /*4c60*/  @!P1 LDC.64 R20, c[0x0][0x380] ;  /* 0x0000e000ff149b82 */ /* 0x002e620000000a00 */
[----:B------:R-:W-:-:S04]  /*4c70*/  @!P1 VIADD R29, R15, 0x4 ;  /* 0x000000040f1d9836 */ /* 0x000fc80000000000 */
[----:B-1----:R-:W-:-:S04]  /*4c80*/  @!P1 IMAD.WIDE R20, R29, 0x4, R20 ;  /* 0x000000041d149825 */ /* 0x002fc800078e0214 */
[----:B---3--:R-:W-:-:S05]  /*4c90*/  @!P2 FADD R33, -R27, -RZ ;  /* 0x800000ff1b21a221 */ /* 0x008fca0000000100 */
[----:B------:R1:W-:Y:S04]  /*4ca0*/  @!P2 STG.E desc[UR6][R22.64+0x4], R33 ;  /* 0x000004211600a986 */ /* 0x0003e8000c101906 */
[----:B------:R-:W3:Y:S01]  /*4cb0*/  @!P1 LDG.E R27, desc[UR6][R20.64] ;  /* 0x00000006141b9981 */ /* 0x000ee2000c1e1900 */
[----:B0-----:R-:W-:Y:S01]  /*4cc0*/  IADD3 R18, PT, PT, R16, 0x5, RZ ;  /* 0x0000000510127810 */ /* 0x001fe20007ffe0ff */
[----:B------:R-:W-:-:S03]  /*4cd0*/  VIADD R25, R25, UR5 ;  /* 0x0000000519197c36 */ /* 0x000fc60008000000 */
[----:B------:R-:W-:-:S13]  /*4ce0*/  ISETP.GT.AND P2, PT, R18, UR4, PT ;  /* 0x0000000412007c0c */ /* 0x000fda000bf44270 */
[----:B------:R-:W0:Y:S01]  /*4cf0*/  @!P2 LDC.64 R18, c[0x0][0x380] ;  /* 0x0000e000ff12ab82 */ /* 0x000e220000000a00 */
[----:B------:R-:W-:-:S04]  /*4d00*/  @!P2 VIADD R29, R25, 0x6 ;  /* 0x00000006191da836 */ /* 0x000fc80000000000 */
[----:B0-----:R-:W-:-:S04]  /*4d10*/  @!P2 IMAD.WIDE R18, R29, 0x4, R18 ;  /* 0x000000041d12a825 */ /* 0x001fc800078e0212 */
[----:B---3--:R-:W-:-:S05]  /*4d20*/  @!P1 FADD R31, -R27, -RZ ;  /* 0x800000ff1b1f9221 */ /* 0x008fca0000000100 */
[----:B------:R0:W-:Y:S04]  /*4d30*/  @!P1 STG.E desc[UR6][R20.64+0x4], R31 ;  /* 0x0000041f14009986 */ /* 0x0001e8000c101906 */
[----:B------:R-:W3:Y:S01]  /*4d40*/  @!P2 LDG.E R27, desc[UR6][R18.64] ;  /* 0x00000006121ba981 */ /* 0x000ee2000c1e1900 */
[----:B------:R-:W-:Y:S01]  /*4d50*/  VIADD R28, R16, 0x6 ;  /* 0x00000006101c7836 */ /* 0x000fe20000000000 */
[----:B------:R-:W-:-:S04]  /*4d60*/  IADD3 R17, PT, PT, R17, UR5, RZ ;  /* 0x0000000511117c10 */ /* 0x000fc8000fffe0ff */
[----:B------:R-:W-:-:S04]  /*4d70*/  ISETP.GT.AND P1, PT, R28, UR4, PT ;  /* 0x000000041c007c0c */ /* 0x000fc8000bf24270 */
        /* <DEDUP_REMOVED lines=9> */
[----:B------:R-:W-:-:S04]  /*4e10*/  @!P2 VIADD R29, R24, 0x2 ;  /* 0x00000002181da836 */ /* 0x000fc80000000000 */
[----:B0-----:R-:W-:-:S04]  /*4e20*/  @!P2 IMAD.WIDE R20, R29, 0x4, R20 ;  /* 0x000000041d14a825 */ /* 0x001fc800078e0214 */
[----:B---3--:R-:W-:-:S05]  /*4e30*/  @!P1 FADD R31, -R27, -RZ ;  /* 0x800000ff1b1f9221 */ /* 0x008fca0000000100 */
[----:B------:R0:W-:Y:S04]  /*4e40*/  @!P1 STG.E desc[UR6][R22.64+0x4], R31 ;  /* 0x0000041f16009986 */ /* 0x0001e8000c101906 */
[----:B------:R-:W3:Y:S01]  /*4e50*/  @!P2 LDG.E R27, desc[UR6][R20.64] ;  /* 0x00000006141ba981 */ /* 0x000ee2000c1e1900 */
[----:B------:R-:W-:Y:S01]  /*4e60*/  VIADD R28, R16, 0x8 ;  /* 0x00000008101c7836 */ /* 0x000fe20000000000 */
[----:B------:R-:W-:-:S04]  /*4e70*/  IADD3 R15, PT, PT, R15, UR5, RZ ;  /* 0x000000050f0f7c10 */ /* 0x000fc8000fffe0ff */
[----:B------:R-:W-:-:S13]  /*4e80*/  ISETP.GT.AND P1, PT, R28, UR4, PT ;  /* 0x000000041c007c0c */ /* 0x000fda000bf24270 */
[----:B-1----:R-:W1:Y:S01]  /*4e90*/  @!P1 LDC.64 R18, c[0x0][0x380] ;  /* 0x0000e000ff129b82 */ /* 0x002e620000000a00 */
[----:B------:R-:W-:-:S04]  /*4ea0*/  @!P1 VIADD R29, R15, 0x4 ;  /* 0x000000040f1d9836 */ /* 0x000fc80000000000 */
[----:B-1----:R-:W-:-:S04]  /*4eb0*/  @!P1 IMAD.WIDE R18, R29, 0x4, R18 ;  /* 0x000000041d129825 */ /* 0x002fc800078e0212 */
[----:B---3--:R-:W-:-:S05]  /*4ec0*/  @!P2 FADD R33, -R27, -RZ ;  /* 0x800000ff1b21a221 */ /* 0x008fca0000000100 */
[----:B------:R1:W-:Y:S04]  /*4ed0*/  @!P2 STG.E desc[UR6][R20.64+0x4], R33 ;  /* 0x000004211400a986 */ /* 0x0003e8000c101906 */
[----:B------:R-:W3:Y:S01]  /*4ee0*/  @!P1 LDG.E R27, desc[UR6][R18.64] ;  /* 0x00000006121b9981 */ /* 0x000ee2000c1e1900 */
[----:B0-----:R-:W-:Y:S02]  /*4ef0*/  VIADD R22, R16, 0x9 ;  /* 0x0000000910167836 */ /* 0x001fe40000000000 */
[----:B------:R-:W-:-:S03]  /*4f00*/  VIADD R25, R25, UR5 ;  /* 0x0000000519197c36 */ /* 0x000fc60008000000 */
[----:B------:R-:W-:-:S13]  /*4f10*/  ISETP.GT.AND P2, PT, R22, UR4, PT ;  /* 0x0000000416007c0c */ /* 0x000fda000bf44270 */
[----:B------:R-:W0:Y:S01]  /*4f20*/  @!P2 LDC.64 R22, c[0x0][0x380] ;  /* 0x0000e000ff16ab82 */ /* 0x000e220000000a00 */
[----:B------:R-:W-:-:S05]  /*4f30*/  @!P2 IADD3 R29, PT, PT, R25, 0x6, RZ ;  /* 0x00000006191da810 */ /* 0x000fca0007ffe0ff */
[----:B0-----:R-:W-:-:S04]  /*4f40*/  @!P2 IMAD.WIDE R22, R29, 0x4, R22 ;  /* 0x000000041d16a825 */ /* 0x001fc800078e0216 */
[----:B---3--:R-:W-:-:S05]  /*4f50*/  @!P1 FADD R31, -R27, -RZ ;  /* 0x800000ff1b1f9221 */ /* 0x008fca0000000100 */
[----:B------:R0:W-:Y:S04]  /*4f60*/  @!P1 STG.E desc[UR6][R18.64+0x4], R31 ;  /* 0x0000041f12009986 */ /* 0x0001e8000c101906 */
[----:B------:R-:W3:Y:S01]  /*4f70*/  @!P2 LDG.E R27, desc[UR6][R22.64] ;  /* 0x00000006161ba981 */ /* 0x000ee2000c1e1900 */
[----:B------:R-:W-:Y:S02]  /*4f80*/  VIADD R28, R16, 0xa ;  /* 0x0000000a101c7836 */ /* 0x000fe40000000000 */
[----:B------:R-:W-:-:S03]  /*4f90*/  VIADD R17, R17, UR5 ;  /* 0x0000000511117c36 */ /* 0x000fc60008000000 */
        /* <DEDUP_REMOVED lines=32> */
[----:B------:R-:W1:Y:S01]  /*51a0*/  @!P2 LDG.E R25, desc[UR6][R20.64] ;  /* 0x000000061419a981 */ /* 0x000e62000c1e1900 */
[----:B------:R-:W-:Y:S01]  /*51b0*/  VIADD R26, R26, 0x10 ;  /* 0x000000101a1a7836 */ /* 0x000fe20000000000 */
[----:B------:R-:W-:Y:S01]  /*51c0*/  IADD3 R17, PT, PT, R17, UR5, RZ ;  /* 0x0000000511117c10 */ /* 0x000fe2000fffe0ff */
[----:B------:R-:W-:Y:S01]  /*51d0*/  VIADD R24, R24, UR5 ;  /* 0x0000000518187c36 */ /* 0x000fe20008000000 */
[----:B------:R-:W-:Y:S01]  /*51e0*/  IADD3 R16, PT, PT, R16, 0x10, RZ ;  /* 0x0000001010107810 */ /* 0x000fe20007ffe0ff */
[----:B------:R-:W-:Y:S01]  /*51f0*/  VIADD R15, R15, UR5 ;  /* 0x000000050f0f7c36 */ /* 0x000fe20008000000 */
[----:B------:R-:W-:Y:S01]  /*5200*/  ISETP.GE.AND P1, PT, R26, -0xc, PT ;  /* 0xfffffff41a00780c */ /* 0x000fe20003f26270 */
[----:B-1----:R-:W-:Y:S01]  /*5210*/  @!P2 FADD R19, -R25, -RZ ;  /* 0x800000ff1913a221 */ /* 0x002fe20000000100 */
[----:B------:R-:W-:-:S04]  /*5220*/  VIADD R25, R28, UR5 ;  /* 0x000000051c197c36 */ /* 0x000fc80008000000 */
[----:B------:R3:W-:Y:S07]  /*5230*/  @!P2 STG.E desc[UR6][R20.64+0x4], R19 ;  /* 0x000004131400a986 */ /* 0x0007ee000c101906 */
[----:B------:R-:W-:Y:S05]  /*5240*/  @!P1 BRA `(.L_x_82) ;  /* 0xfffffff400c09947 */ /* 0x000fea000383ffff */
.L_x_81:
[----:B------:R-:W-:-:S05]  /*5250*/  IMAD.MOV R18, RZ, RZ, -R26 ;  /* 0x000000ffff127224 */ /* 0x000fca00078e0a1a */
[----:B------:R-:W-:-:S13]  /*5260*/  ISETP.GT.AND P1, PT, R18, 0x4, PT ;  /* 0x000000041200780c */ /* 0x000fda0003f24270 */
[----:B------:R-:W-:Y:S05]  /*5270*/  @!P1 BRA `(.L_x_83) ;  /* 0x0000000400289947 */ /* 0x000fea0003800000 */
[----:B---3--:R-:W-:-:S05]  /*5280*/  VIADD R20, R16, 0xfffffffe ;  /* 0xfffffffe10147836 */ /* 0x008fca0000000000 */
[----:B------:R-:W-:-:S04]  /*5290*/  ISETP.GT.AND P0, PT, R20, UR4, PT ;  /* 0x0000000414007c0c */ /* 0x000fc8000bf04270 */
[----:B------:R-:W-:-:S13]  /*52a0*/  ISETP.LT.OR P0, PT, R20, 0x1, P0 ;  /* 0x000000011400780c */ /* 0x000fda0000701670 */
[----:B------:R-:W0:Y:S02]  /*52b0*/  @!P0 LDC.64 R18, c[0x0][0x380] ;  /* 0x0000e000ff128b82 */ /* 0x000e240000000a00 */
        /* <DEDUP_REMOVED lines=11> */
[----:B------:R-:W-:-:S05]  /*5370*/  @!P0 IADD3 R29, PT, PT, R15, 0x4, RZ ;  /* 0x000000040f1d8810 */ /* 0x000fca0007ffe0ff */
[----:B-1----:R-:W-:-:S04]  /*5380*/  @!P0 IMAD.WIDE R22, R29, 0x4, R22 ;  /* 0x000000041d168825 */ /* 0x002fc800078e0216 */
[----:B---3--:R-:W-:-:S05]  /*5390*/  @!P1 FADD R33, -R27, -RZ ;  /* 0x800000ff1b219221 */ /* 0x008fca0000000100 */
[----:B------:R1:W-:Y:S04]  /*53a0*/  @!P1 STG.E desc[UR6][R20.64+0x4], R33 ;  /* 0x0000042114009986 */ /* 0x0003e8000c101906 */
[----:B------:R-:W3:Y:S01]  /*53b0*/  @!P0 LDG.E R27, desc[UR6][R22.64] ;  /* 0x00000006161b8981 */ /* 0x000ee2000c1e1900 */
[----:B------:R-:W-:-:S05]  /*53c0*/  VIADD R28, R16, 0x1 ;  /* 0x00000001101c7836 */ /* 0x000fca0000000000 */
[----:B------:R-:W-:-:S13]  /*53d0*/  ISETP.GT.AND P1, PT, R28, UR4, PT ;  /* 0x000000041c007c0c */ /* 0x000fda000bf24270 */
[----:B0-----:R-:W0:Y:S01]  /*53e0*/  @!P1 LDC.64 R18, c[0x0][0x380] ;  /* 0x0000e000ff129b82 */ /* 0x001e220000000a00 */
[----:B------:R-:W-:-:S04]  /*53f0*/  @!P1 VIADD R29, R25, 0x6 ;  /* 0x00000006191d9836 */ /* 0x000fc80000000000 */
[----:B0-----:R-:W-:-:S04]  /*5400*/  @!P1 IMAD.WIDE R18, R29, 0x4, R18 ;  /* 0x000000041d129825 */ /* 0x001fc800078e0212 */
[----:B---3--:R-:W-:-:S05]  /*5410*/  @!P0 FADD R31, -R27, -RZ ;  /* 0x800000ff1b1f8221 */ /* 0x008fca0000000100 */
[----:B------:R0:W-:Y:S04]  /*5420*/  @!P0 STG.E desc[UR6][R22.64+0x4], R31 ;  /* 0x0000041f16008986 */ /* 0x0001e8000c101906 */
[----:B------:R-:W3:Y:S01]  /*5430*/  @!P1 LDG.E R28, desc[UR6][R18.64] ;  /* 0x00000006121c9981 */ /* 0x000ee2000c1e1900 */
[----:B------:R-:W-:Y:S01]  /*5440*/  VIADD R29, R16, 0x2 ;  /* 0x00000002101d7836 */ /* 0x000fe20000000000 */
[----:B------:R-:W-:-:S04]  /*5450*/  ULEA UR5, UR4, 0x8, 0x2 ;  /* 0x0000000804057891 */ /* 0x000fc8000f8e10ff */
[----:B------:R-:W-:Y:S02]  /*5460*/  ISETP.GT.AND P0, PT, R29, UR4, PT ;  /* 0x000000041d007c0c */ /* 0x000fe4000bf04270 */
[----:B------:R-:W-:Y:S02]  /*5470*/  IADD3 R27, PT, PT, R17, UR5, RZ ;  /* 0x00000005111b7c10 */ /* 0x000fe4000fffe0ff */
        /* <DEDUP_REMOVED lines=17> */
[----:B------:R-:W4:Y:S01]  /*5590*/  @!P0 LDC.64 R16, c[0x0][0x380] ;  /* 0x0000e000ff108b82 */ /* 0x000f220000000a00 */
[----:B-1----:R-:W-:-:S04]  /*55a0*/  @!P0 VIADD R19, R15, 0x4 ;  /* 0x000000040f138836 */ /* 0x002fc80000000000 */
[----:B----4-:R-:W-:-:S04]  /*55b0*/  @!P0 IMAD.WIDE R18, R19, 0x4, R16 ;  /* 0x0000000413128825 */ /* 0x010fc800078e0210 */
[----:B---3--:R-:W-:-:S05]  /*55c0*/  @!P1 FADD R33, -R29, -RZ ;  /* 0x800000ff1d219221 */ /* 0x008fca0000000100 */
[----:B------:R1:W-:Y:S04]  /*55d0*/  @!P1 STG.E desc[UR6][R22.64+0x4], R33 ;  /* 0x0000042116009986 */ /* 0x0003e8000c101906 */
[----:B------:R-:W3:Y:S01]  /*55e0*/  @!P0 LDG.E R29, desc[UR6][R18.64] ;  /* 0x00000006121d8981 */ /* 0x000ee2000c1e1900 */
[----:B------:R-:W-:Y:S02]  /*55f0*/  VIADD R16, R28, 0x1 ;  /* 0x000000011c107836 */ /* 0x000fe40000000000 */
[----:B------:R-:W-:-:S03]  /*5600*/  VIADD R25, R25, UR5 ;  /* 0x0000000519197c36 */ /* 0x000fc60008000000 */
[----:B------:R-:W-:-:S13]  /*5610*/  ISETP.GT.AND P1, PT, R16, UR4, PT ;  /* 0x0000000410007c0c */ /* 0x000fda000bf24270 */
[----:B------:R-:W4:Y:S01]  /*5620*/  @!P1 LDC.64 R16, c[0x0][0x380] ;  /* 0x0000e000ff109b82 */ /* 0x000f220000000a00 */
[----:B0-----:R-:W-:-:S05]  /*5630*/  @!P1 IADD3 R21, PT, PT, R25, 0x6, RZ ;  /* 0x0000000619159810 */ /* 0x001fca0007ffe0ff */
[----:B----4-:R-:W-:-:S04]  /*5640*/  @!P1 IMAD.WIDE R20, R21, 0x4, R16 ;  /* 0x0000000415149825 */ /* 0x010fc800078e0210 */
[----:B---3--:R-:W-:-:S05]  /*5650*/  @!P0 FADD R29, -R29, -RZ ;  /* 0x800000ff1d1d8221 */ /* 0x008fca0000000100 */
[----:B------:R0:W-:Y:S04]  /*5660*/  @!P0 STG.E desc[UR6][R18.64+0x4], R29 ;  /* 0x0000041d12008986 */ /* 0x0001e8000c101906 */
[----:B------:R-:W1:Y:S01]  /*5670*/  @!P1 LDG.E R16, desc[UR6][R20.64] ;  /* 0x0000000614109981 */ /* 0x000e62000c1e1900 */
[----:B------:R-:W-:Y:S01]  /*5680*/  VIADD R26, R26, 0x4 ;  /* 0x000000041a1a7836 */ /* 0x000fe20000000000 */
[----:B------:R-:W-:Y:S01]  /*5690*/  PLOP3.LUT P0, PT, PT, PT, PT, 0x8, 0x80 ;  /* 0x000000000080781c */ /* 0x000fe20003f0e170 */
[----:B------:R-:W-:Y:S01]  /*56a0*/  VIADD R24, R24, UR5 ;  /* 0x0000000518187c36 */ /* 0x000fe20008000000 */
[----:B------:R-:W-:Y:S01]  /*56b0*/  IADD3 R15, PT, PT, R15, UR5, RZ ;  /* 0x000000050f0f7c10 */ /* 0x000fe2000fffe0ff */
[----:B------:R-:W-:Y:S02]  /*56c0*/  VIADD R26, R26, 0x4 ;  /* 0x000000041a1a7836 */ /* 0x000fe40000000000 */
[----:B------:R-:W-:-:S02]  /*56d0*/  VIADD R25, R25, UR5 ;  /* 0x0000000519197c36 */ /* 0x000fc40008000000 */
[----:B------:R-:W-:Y:S02]  /*56e0*/  VIADD R17, R27, UR5 ;  /* 0x000000051b117c36 */ /* 0x000fe40008000000 */
[----:B-1----:R-:W-:Y:S01]  /*56f0*/  @!P1 FADD R23, -R16, -RZ ;  /* 0x800000ff10179221 */ /* 0x002fe20000000100 */
[----:B------:R-:W-:-:S04]  /*5700*/  VIADD R16, R28, 0x4 ;  /* 0x000000041c107836 */ /* 0x000fc80000000000 */
[----:B------:R0:W-:Y:S03]  /*5710*/  @!P1 STG.E desc[UR6][R20.64+0x4], R23 ;  /* 0x0000041714009986 */ /* 0x0001e6000c101906 */
.L_x_83:
[----:B------:R-:W-:-:S13]  /*5720*/  ISETP.NE.OR P0, PT, R26, RZ, P0 ;  /* 0x000000ff1a00720c */ /* 0x000fda0000705670 */
[----:B------:R-:W-:Y:S05]  /*5730*/  @!P0 BRA `(.L_x_79) ;  /* 0x0000000000a08947 */ /* 0x000fea0003800000 */
.L_x_80:
[----:B------:R-:W1:Y:S01]  /*5740*/  LDCU UR5, c[0x3][URZ] ;  /* 0x00c00000ff0577ac */ /* 0x000e620008000800 */
[----:B------:R-:W-:-:S12]  /*5750*/  ULEA UR4, UR4, 0x8, 0x2 ;  /* 0x0000000804047891 */ /* 0x000fd8000f8e10ff */
.L_x_84:
[----:B0---4-:R-:W-:-:S04]  /*5760*/  IADD3 R18, PT, PT, R16, -0x2, RZ ;  /* 0xfffffffe10127810 */ /* 0x011fc80007ffe0ff */
[----:B-1----:R-:W-:-:S04]  /*5770*/  ISETP.GT.AND P0, PT, R18, UR5, PT ;  /* 0x0000000512007c0c */ /* 0x002fc8000bf04270 */
        /* <DEDUP_REMOVED lines=27> */
[----:B------:R-:W-:Y:S01]  /*5930*/  IADD3 R24, PT, PT, R24, UR4, RZ ;  /* 0x0000000418187c10 */ /* 0x000fe2000fffe0ff */
[----:B------:R-:W-:Y:S02]  /*5940*/  VIADD R15, R15, UR4 ;  /* 0x000000040f0f7c36 */ /* 0x000fe40008000000 */
[----:B------:R-:W-:Y:S01]  /*5950*/  VIADD R25, R25, UR4 ;  /* 0x0000000419197c36 */ /* 0x000fe20008000000 */
[----:B------:R-:W-:Y:S01]  /*5960*/  ISETP.NE.AND P0, PT, R26, RZ, PT ;  /* 0x000000ff1a00720c */ /* 0x000fe20003f05270 */
[----:B------:R-:W-:-:S02]  /*5970*/  VIADD R17, R17, UR4 ;  /* 0x0000000411117c36 */ /* 0x000fc40008000000 */
[----:B------:R-:W-:Y:S02]  /*5980*/  VIADD R16, R16, 0x4 ;  /* 0x0000000410107836 */ /* 0x000fe40000000000 */
[----:B---3--:R-:W-:-:S05]  /*5990*/  @!P1 FADD R27, -R27, -RZ ;  /* 0x800000ff1b1b9221 */ /* 0x008fca0000000100 */
[----:B------:R4:W-:Y:S03]  /*59a0*/  @!P1 STG.E desc[UR6][R20.64+0x4], R27 ;  /* 0x0000041b14009986 */ /* 0x0009e6000c101906 */
[----:B------:R-:W-:Y:S05]  /*59b0*/  @P0 BRA `(.L_x_84) ;  /* 0xfffffffc00680947 */ /* 0x000fea000383ffff */
.L_x_79:
[----:B-1-3--:R-:W-:-:S13]  /*59c0*/  LOP3.LUT P0, R16, R6, 0x3, RZ, 0xc0, !PT ;  /* 0x0000000306107812 */ /* 0x00afda000780c0ff */
[----:B------:R-:W-:Y:S05]  /*59d0*/  @!P0 BRA `(.L_x_78) ;  /* 0x0000000000448947 */ /* 0x000fea0003800000 */
[----:B------:R-:W0:Y:S01]  /*59e0*/  LDCU UR4, c[0x3][URZ] ;  /* 0x00c00000ff0477ac */ /* 0x000e220008000800 */
[----:B------:R-:W-:Y:S01]  /*59f0*/  IMAD.IADD R17, R13, 0x1, R14 ;  /* 0x000000010d117824 */ /* 0x000fe200078e020e */
[----:B------:R-:W-:Y:S01]  /*5a00*/  IADD3 R16, PT, PT, -R16, RZ, RZ ;  /* 0x000000ff10107210 */ /* 0x000fe20007ffe1ff */
[----:B------:R-:W1:Y:S02]  /*5a10*/  LDCU UR5, c[0x3][URZ] ;  /* 0x00c00000ff0577ac */ /* 0x000e640008000800 */
[----:B0---4-:R-:W-:-:S07]  /*5a20*/  IMAD R19, R8, R17, UR4 ;  /* 0x0000000408137e24 */ /* 0x011fce000f8e0211 */
.L_x_85:
[----:B-1----:R-:W-:-:S04]  /*5a30*/  ISETP.GT.AND P0, PT, R17, UR5, PT ;  /* 0x0000000511007c0c */ /* 0x002fc8000bf04270 */
[----:B------:R-:W-:-:S13]  /*5a40*/  ISETP.LT.OR P0, PT, R17, 0x1, P0 ;  /* 0x000000011100780c */ /* 0x000fda0000701670 */
[----:B------:R-:W0:Y:S02]  /*5a50*/  @!P0 LDC.64 R14, c[0x0][0x380] ;  /* 0x0000e000ff0e8b82 */ /* 0x000e240000000a00 */
[----:B0-----:R-:W-:-:S05]  /*5a60*/  @!P0 IMAD.WIDE R14, R19, 0x4, R14 ;  /* 0x00000004130e8825 */ /* 0x001fca00078e020e */
[----:B------:R-:W3:Y:S01]  /*5a70*/  @!P0 LDG.E R18, desc[UR6][R14.64] ;  /* 0x000000060e128981 */ /* 0x000ee2000c1e1900 */
[----:B------:R-:W-:Y:S02]  /*5a80*/  VIADD R16, R16, 0x1 ;  /* 0x0000000110107836 */ /* 0x000fe40000000000 */
[----:B------:R-:W-:Y:S02]  /*5a90*/  VIADD R17, R17, 0x1 ;  /* 0x0000000111117836 */ /* 0x000fe40000000000 */
[----:B------:R-:W-:Y:S02]  /*5aa0*/  IMAD.IADD R19, R8, 0x1, R19 ;  /* 0x0000000108137824 */ /* 0x000fe400078e0213 */
[----:B---3--:R-:W-:-:S05]  /*5ab0*/  @!P0 FADD R21, -R18, -RZ ;  /* 0x800000ff12158221 */ /* 0x008fca0000000100 */
[----:B------:R0:W-:Y:S01]  /*5ac0*/  @!P0 STG.E desc[UR6][R14.64+0x4], R21 ;  /* 0x000004150e008986 */ /* 0x0001e2000c101906 */
[----:B------:R-:W-:-:S13]  /*5ad0*/  ISETP.NE.AND P0, PT, R16, RZ, PT ;  /* 0x000000ff1000720c */ /* 0x000fda0003f05270 */
[----:B0-----:R-:W-:Y:S05]  /*5ae0*/  @P0 BRA `(.L_x_85) ;  /* 0xfffffffc00d00947 */ /* 0x001fea000383ffff */
.L_x_78:
[----:B01-34-:R-:W0:Y:S08]  /*5af0*/  LDC R21, c[0x3][RZ] ;  /* 0x00c00000ff157b82 */ /* 0x01be300000000800 */
[----:B------:R-:W1:Y:S01]  /*5b00*/  LDC.64 R14, c[0x0][0x380] ;  /* 0x0000e000ff0e7b82 */ /* 0x000e620000000a00 */
[----:B0-----:R-:W-:-:S13]  /*5b10*/  ISETP.NE.AND P0, PT, R21, -0x1, PT ;  /* 0xffffffff1500780c */ /* 0x001fda0003f05270 */
[----:B------:R-:W0:Y:S01]  /*5b20*/  @!P0 LDC.64 R22, c[0x0][0x380] ;  /* 0x0000e000ff168b82 */ /* 0x000e220000000a00 */
[----:B-1----:R-:W-:-:S06]  /*5b30*/  @!P0 IMAD.WIDE.U32 R18, R8, 0x4, R14 ;  /* 0x0000000408128825 */ /* 0x002fcc00078e000e */
[----:B------:R-:W3:Y:S04]  /*5b40*/  @!P0 LDG.E R19, desc[UR6][R18.64] ;  /* 0x0000000612138981 */ /* 0x000ee8000c1e1900 */
[----:B0-----:R-:W3:Y:S01]  /*5b50*/  @!P0 LDG.E R22, desc[UR6][R22.64+0x4] ;  /* 0x0000040616168981 */ /* 0x001ee2000c1e1900 */
[----:B------:R-:W-:-:S04]  /*5b60*/  @P0 IMAD.WIDE R16, R21, 0x4, R14 ;  /* 0x0000000415100825 */ /* 0x000fc800078e020e */
[----:B------:R-:W-:-:S04]  /*5b70*/  @!P0 IMAD.WIDE.U32 R14, R3, 0x4, R14 ;  /* 0x00000004030e8825 */ /* 0x000fc800078e000e */
[----:B---3--:R-:W-:-:S04]  /*5b80*/  @!P0 FADD R20, R22, R19 ;  /* 0x0000001316148221 */ /* 0x008fc80000000000 */
[----:B------:R-:W-:Y:S01]  /*5b90*/  @!P0 FMUL R25, R20, 0.5 ;  /* 0x3f00000014198820 */ /* 0x000fe20000400000 */
[----:B------:R-:W-:-:S04]  /*5ba0*/  @P0 IMAD.WIDE R20, R21, 0x4, R16 ;  /* 0x0000000415140825 */ /* 0x000fc800078e0210 */
[----:B------:R0:W-:Y:S04]  /*5bb0*/  @!P0 STG.E desc[UR6][R14.64], R25 ;  /* 0x000000190e008986 */ /* 0x0001e8000c101906 */
[----:B------:R-:W3:Y:S04]  /*5bc0*/  @P0 LDG.E R21, desc[UR6][R20.64+0xc] ;  /* 0x00000c0614150981 */ /* 0x000ee8000c1e1900 */
[----:B------:R-:W3:Y:S02]  /*5bd0*/  @P0 LDG.E R24, desc[UR6][R16.64] ;  /* 0x0000000610180981 */ /* 0x000ee4000c1e1900 */
[----:B---3--:R-:W-:-:S04]  /*5be0*/  @P0 FADD R24, R24, R21 ;  /* 0x0000001518180221 */ /* 0x008fc80000000000 */
[----:B------:R-:W-:-:S05]  /*5bf0*/  @P0 FMUL R23, R24, 0.5 ;  /* 0x3f00000018170820 */ /* 0x000fca0000400000 */
[----:B------:R0:W-:Y:S01]  /*5c00*/  @P0 STG.E desc[UR6][R16.64+0x4], R23 ;  /* 0x0000041710000986 */ /* 0x0001e2000c101906 */
[----:B------:R-:W-:Y:S05]  /*5c10*/  BRA `(.L_x_56) ;  /* 0x0000002800247947 */ /* 0x000fea0003800000 */
.L_x_70:
[----:B------:R-:W-:-:S13]  /*5c20*/  ISETP.NE.AND P1, PT, R9, RZ, PT ;  /* 0x000000ff0900720c */ /* 0x000fda0003f25270 */
[----:B------:R-:W-:Y:S05]  /*5c30*/  @P1 BRA `(.L_x_86) ;  /* 0x0000000c00dc1947 */ /* 0x000fea0003800000 */
[----:B------:R-:W-:Y:S05]  /*5c40*/  BRA `(.L_x_87) ;  /* 0x0000001800487947 */ /* 0x000fea0003800000 */
.L_x_57:
[----:B------:R-:W-:-:S13]  /*5c50*/  ISETP.NE.AND P1, PT, R9, RZ, PT ;  /* 0x000000ff0900720c */ /* 0x000fda0003f25270 */
[----:B------:R-:W-:Y:S05]  /*5c60*/  @!P1 BRA `(.L_x_87) ;  /* 0x0000001800409947 */ /* 0x000fea0003800000 */
[----:B------:R-:W-:-:S13]  /*5c70*/  ISETP.NE.AND P1, PT, R7, RZ, PT ;  /* 0x000000ff0700720c */ /* 0x000fda0003f25270 */
[----:B------:R-:W-:Y:S05]  /*5c80*/  @P1 BRA `(.L_x_86) ;  /* 0x0000000c00c81947 */ /* 0x000fea0003800000 */
[----:B------:R-:W-:-:S13]  /*5c90*/  ISETP.GT.U32.AND P0, PT, R4, 0x7ffffffe, PT ;  /* 0x7ffffffe0400780c */ /* 0x000fda0003f04070 */
[----:B------:R-:W-:Y:S05]  /*5ca0*/  @P0 BRA `(.L_x_56) ;  /* 0x0000002800000947 */ /* 0x000fea0003800000 */
[----:B------:R-:W-:Y:S01]  /*5cb0*/  ISETP.GE.U32.AND P0, PT, R4, 0x3, PT ;  /* 0x000000030400780c */ /* 0x000fe20003f06070 */
[----:B------:R-:W-:Y:S01]  /*5cc0*/  HFMA2 R15, -RZ, RZ, 0, 0 ;  /* 0x00000000ff0f7431 */ /* 0x000fe200000001ff */
[----:B------:R-:W-:-:S11]  /*5cd0*/  LOP3.LUT R14, R11, 0x3, RZ, 0xc0, !PT ;  /* 0x000000030b0e7812 */ /* 0x000fd600078ec0ff */
[----:B------:R-:W-:Y:S05]  /*5ce0*/  @!P0 BRA `(.L_x_88) ;  /* 0x0000000c00648947 */ /* 0x000fea0003800000 */
[----:B------:R-:W-:Y:S01]  /*5cf0*/  LOP3.LUT R15, R11, 0xfffffffc, RZ, 0xc0, !PT ;  /* 0xfffffffc0b0f7812 */ /* 0x000fe200078ec0ff */
[----:B------:R-:W0:Y:S01]  /*5d00*/  LDCU UR5, c[0x3][URZ] ;  /* 0x00c00000ff0577ac */ /* 0x000e220008000800 */
[----:B------:R-:W-:-:S03]  /*5d10*/  IMAD.MOV.U32 R27, RZ, RZ, RZ ;  /* 0x000000ffff1b7224 */ /* 0x000fc600078e00ff */
        /* <DEDUP_REMOVED lines=10> */
.L_x_91:
[----:B-1----:R-:W1:Y:S01]  /*5dc0*/  LDC.64 R16, c[0x0][0x380] ;  /* 0x0000e000ff107b82 */ /* 0x002e620000000a00 */
[----:B------:R-:W-:-:S04]  /*5dd0*/  IADD3 R29, PT, PT, R10, R27, RZ ;  /* 0x0000001b0a1d7210 */ /* 0x000fc80007ffe0ff */
[----:B0-----:R-:W-:Y:S01]  /*5de0*/  ISETP.GT.AND P1, PT, R29, UR4, PT ;  /* 0x000000041d007c0c */ /* 0x001fe2000bf24270 */
[----:B------:R-:W-:-:S03]  /*5df0*/  IMAD.IADD R23, R8, 0x1, R29 ;  /* 0x0000000108177824 */ /* 0x000fc600078e021d */
[----:B------:R-:W-:Y:S01]  /*5e00*/  ISETP.LT.OR P1, PT, R29, 0x1, P1 ;  /* 0x000000011d00780c */ /* 0x000fe20000f21670 */
[----:B-1----:R-:W-:-:S12]  /*5e10*/  IMAD.WIDE R22, R23, 0x4, R16 ;  /* 0x0000000417167825 */ /* 0x002fd800078e0210 */
        /* <DEDUP_REMOVED lines=24> */
[----:B------:R-:W-:-:S04]  /*5fa0*/  IMAD.WIDE R20, R21, 0x4, R16 ;  /* 0x0000000415147825 */ /* 0x000fc800078e0210 */
[----:B------:R-:W-:Y:S01]  /*5fb0*/  VIADD R37, R29, 0x5 ;  /* 0x000000051d257836 */ /* 0x000fe20000000000 */
[----:B---3--:R1:W-:Y:S05]  /*5fc0*/  @!P2 STG.E desc[UR6][R18.64], R35 ;  /* 0x000000231200a986 */ /* 0x0083ea000c101906 */
        /* <DEDUP_REMOVED lines=9> */
[----:B------:R-:W-:Y:S02]  /*6060*/  ISETP.LT.OR P1, PT, R25, 0x1, P1 ;  /* 0x000000011900780c */ /* 0x000fe40000f21670 */
[----:B------:R-:W-:Y:S01]  /*6070*/  IADD3 R37, PT, PT, R29, 0x7, RZ ;  /* 0x000000071d257810 */ /* 0x000fe20007ffe0ff */
[----:B---3--:R1:W-:Y:S10]  /*6080*/  @!P2 STG.E desc[UR6][R18.64], R33 ;  /* 0x000000211200a986 */ /* 0x0083f4000c101906 */
        /* <DEDUP_REMOVED lines=11> */
[----:B------:R-:W-:-:S04]  /*6140*/  IMAD.WIDE R18, R19, 0x4, R16 ;  /* 0x0000000413127825 */ /* 0x000fc800078e0210 */
[----:B------:R-:W-:Y:S01]  /*6150*/  VIADD R37, R29, 0x9 ;  /* 0x000000091d257836 */ /* 0x000fe20000000000 */
[----:B----4-:R0:W-:Y:S05]  /*6160*/  @!P2 STG.E desc[UR6][R22.64], R31 ;  /* 0x0000001f1600a986 */ /* 0x0101ea000c101906 */
        /* <DEDUP_REMOVED lines=9> */
[----:B------:R-:W-:Y:S02]  /*6200*/  ISETP.LT.OR P1, PT, R35, 0x1, P1 ;  /* 0x000000012300780c */ /* 0x000fe40000f21670 */
[----:B------:R-:W-:Y:S01]  /*6210*/  IADD3 R37, PT, PT, R29, 0xb, RZ ;  /* 0x0000000b1d257810 */ /* 0x000fe20007ffe0ff */
[----:B---3--:R0:W-:Y:S10]  /*6220*/  @!P2 STG.E desc[UR6][R22.64], R25 ;  /* 0x000000191600a986 */ /* 0x0081f4000c101906 */
        /* <DEDUP_REMOVED lines=23> */
[C---:B------:R-:W-:Y:S02]  /*63a0*/  ISETP.LT.OR P1, PT, R28.reuse, 0x1, P1 ;  /* 0x000000011c00780c */ /* 0x040fe40000f21670 */
[----:B0-----:R-:W-:Y:S01]  /*63b0*/  IADD3 R33, PT, PT, R29, 0xf, RZ ;  /* 0x0000000f1d217810 */ /* 0x001fe20007ffe0ff */
[----:B----4-:R1:W-:Y:S10]  /*63c0*/  @!P2 STG.E desc[UR6][R20.64], R31 ;  /* 0x0000001f1400a986 */ /* 0x0103f4000c101906 */
[----:B------:R-:W4:Y:S01]  /*63d0*/  @!P1 LDG.E R25, desc[UR6][R22.64+0x8] ;  /* 0x0000080616199981 */ /* 0x000f22000c1e1900 */
[----:B------:R-:W-:Y:S01]  /*63e0*/  ISETP.GT.AND P2, PT, R33, UR4, PT ;  /* 0x0000000421007c0c */ /* 0x000fe2000bf44270 */
[----:B---3--:R-:W-:-:S03]  /*63f0*/  @!P1 IMAD.WIDE.U32 R18, R28, 0x4, R16 ;  /* 0x000000041c129825 */ /* 0x008fc600078e0010 */
[C---:B------:R-:W-:Y:S02]  /*6400*/  ISETP.LT.OR P2, PT, R33.reuse, 0x1, P2 ;  /* 0x000000012100780c */ /* 0x040fe40001741670 */
[----:B----4-:R1:W-:Y:S11]  /*6410*/  @!P1 STG.E desc[UR6][R18.64], R25 ;  /* 0x0000001912009986 */ /* 0x0103f6000c101906 */
[----:B------:R-:W3:Y:S01]  /*6420*/  @!P2 LDG.E R29, desc[UR6][R22.64+0xc] ;  /* 0x00000c06161da981 */ /* 0x000ee2000c1e1900 */
[----:B------:R-:W-:-:S04]  /*6430*/  @!P2 IMAD.WIDE.U32 R16, R33, 0x4, R16 ;  /* 0x000000042110a825 */ /* 0x000fc800078e0010 */
[----:B------:R-:W-:Y:S02]  /*6440*/  VIADD R26, R26, 0x10 ;  /* 0x000000101a1a7836 */ /* 0x000fe40000000000 */
[----:B------:R-:W-:-:S03]  /*6450*/  VIADD R27, R27, 0x10 ;  /* 0x000000101b1b7836 */ /* 0x000fc60000000000 */
[----:B------:R-:W-:Y:S01]  /*6460*/  ISETP.GE.AND P1, PT, R26, -0xc, PT ;  /* 0xfffffff41a00780c */ /* 0x000fe20003f26270 */
[----:B---3--:R1:W-:-:S12]  /*6470*/  @!P2 STG.E desc[UR6][R16.64], R29 ;  /* 0x0000001d1000a986 */ /* 0x0083d8000c101906 */
[----:B------:R-:W-:Y:S05]  /*6480*/  @!P1 BRA `(.L_x_91) ;  /* 0xfffffff8004c9947 */ /* 0x000fea000383ffff */
.L_x_90:
[----:B-1----:R-:W-:-:S05]  /*6490*/  IMAD.MOV R16, RZ, RZ, -R26 ;  /* 0x000000ffff107224 */ /* 0x002fca00078e0a1a */
[----:B------:R-:W-:-:S13]  /*64a0*/  ISETP.GT.AND P1, PT, R16, 0x4, PT ;  /* 0x000000041000780c */ /* 0x000fda0003f24270 */
[----:B------:R-:W-:Y:S05]  /*64b0*/  @!P1 BRA `(.L_x_92) ;  /* 0x0000000000ec9947 */ /* 0x000fea0003800000 */
[----:B------:R-:W0:Y:S01]  /*64c0*/  LDCU UR4, c[0x3][URZ] ;  /* 0x00c00000ff0477ac */ /* 0x000e220008000800 */
[----:B------:R-:W1:Y:S01]  /*64d0*/  LDC.64 R16, c[0x0][0x380] ;  /* 0x0000e000ff107b82 */ /* 0x000e620000000a00 */
[----:B------:R-:W-:-:S05]  /*64e0*/  IADD3 R33, PT, PT, R10, R27, RZ ;  /* 0x0000001b0a217210 */ /* 0x000fca0007ffe0ff */
[----:B------:R-:W-:Y:S01]  /*64f0*/  IMAD.IADD R19, R8, 0x1, R33 ;  /* 0x0000000108137824 */ /* 0x000fe200078e0221 */
[----:B0-----:R-:W-:-:S04]  /*6500*/  ISETP.GT.AND P0, PT, R33, UR4, PT ;  /* 0x0000000421007c0c */ /* 0x001fc8000bf04270 */
        /* <DEDUP_REMOVED lines=18> */
[----:B------:R-:W-:Y:S01]  /*6630*/  ISETP.LT.OR P1, PT, R37, 0x1, P1 ;  /* 0x000000012500780c */ /* 0x000fe20000f21670 */
[----:B------:R-:W-:-:S04]  /*6640*/  VIADD R27, R27, 0x4 ;  /* 0x000000041b1b7836 */ /* 0x000fc80000000000 */
[----:B------:R-:W-:Y:S01]  /*6650*/  IMAD.IADD R35, R10, 0x1, R27 ;  /* 0x000000010a237824 */ /* 0x000fe200078e021b */
[----:B---3--:R0:W-:Y:S07]  /*6660*/  @!P0 STG.E desc[UR6][R20.64], R31 ;  /* 0x0000001f14008986 */ /* 0x0081ee000c101906 */
[----:B------:R-:W3:Y:S01]  /*6670*/  @!P1 LDG.E R33, desc[UR6][R18.64+0xc] ;  /* 0x00000c0612219981 */ /* 0x000ee2000c1e1900 */
[----:B------:R-:W-:Y:S01]  /*6680*/  ISETP.GT.AND P0, PT, R35, UR4, PT ;  /* 0x0000000423007c0c */ /* 0x000fe2000bf04270 */
[----:B-1----:R-:W-:-:S02]  /*6690*/  IMAD.IADD R23, R8, 0x1, R35 ;  /* 0x0000000108177824 */ /* 0x002fc400078e0223 */
[----:B------:R-:W-:Y:S01]  /*66a0*/  @!P1 IMAD.WIDE.U32 R24, R37, 0x4, R16 ;  /* 0x0000000425189825 */ /* 0x000fe200078e0010 */
[----:B------:R-:W-:-:S03]  /*66b0*/  ISETP.LT.OR P0, PT, R35, 0x1, P0 ;  /* 0x000000012300780c */ /* 0x000fc60000701670 */
[--C-:B------:R-:W-:Y:S01]  /*66c0*/  IMAD.WIDE R22, R23, 0x4, R16.reuse ;  /* 0x0000000417167825 */ /* 0x100fe200078e0210 */
[----:B0-----:R-:W-:Y:S01]  /*66d0*/  IADD3 R21, PT, PT, R35, 0x1, RZ ;  /* 0x0000000123157810 */ /* 0x001fe20007ffe0ff */
[----:B---3--:R0:W-:Y:S08]  /*66e0*/  @!P1 STG.E desc[UR6][R24.64], R33 ;  /* 0x0000002118009986 */ /* 0x0081f0000c101906 */
        /* <DEDUP_REMOVED lines=21> */
[----:B------:R-:W-:-:S03]  /*6840*/  VIADD R27, R27, 0x4 ;  /* 0x000000041b1b7836 */ /* 0x000fc60000000000 */
[----:B------:R-:W-:Y:S01]  /*6850*/  IADD3 R26, PT, PT, R26, 0x4, RZ ;  /* 0x000000041a1a7810 */ /* 0x000fe20007ffe0ff */
[----:B----4-:R3:W-:Y:S06]  /*6860*/  @!P1 STG.E desc[UR6][R16.64], R29 ;  /* 0x0000001d10009986 */ /* 0x0107ec000c101906 */
.L_x_92:
[----:B------:R-:W-:-:S13]  /*6870*/  ISETP.EQ.AND P1, PT, R26, RZ, PT ;  /* 0x000000ff1a00720c */ /* 0x000fda0003f22270 */
[----:B------:R-:W-:Y:S05]  /*6880*/  @!P0 BRA P1, `(.L_x_88) ;  /* 0x00000000007c8947 */ /* 0x000fea0000800000 */
.L_x_89:
[----:B-1-3--:R-:W0:Y:S01]  /*6890*/  LDC.64 R16, c[0x0][0x380] ;  /* 0x0000e000ff107b82 */ /* 0x00ae220000000a00 */
[----:B------:R-:W-:-:S04]  /*68a0*/  IMAD.IADD R33, R10, 0x1, R27 ;  /* 0x000000010a217824 */ /* 0x000fc800078e021b */
[----:B------:R-:W-:Y:S01]  /*68b0*/  IMAD.IADD R19, R8, 0x1, R33 ;  /* 0x0000000108137824 */ /* 0x000fe200078e0221 */
[----:B------:R-:W-:-:S04]  /*68c0*/  ISETP.GT.AND P0, PT, R33, UR5, PT ;  /* 0x0000000521007c0c */ /* 0x000fc8000bf04270 */
[----:B------:R-:W-:Y:S01]  /*68d0*/  ISETP.LT.OR P0, PT, R33, 0x1, P0 ;  /* 0x000000012100780c */ /* 0x000fe20000701670 */
[----:B0-----:R-:W-:-:S12]  /*68e0*/  IMAD.WIDE R18, R19, 0x4, R16 ;  /* 0x0000000413127825 */ /* 0x001fd800078e0210 */
        /* <DEDUP_REMOVED lines=16> */
[C---:B------:R-:W-:Y:S02]  /*69f0*/  ISETP.LT.OR P1, PT, R33.reuse, 0x1, P1 ;  /* 0x000000012100780c */ /* 0x040fe40000f21670 */
[----:B---3--:R1:W-:Y:S11]  /*6a00*/  @!P0 STG.E desc[UR6][R20.64], R31 ;  /* 0x0000001f14008986 */ /* 0x0083f6000c101906 */
[----:B------:R-:W3:Y:S01]  /*6a10*/  @!P1 LDG.E R25, desc[UR6][R18.64+0xc] ;  /* 0x00000c0612199981 */ /* 0x000ee2000c1e1900 */
[----:B------:R-:W-:Y:S01]  /*6a20*/  @!P1 IMAD.WIDE.U32 R16, R33, 0x4, R16 ;  /* 0x0000000421109825 */ /* 0x000fe200078e0010 */
[----:B------:R-:W-:-:S03]  /*6a30*/  IADD3 R27, PT, PT, R27, 0x4, RZ ;  /* 0x000000041b1b7810 */ /* 0x000fc60007ffe0ff */
[----:B------:R-:W-:-:S05]  /*6a40*/  VIADD R26, R26, 0x4 ;  /* 0x000000041a1a7836 */ /* 0x000fca0000000000 */
[----:B------:R-:W-:Y:S01]  /*6a50*/  ISETP.NE.AND P0, PT, R26, RZ, PT ;  /* 0x000000ff1a00720c */ /* 0x000fe20003f05270 */
[----:B---3--:R1:W-:-:S12]  /*6a60*/  @!P1 STG.E desc[UR6][R16.64], R25 ;  /* 0x0000001910009986 */ /* 0x0083d8000c101906 */
[----:B------:R-:W-:Y:S05]  /*6a70*/  @P0 BRA `(.L_x_89) ;  /* 0xfffffffc00840947 */ /* 0x000fea000383ffff */
.L_x_88:
[----:B------:R-:W-:-:S13]  /*6a80*/  ISETP.NE.AND P0, PT, R14, RZ, PT ;  /* 0x000000ff0e00720c */ /* 0x000fda0003f05270 */
[----:B------:R-:W-:Y:S05]  /*6a90*/  @!P0 BRA `(.L_x_56) ;  /* 0x0000001800848947 */ /* 0x000fea0003800000 */
[----:B------:R-:W-:Y:S01]  /*6aa0*/  IMAD.MOV R14, RZ, RZ, -R14 ;  /* 0x000000ffff0e7224 */ /* 0x000fe200078e0a0e */
[----:B------:R-:W0:Y:S01]  /*6ab0*/  LDCU UR4, c[0x3][URZ] ;  /* 0x00c00000ff0477ac */ /* 0x000e220008000800 */
[----:B------:R-:W-:-:S05]  /*6ac0*/  NOP ;  /* 0x0000000000007918 */ /* 0x000fca0000000000 */
.L_x_93:
[----:B-1-3--:R-:W-:-:S05]  /*6ad0*/  IMAD.IADD R21, R10, 0x1, R15 ;  /* 0x000000010a157824 */ /* 0x00afca00078e020f */
[----:B0-----:R-:W-:-:S04]  /*6ae0*/  ISETP.GT.AND P0, PT, R21, UR4, PT ;  /* 0x0000000415007c0c */ /* 0x001fc8000bf04270 */
[----:B------:R-:W-:-:S13]  /*6af0*/  ISETP.LT.OR P0, PT, R21, 0x1, P0 ;  /* 0x000000011500780c */ /* 0x000fda0000701670 */
[----:B------:R-:W0:Y:S01]  /*6b00*/  @!P0 LDC.64 R16, c[0x0][0x380] ;  /* 0x0000e000ff108b82 */ /* 0x000e220000000a00 */
[----:B------:R-:W-:-:S04]  /*6b10*/  @!P0 IMAD.IADD R19, R8, 0x1, R21 ;  /* 0x0000000108138824 */ /* 0x000fc800078e0215 */
[----:B0-----:R-:W-:-:S06]  /*6b20*/  @!P0 IMAD.WIDE R18, R19, 0x4, R16 ;  /* 0x0000000413128825 */ /* 0x001fcc00078e0210 */
[----:B------:R-:W3:Y:S01]  /*6b30*/  @!P0 LDG.E R19, desc[UR6][R18.64] ;  /* 0x0000000612138981 */ /* 0x000ee2000c1e1900 */
[----:B------:R-:W-:Y:S01]  /*6b40*/  @!P0 IMAD.WIDE.U32 R16, R21, 0x4, R16 ;  /* 0x0000000415108825 */ /* 0x000fe200078e0010 */
[----:B------:R-:W-:-:S03]  /*6b50*/  IADD3 R14, PT, PT, R14, 0x1, RZ ;  /* 0x000000010e0e7810 */ /* 0x000fc60007ffe0ff */
[----:B------:R-:W-:Y:S01]  /*6b60*/  VIADD R15, R15, 0x1 ;  /* 0x000000010f0f7836 */ /* 0x000fe20000000000 */
[----:B---3--:R4:W-:Y:S01]  /*6b70*/  @!P0 STG.E desc[UR6][R16.64], R19 ;  /* 0x0000001310008986 */ /* 0x0089e2000c101906 */
[----:B------:R-:W-:-:S13]  /*6b80*/  ISETP.NE.AND P0, PT, R14, RZ, PT ;  /* 0x000000ff0e00720c */ /* 0x000fda0003f05270 */
[----:B----4-:R-:W-:Y:S05]  /*6b90*/  @P0 BRA `(.L_x_93) ;  /* 0xfffffffc00cc0947 */ /* 0x010fea000383ffff */
[----:B------:R-:W-:Y:S05]  /*6ba0*/  BRA `(.L_x_56) ;  /* 0x0000001800407947 */ /* 0x000fea0003800000 */
.L_x_86:
[----:B------:R-:W-:Y:S05]  /*6bb0*/  @P0 BRA `(.L_x_94) ;  /* 0x0000000400580947 */ /* 0x000fea0003800000 */
[----:B------:R-:W-:Y:S01]  /*6bc0*/  ISETP.GT.U32.AND P0, PT, R5, 0x7ffffffe, PT ;  /* 0x7ffffffe0500780c */ /* 0x000fe20003f04070 */
[----:B------:R-:W-:-:S12]  /*6bd0*/  BSSY.RECONVERGENT B1, `(.L_x_95) ;  /* 0x0000053000017945 */ /* 0x000fd80003800200 */
[----:B------:R-:W-:Y:S05]  /*6be0*/  @P0 BRA `(.L_x_96) ;  /* 0x0000000400440947 */ /* 0x000fea0003800000 */
[----:B------:R-:W-:Y:S01]  /*6bf0*/  ISETP.GE.U32.AND P0, PT, R5, 0x3, PT ;  /* 0x000000030500780c */ /* 0x000fe20003f06070 */
[----:B------:R-:W-:Y:S01]  /*6c00*/  BSSY.RECONVERGENT B2, `(.L_x_97) ;  /* 0x0000039000027945 */ /* 0x000fe20003800200 */
[----:B------:R-:W-:-:S11]  /*6c10*/  IMAD.MOV.U32 R20, RZ, RZ, RZ ;  /* 0x000000ffff147224 */ /* 0x000fd600078e00ff */
[----:B------:R-:W-:Y:S05]  /*6c20*/  @!P0 BRA `(.L_x_98) ;  /* 0x0000000000d88947 */ /* 0x000fea0003800000 */
[----:B------:R-:W0:Y:S01]  /*6c30*/  LDC R24, c[0x3][RZ] ;  /* 0x00c00000ff187b82 */ /* 0x000e220000000800 */
[----:B------:R-:W-:Y:S01]  /*6c40*/  IMAD R15, R7, R8, RZ ;  /* 0x00000008070f7224 */ /* 0x000fe200078e02ff */
[C---:B------:R-:W-:Y:S01]  /*6c50*/  LOP3.LUT R20, R6.reuse, 0xfffffffc, RZ, 0xc0, !PT ;  /* 0xfffffffc06147812 */ /* 0x040fe200078ec0ff */
[----:B------:R-:W-:Y:S02]  /*6c60*/  VIADD R22, R13, 0x1 ;  /* 0x000000010d167836 */ /* 0x000fe40000000000 */
[----:B------:R-:W-:Y:S01]  /*6c70*/  IMAD R15, R6, R15, RZ ;  /* 0x0000000f060f7224 */ /* 0x000fe200078e02ff */
[----:B------:R-:W-:-:S03]  /*6c80*/  IADD3 R26, PT, PT, -R20, RZ, RZ ;  /* 0x000000ff141a7210 */ /* 0x000fc60007ffe1ff */
[----:B0-----:R-:W-:Y:S02]  /*6c90*/  IMAD.IADD R23, R15, 0x1, R24 ;  /* 0x000000010f177824 */ /* 0x001fe400078e0218 */
[C-C-:B------:R-:W-:Y:S02]  /*6ca0*/  IMAD R25, R24.reuse, 0x4, R15.reuse ;  /* 0x0000000418197824 */ /* 0x140fe400078e020f */
[C-C-:B------:R-:W-:Y:S02]  /*6cb0*/  IMAD R27, R24.reuse, 0x3, R15.reuse ;  /* 0x00000003181b7824 */ /* 0x140fe400078e020f */
[C---:B------:R-:W-:Y:S01]  /*6cc0*/  IMAD R21, R24.reuse, 0x2, R15 ;  /* 0x0000000218157824 */ /* 0x040fe200078e020f */
[----:B------:R-:W-:-:S07]  /*6cd0*/  LEA R24, R24, 0x8, 0x2 ;  /* 0x0000000818187811 */ /* 0x000fce00078e10ff */
.L_x_99:
[----:B0-----:R-:W0:Y:S01]  /*6ce0*/  LDCU UR4, c[0x3][URZ] ;  /* 0x00c00000ff0477ac */ /* 0x001e220008000800 */
[----:B------:R-:W-:-:S04]  /*6cf0*/  IADD3 R14, PT, PT, R22, -0x1, RZ ;  /* 0xffffffff160e7810 */ /* 0x000fc80007ffe0ff */
[----:B0-----:R-:W-:-:S04]  /*6d00*/  ISETP.GT.AND P0, PT, R14, UR4, PT ;  /* 0x000000040e007c0c */ /* 0x001fc8000bf04270 */
[----:B------:R-:W-:-:S13]  /*6d10*/  ISETP.LT.OR P0, PT, R14, 0x1, P0 ;  /* 0x000000010e00780c */ /* 0x000fda0000701670 */
[----:B------:R-:W0:Y:S02]  /*6d20*/  @!P0 LDC.64 R18, c[0x0][0x380] ;  /* 0x0000e000ff128b82 */ /* 0x000e240000000a00 */
        /* <DEDUP_REMOVED lines=14> */
[----:B------:R-:W-:-:S04]  /*6e10*/  @!P0 VIADD R29, R27, 0x4 ;  /* 0x000000041b1d8836 */ /* 0x000fc80000000000 */
[----:B-1----:R-:W-:-:S04]  /*6e20*/  @!P0 IMAD.WIDE R16, R29, 0x4, R16 ;  /* 0x000000041d108825 */ /* 0x002fc800078e0210 */
[----:B---3--:R-:W-:-:S05]  /*6e30*/  @!P1 FADD R33, -R28, -RZ ;  /* 0x800000ff1c219221 */ /* 0x008fca0000000100 */
[----:B------:R1:W-:Y:S04]  /*6e40*/  @!P1 STG.E desc[UR6][R14.64+0x4], R33 ;  /* 0x000004210e009986 */ /* 0x0003e8000c101906 */
[----:B------:R-:W3:Y:S01]  /*6e50*/  @!P0 LDG.E R28, desc[UR6][R16.64] ;  /* 0x00000006101c8981 */ /* 0x000ee2000c1e1900 */
[----:B0-----:R-:W-:-:S04]  /*6e60*/  IADD3 R18, PT, PT, R22, 0x2, RZ ;  /* 0x0000000216127810 */ /* 0x001fc80007ffe0ff */
        /* <DEDUP_REMOVED lines=9> */
[----:B------:R-:W-:Y:S01]  /*6f00*/  IADD3 R21, PT, PT, R24, R21, RZ ;  /* 0x0000001518157210 */ /* 0x000fe20007ffe0ff */
[----:B------:R-:W-:Y:S02]  /*6f10*/  VIADD R22, R22, 0x4 ;  /* 0x0000000416167836 */ /* 0x000fe40000000000 */
[----:B------:R-:W-:Y:S01]  /*6f20*/  IMAD.IADD R27, R24, 0x1, R27 ;  /* 0x00000001181b7824 */ /* 0x000fe200078e021b */
[----:B------:R-:W-:Y:S01]  /*6f30*/  ISETP.NE.AND P0, PT, R26, RZ, PT ;  /* 0x000000ff1a00720c */ /* 0x000fe20003f05270 */
[----:B------:R-:W-:-:S02]  /*6f40*/  IMAD.IADD R25, R24, 0x1, R25 ;  /* 0x0000000118197824 */ /* 0x000fc400078e0219 */
[----:B------:R-:W-:Y:S02]  /*6f50*/  IMAD.IADD R23, R24, 0x1, R23 ;  /* 0x0000000118177824 */ /* 0x000fe400078e0217 */
[----:B-1----:R-:W-:-:S05]  /*6f60*/  @!P1 FADD R15, -R28, -RZ ;  /* 0x800000ff1c0f9221 */ /* 0x002fca0000000100 */
[----:B------:R0:W-:Y:S03]  /*6f70*/  @!P1 STG.E desc[UR6][R18.64+0x4], R15 ;  /* 0x0000040f12009986 */ /* 0x0001e6000c101906 */
[----:B------:R-:W-:Y:S05]  /*6f80*/  @P0 BRA `(.L_x_99) ;  /* 0xfffffffc00540947 */ /* 0x000fea000383ffff */
.L_x_98:
[----:B--2---:R-:W-:Y:S05]  /*6f90*/  BSYNC.RECONVERGENT B2 ;  /* 0x0000000000027941 */ /* 0x004fea0003800200 */
.L_x_97:
[----:B0-----:R-:W-:-:S13]  /*6fa0*/  LOP3.LUT P0, R16, R6, 0x3, RZ, 0xc0, !PT ;  /* 0x0000000306107812 */ /* 0x001fda000780c0ff */
[----:B------:R-:W-:Y:S05]  /*6fb0*/  @!P0 BRA `(.L_x_96) ;  /* 0x0000000000508947 */ /* 0x000fea0003800000 */
[----:B------:R-:W0:Y:S01]  /*6fc0*/  LDCU UR4, c[0x3][URZ] ;  /* 0x00c00000ff0477ac */ /* 0x000e220008000800 */
[----:B------:R-:W-:Y:S01]  /*6fd0*/  IADD3 R17, PT, PT, R13, R20, RZ ;  /* 0x000000140d117210 */ /* 0x000fe20007ffe0ff */
[----:B------:R-:W-:Y:S01]  /*6fe0*/  BSSY.RECONVERGENT B2, `(.L_x_96) ;  /* 0x0000011000027945 */ /* 0x000fe20003800200 */
[----:B------:R-:W-:-:S03]  /*6ff0*/  IMAD.MOV R16, RZ, RZ, -R16 ;  /* 0x000000ffff107224 */ /* 0x000fc600078e0a10 */
[----:B0-----:R-:W-:-:S07]  /*7000*/  IMAD R19, R8, R17, UR4 ;  /* 0x0000000408137e24 */ /* 0x001fce000f8e0211 */
.L_x_101:
[----:B------:R-:W0:Y:S02]  /*7010*/  LDCU UR4, c[0x3][URZ] ;  /* 0x00c00000ff0477ac */ /* 0x000e240008000800 */
[----:B0-----:R-:W-:-:S04]  /*7020*/  ISETP.GT.AND P0, PT, R17, UR4, PT ;  /* 0x0000000411007c0c */ /* 0x001fc8000bf04270 */
[----:B------:R-:W-:-:S13]  /*7030*/  ISETP.LT.OR P0, PT, R17, 0x1, P0 ;  /* 0x000000011100780c */ /* 0x000fda0000701670 */
[----:B------:R-:W0:Y:S02]  /*7040*/  @!P0 LDC.64 R14, c[0x0][0x380] ;  /* 0x0000e000ff0e8b82 */ /* 0x000e240000000a00 */
[----:B0-----:R-:W-:-:S05]  /*7050*/  @!P0 IMAD.WIDE R14, R19, 0x4, R14 ;  /* 0x00000004130e8825 */ /* 0x001fca00078e020e */
[----:B------:R-:W2:Y:S01]  /*7060*/  @!P0 LDG.E R18, desc[UR6][R14.64] ;  /* 0x000000060e128981 */ /* 0x000ea2000c1e1900 */
[----:B------:R-:W-:Y:S02]  /*7070*/  VIADD R16, R16, 0x1 ;  /* 0x0000000110107836 */ /* 0x000fe40000000000 */
[----:B--2---:R-:W-:-:S05]  /*7080*/  @!P0 FADD R21, -R18, -RZ ;  /* 0x800000ff12158221 */ /* 0x004fca0000000100 */
[----:B------:R0:W-:Y:S01]  /*7090*/  @!P0 STG.E desc[UR6][R14.64+0x4], R21 ;  /* 0x000004150e008986 */ /* 0x0001e2000c101906 */
[----:B------:R-:W-:-:S13]  /*70a0*/  ISETP.NE.AND P0, PT, R16, RZ, PT ;  /* 0x000000ff1000720c */ /* 0x000fda0003f05270 */
[----:B0-----:R-:W-:Y:S05]  /*70b0*/  @!P0 BRA `(.L_x_100) ;  /* 0x00000000000c8947 */ /* 0x001fea0003800000 */
[----:B------:R-:W-:Y:S01]  /*70c0*/  VIADD R17, R17, 0x1 ;  /* 0x0000000111117836 */ /* 0x000fe20000000000 */
[----:B------:R-:W-:Y:S01]  /*70d0*/  IADD3 R19, PT, PT, R8, R19, RZ ;  /* 0x0000001308137210 */ /* 0x000fe20007ffe0ff */
[----:B------:R-:W-:Y:S06]  /*70e0*/  BRA `(.L_x_101) ;  /* 0xfffffffc00c87947 */ /* 0x000fec000383ffff */
.L_x_100:
[----:B------:R-:W-:Y:S05]  /*70f0*/  BSYNC.RECONVERGENT B2 ;  /* 0x0000000000027941 */ /* 0x000fea0003800200 */
.L_x_96:
[----:B--2---:R-:W-:Y:S05]  /*7100*/  BSYNC.RECONVERGENT B1 ;  /* 0x0000000000017941 */ /* 0x004fea0003800200 */
.L_x_95:
[----:B------:R-:W-:Y:S05]  /*7110*/  BRA `(.L_x_56) ;  /* 0x0000001000e47947 */ /* 0x000fea0003800000 */
.L_x_94:
[----:B------:R-:W-:-:S05]  /*7120*/  VIADD R14, R2, 0xffffffff ;  /* 0xffffffff020e7836 */ /* 0x000fca0000000000 */
[----:B------:R-:W-:-:S13]  /*7130*/  ISETP.NE.AND P0, PT, R7, R14, PT ;  /* 0x0000000e0700720c */ /* 0x000fda0003f05270 */
[----:B------:R-:W-:Y:S05]  /*7140*/  @P0 BRA `(.L_x_102) ;  /* 0x0000001c00780947 */ /* 0x000fea0003800000 */
[----:B------:R-:W-:Y:S01]  /*7150*/  ISETP.GT.U32.AND P0, PT, R4, 0x7ffffffe, PT ;  /* 0x7ffffffe0400780c */ /* 0x000fe20003f04070 */
[----:B------:R-:W-:-:S12]  /*7160*/  BSSY.RECONVERGENT B1, `(.L_x_103) ;  /* 0x000003f000017945 */ /* 0x000fd80003800200 */
[----:B------:R-:W-:Y:S05]  /*7170*/  @P0 BRA `(.L_x_104) ;  /* 0x0000000000f40947 */ /* 0x000fea0003800000 */
[----:B------:R-:W-:Y:S01]  /*7180*/  ISETP.GE.U32.AND P0, PT, R4, 0x3, PT ;  /* 0x000000030400780c */ /* 0x000fe20003f06070 */
[----:B------:R-:W-:Y:S01]  /*7190*/  BSSY.RECONVERGENT B2, `(.L_x_105) ;  /* 0x0000027000027945 */ /* 0x000fe20003800200 */
[----:B------:R-:W-:Y:S01]  /*71a0*/  LOP3.LUT R24, R11, 0x3, RZ, 0xc0, !PT ;  /* 0x000000030b187812 */ /* 0x000fe200078ec0ff */
[----:B------:R-:W-:Y:S02]  /*71b0*/  IMAD R18, R8, R3, RZ ;  /* 0x0000000308127224 */ /* 0x000fe400078e02ff */
[----:B------:R-:W-:Y:S01]  /*71c0*/  IMAD.MOV.U32 R19, RZ, RZ, RZ ;  /* 0x000000ffff137224 */ /* 0x000fe200078e00ff */
[----:B------:R-:W-:-:S07]  /*71d0*/  ISETP.NE.AND P2, PT, R24, RZ, PT ;  /* 0x000000ff1800720c */ /* 0x000fce0003f45270 */
[----:B------:R-:W-:Y:S06]  /*71e0*/  @!P0 BRA `(.L_x_106) ;  /* 0x0000000000848947 */ /* 0x000fec0003800000 */
[----:B------:R-:W-:Y:S01]  /*71f0*/  LOP3.LUT R19, R11, 0xfffffffc, RZ, 0xc0, !PT ;  /* 0xfffffffc0b137812 */ /* 0x000fe200078ec0ff */
[----:B------:R-:W-:-:S03]  /*7200*/  IMAD.MOV.U32 R21, RZ, RZ, RZ ;  /* 0x000000ffff157224 */ /* 0x000fc600078e00ff */
[----:B------:R-:W-:-:S07]  /*7210*/  IADD3 R20, PT, PT, -R19, RZ, RZ ;  /* 0x000000ff13147210 */ /* 0x000fce0007ffe1ff */
.L_x_107:
[----:B------:R-:W0:Y:S01]  /*7220*/  LDCU UR4, c[0x3][URZ] ;  /* 0x00c00000ff0477ac */ /* 0x000e220008000800 */
        /* <DEDUP_REMOVED lines=22> */
[----:B---3--:R1:W-:-:S12]  /*7390*/  @!P0 STG.E desc[UR6][R16.64+0x8], R27 ;  /* 0x0000081b10008986 */ /* 0x0083d8000c101906 */
[----:B0-----:R-:W3:Y:S01]  /*73a0*/  @!P1 LDG.E R23, desc[UR6][R14.64+0xc] ;  /* 0x00000c060e179981 */ /* 0x001ee2000c1e1900 */
[----:B------:R-:W-:Y:S01]  /*73b0*/  IADD3 R20, PT, PT, R20, 0x4, RZ ;  /* 0x0000000414147810 */ /* 0x000fe20007ffe0ff */
[----:B------:R-:W-:-:S03]  /*73c0*/  VIADD R21, R21, 0x4 ;  /* 0x0000000415157836 */ /* 0x000fc60000000000 */
[----:B------:R-:W-:Y:S01]  /*73d0*/  ISETP.NE.AND P0, PT, R20, RZ, PT ;  /* 0x000000ff1400720c */ /* 0x000fe20003f05270 */
[----:B---3--:R1:W-:-:S12]  /*73e0*/  @!P1 STG.E desc[UR6][R16.64+0xc], R23 ;  /* 0x00000c1710009986 */ /* 0x0083d8000c101906 */
[----:B------:R-:W-:Y:S05]  /*73f0*/  @P0 BRA `(.L_x_107) ;  /* 0xfffffffc00880947 */ /* 0x000fea000383ffff */
.L_x_106:
[----:B--2---:R-:W-:Y:S05]  /*7400*/  BSYNC.RECONVERGENT B2 ;  /* 0x0000000000027941 */ /* 0x004fea0003800200 */
.L_x_105:
[----:B------:R-:W-:Y:S05]  /*7410*/  @!P2 BRA `(.L_x_104) ;  /* 0x00000000004ca947 */ /* 0x000fea0003800000 */
[----:B------:R-:W-:Y:S01]  /*7420*/  BSSY.RECONVERGENT B2, `(.L_x_104) ;  /* 0x0000012000027945 */ /* 0x000fe20003800200 */
[----:B------:R-:W-:-:S07]  /*7430*/  IMAD.MOV R20, RZ, RZ, -R24 ;  /* 0x000000ffff147224 */ /* 0x000fce00078e0a18 */
.L_x_109:
[----:B------:R-:W0:Y:S01]  /*7440*/  LDCU UR4, c[0x3][URZ] ;  /* 0x00c00000ff0477ac */ /* 0x000e220008000800 */
[----:B-1----:R-:W-:-:S04]  /*7450*/  IADD3 R17, PT, PT, R10, R19, RZ ;  /* 0x000000130a117210 */ /* 0x002fc80007ffe0ff */
[----:B0-----:R-:W-:-:S04]  /*7460*/  ISETP.GT.AND P0, PT, R17, UR4, PT ;  /* 0x0000000411007c0c */ /* 0x001fc8000bf04270 */
[----:B------:R-:W-:-:S13]  /*7470*/  ISETP.LT.OR P0, PT, R17, 0x1, P0 ;  /* 0x000000011100780c */ /* 0x000fda0000701670 */
[----:B------:R-:W0:Y:S01]  /*7480*/  @!P0 LDC.64 R14, c[0x0][0x380] ;  /* 0x0000e000ff0e8b82 */ /* 0x000e220000000a00 */
[----:B------:R-:W-:-:S05]  /*7490*/  @!P0 IADD3 R16, PT, PT, R18, -UR4, R17 ;  /* 0x8000000412108c10 */ /* 0x000fca000fffe011 */
[----:B------:R-:W-:-:S04]  /*74a0*/  @!P0 VIADD R17, R16, 0xfffffffe ;  /* 0xfffffffe10118836 */ /* 0x000fc80000000000 */
[----:B0-----:R-:W-:-:S05]  /*74b0*/  @!P0 IMAD.WIDE R14, R17, 0x4, R14 ;  /* 0x00000004110e8825 */ /* 0x001fca00078e020e */
[----:B------:R-:W2:Y:S01]  /*74c0*/  @!P0 LDG.E R21, desc[UR6][R14.64] ;  /* 0x000000060e158981 */ /* 0x000ea2000c1e1900 */
[----:B------:R-:W-:-:S04]  /*74d0*/  @!P0 IMAD.WIDE R16, R8, 0x4, R14 ;  /* 0x0000000408108825 */ /* 0x000fc800078e020e */
[----:B------:R-:W-:Y:S01]  /*74e0*/  VIADD R20, R20, 0x1 ;  /* 0x0000000114147836 */ /* 0x000fe20000000000 */
[----:B--2---:R0:W-:Y:S04]  /*74f0*/  @!P0 STG.E desc[UR6][R16.64], R21 ;  /* 0x0000001510008986 */ /* 0x0041e8000c101906 */
[----:B------:R-:W-:-:S13]  /*7500*/  ISETP.NE.AND P0, PT, R20, RZ, PT ;  /* 0x000000ff1400720c */ /* 0x000fda0003f05270 */
[----:B0-----:R-:W-:Y:S05]  /*7510*/  @!P0 BRA `(.L_x_108) ;  /* 0x0000000000088947 */ /* 0x001fea0003800000 */
[----:B------:R-:W-:Y:S01]  /*7520*/  IADD3 R19, PT, PT, R19, 0x1, RZ ;  /* 0x0000000113137810 */ /* 0x000fe20007ffe0ff */
[----:B------:R-:W-:Y:S06]  /*7530*/  BRA `(.L_x_109) ;  /* 0xfffffffc00c07947 */ /* 0x000fec000383ffff */
.L_x_108:
[----:B------:R-:W-:Y:S05]  /*7540*/  BSYNC.RECONVERGENT B2 ;  /* 0x0000000000027941 */ /* 0x000fea0003800200 */
.L_x_104:
[----:B--2---:R-:W-:Y:S05]  /*7550*/  BSYNC.RECONVERGENT B1 ;  /* 0x0000000000017941 */ /* 0x004fea0003800200 */
.L_x_103:
[----:B------:R-:W-:Y:S05]  /*7560*/  BRA `(.L_x_56) ;  /* 0x0000000c00d07947 */ /* 0x000fea0003800000 */
.L_x_87:
[----:B------:R-:W-:Y:S01]  /*7570*/  VIADD R14, R2, 0xffffffff ;  /* 0xffffffff020e7836 */ /* 0x000fe20000000000 */
[----:B------:R-:W-:Y:S04]  /*7580*/  BSSY.RECONVERGENT B1, `(.L_x_56) ;  /* 0x00000f2000017945 */ /* 0x000fe80003800200 */
[----:B------:R-:W-:-:S13]  /*7590*/  ISETP.NE.AND P0, PT, R7, R14, PT ;  /* 0x0000000e0700720c */ /* 0x000fda0003f05270 */
[----:B------:R-:W-:Y:S05]  /*75a0*/  @!P0 BRA `(.L_x_110) ;  /* 0x0000000400448947 */ /* 0x000fea0003800000 */
[----:B------:R-:W-:-:S13]  /*75b0*/  ISETP.GT.U32.AND P0, PT, R5, 0x7ffffffe, PT ;  /* 0x7ffffffe0500780c */ /* 0x000fda0003f04070 */
[----:B------:R-:W-:Y:S05]  /*75c0*/  @P0 BRA `(.L_x_111) ;  /* 0x0000000c00b40947 */ /* 0x000fea0003800000 */
[----:B------:R-:W-:Y:S01]  /*75d0*/  ISETP.GE.U32.AND P0, PT, R5, 0x3, PT ;  /* 0x000000030500780c */ /* 0x000fe20003f06070 */
[----:B------:R-:W-:Y:S01]  /*75e0*/  BSSY.RECONVERGENT B2, `(.L_x_112) ;  /* 0x0000037000027945 */ /* 0x000fe20003800200 */
[----:B------:R-:W-:-:S11]  /*75f0*/  IMAD.MOV.U32 R22, RZ, RZ, RZ ;  /* 0x000000ffff167224 */ /* 0x000fd600078e00ff */
[----:B------:R-:W-:Y:S05]  /*7600*/  @!P0 BRA `(.L_x_113) ;  /* 0x0000000000d08947 */ /* 0x000fea0003800000 */
[----:B------:R-:W0:Y:S01]  /*7610*/  LDC R24, c[0x3][RZ] ;  /* 0x00c00000ff187b82 */ /* 0x000e220000000800 */
[C---:B------:R-:W-:Y:S01]  /*7620*/  IADD3 R21, PT, PT, R13.reuse, 0x2, RZ ;  /* 0x000000020d157810 */ /* 0x040fe20007ffe0ff */
[----:B------:R-:W-:Y:S01]  /*7630*/  VIADD R27, R13, 0x3 ;  /* 0x000000030d1b7836 */ /* 0x000fe20000000000 */
[----:B------:R-:W-:Y:S01]  /*7640*/  LOP3.LUT R22, R6, 0xfffffffc, RZ, 0xc0, !PT ;  /* 0xfffffffc06167812 */ /* 0x000fe200078ec0ff */
[----:B------:R-:W-:Y:S02]  /*7650*/  IMAD R25, R7, R8, RZ ;  /* 0x0000000807197224 */ /* 0x000fe400078e02ff */
[----:B------:R-:W-:Y:S01]  /*7660*/  VIADD R20, R13, 0x1 ;  /* 0x000000010d147836 */ /* 0x000fe20000000000 */
[----:B------:R-:W-:Y:S01]  /*7670*/  IADD3 R26, PT, PT, -R22, RZ, RZ ;  /* 0x000000ff161a7210 */ /* 0x000fe20007ffe1ff */
[C---:B------:R-:W-:Y:S02]  /*7680*/  IMAD R23, R8.reuse, R13, R8 ;  /* 0x0000000d08177224 */ /* 0x040fe400078e0208 */
[----:B------:R-:W-:-:S02]  /*7690*/  IMAD R21, R8, R21, RZ ;  /* 0x0000001508157224 */ /* 0x000fc400078e02ff */
[----:B------:R-:W-:Y:S02]  /*76a0*/  IMAD R27, R8, R27, RZ ;  /* 0x0000001b081b7224 */ /* 0x000fe400078e02ff */
[----:B------:R-:W-:Y:S01]  /*76b0*/  IMAD R25, R6, R25, RZ ;  /* 0x0000001906197224 */ /* 0x000fe200078e02ff */
[----:B0-----:R-:W-:-:S07]  /*76c0*/  LEA R24, R24, 0x8, 0x2 ;  /* 0x0000000818187811 */ /* 0x001fce00078e10ff */
.L_x_114:
[----:B------:R-:W0:Y:S01]  /*76d0*/  LDCU UR4, c[0x3][URZ] ;  /* 0x00c00000ff0477ac */ /* 0x000e220008000800 */
[----:B-1----:R-:W-:-:S05]  /*76e0*/  VIADD R14, R20, 0xffffffff ;  /* 0xffffffff140e7836 */ /* 0x002fca0000000000 */
[----:B0-----:R-:W-:-:S04]  /*76f0*/  ISETP.GT.AND P0, PT, R14, UR4, PT ;  /* 0x000000040e007c0c */ /* 0x001fc8000bf04270 */
[----:B------:R-:W-:-:S13]  /*7700*/  ISETP.LT.OR P0, PT, R14, 0x1, P0 ;  /* 0x000000010e00780c */ /* 0x000fda0000701670 */
[----:B------:R-:W0:Y:S02]  /*7710*/  @!P0 LDC.64 R18, c[0x0][0x380] ;  /* 0x0000e000ff128b82 */ /* 0x000e240000000a00 */
[----:B0-----:R-:W-:-:S05]  /*7720*/  @!P0 IMAD.WIDE R18, R25, 0x4, R18 ;  /* 0x0000000419128825 */ /* 0x001fca00078e0212 */
[----:B------:R-:W3:Y:S01]  /*7730*/  @!P0 LDG.E R16, desc[UR6][R18.64+0x4] ;  /* 0x0000040612108981 */ /* 0x000ee2000c1e1900 */
[----:B------:R-:W-:-:S04]  /*7740*/  ISETP.GT.AND P1, PT, R20, UR4, PT ;  /* 0x0000000414007c0c */ /* 0x000fc8000bf24270 */
[----:B------:R-:W-:-:S13]  /*7750*/  ISETP.GT.U32.OR P1, PT, R14, 0x7ffffffe, P1 ;  /* 0x7ffffffe0e00780c */ /* 0x000fda0000f24470 */
[----:B------:R-:W0:Y:S02]  /*7760*/  @!P1 LDC.64 R14, c[0x0][0x380] ;  /* 0x0000e000ff0e9b82 */ /* 0x000e240000000a00 */
[----:B0-----:R-:W-:-:S04]  /*7770*/  @!P1 IMAD.WIDE R14, R23, 0x4, R14 ;  /* 0x00000004170e9825 */ /* 0x001fc800078e020e */
[----:B---3--:R-:W-:-:S05]  /*7780*/  @!P0 FADD R31, -R16, -RZ ;  /* 0x800000ff101f8221 */ /* 0x008fca0000000100 */
[----:B------:R0:W-:Y:S04]  /*7790*/  @!P0 STG.E desc[UR6][R18.64], R31 ;  /* 0x0000001f12008986 */ /* 0x0001e8000c101906 */
[----:B------:R-:W3:Y:S01]  /*77a0*/  @!P1 LDG.E R28, desc[UR6][R14.64+0x4] ;  /* 0x000004060e1c9981 */ /* 0x000ee2000c1e1900 */
[----:B------:R-:W-:-:S05]  /*77b0*/  VIADD R16, R20, 0x1 ;  /* 0x0000000114107836 */ /* 0x000fca0000000000 */
[----:B------:R-:W-:-:S04]  /*77c0*/  ISETP.GT.AND P0, PT, R16, UR4, PT ;  /* 0x0000000410007c0c */ /* 0x000fc8000bf04270 */
[----:B------:R-:W-:-:S13]  /*77d0*/  ISETP.LT.OR P0, PT, R16, 0x1, P0 ;  /* 0x000000011000780c */ /* 0x000fda0000701670 */
[----:B------:R-:W1:Y:S02]  /*77e0*/  @!P0 LDC.64 R16, c[0x0][0x380] ;  /* 0x0000e000ff108b82 */ /* 0x000e640000000a00 */
[----:B-1----:R-:W-:-:S04]  /*77f0*/  @!P0 IMAD.WIDE R16, R21, 0x4, R16 ;  /* 0x0000000415108825 */ /* 0x002fc800078e0210 */
[----:B---3--:R-:W-:-:S05]  /*7800*/  @!P1 FADD R33, -R28, -RZ ;  /* 0x800000ff1c219221 */ /* 0x008fca0000000100 */
[----:B------:R1:W-:Y:S04]  /*7810*/  @!P1 STG.E desc[UR6][R14.64], R33 ;  /* 0x000000210e009986 */ /* 0x0003e8000c101906 */
[----:B------:R-:W3:Y:S01]  /*7820*/  @!P0 LDG.E R28, desc[UR6][R16.64+0x4] ;  /* 0x00000406101c8981 */ /* 0x000ee2000c1e1900 */
[----:B------:R-:W-:-:S04]  /*7830*/  IADD3 R29, PT, PT, R20, 0x2, RZ ;  /* 0x00000002141d7810 */ /* 0x000fc80007ffe0ff */
[----:B------:R-:W-:-:S04]  /*7840*/  ISETP.GT.AND P1, PT, R29, UR4, PT ;  /* 0x000000041d007c0c */ /* 0x000fc8000bf24270 */
[----:B------:R-:W-:-:S13]  /*7850*/  ISETP.LT.OR P1, PT, R29, 0x1, P1 ;  /* 0x000000011d00780c */ /* 0x000fda0000f21670 */
[----:B0-----:R-:W0:Y:S02]  /*7860*/  @!P1 LDC.64 R18, c[0x0][0x380] ;  /* 0x0000e000ff129b82 */ /* 0x001e240000000a00 */
[----:B0-----:R-:W-:-:S04]  /*7870*/  @!P1 IMAD.WIDE R18, R27, 0x4, R18 ;  /* 0x000000041b129825 */ /* 0x001fc800078e0212 */
[----:B---3--:R-:W-:-:S05]  /*7880*/  @!P0 FADD R29, -R28, -RZ ;  /* 0x800000ff1c1d8221 */ /* 0x008fca0000000100 */
[----:B------:R1:W-:Y:S04]  /*7890*/  @!P0 STG.E desc[UR6][R16.64], R29 ;  /* 0x0000001d10008986 */ /* 0x0003e8000c101906 */
[----:B------:R-:W3:Y:S01]  /*78a0*/  @!P1 LDG.E R28, desc[UR6][R18.64+0x4] ;  /* 0x00000406121c9981 */ /* 0x000ee2000c1e1900 */
[----:B------:R-:W-:Y:S01]  /*78b0*/  VIADD R26, R26, 0x4 ;  /* 0x000000041a1a7836 */ /* 0x000fe20000000000 */
[----:B------:R-:W-:Y:S01]  /*78c0*/  IADD3 R25, PT, PT, R24, R25, RZ ;  /* 0x0000001918197210 */ /* 0x000fe20007ffe0ff */
[----:B------:R-:W-:Y:S01]  /*78d0*/  VIADD R20, R20, 0x4 ;  /* 0x0000000414147836 */ /* 0x000fe20000000000 */
[C---:B------:R-:W-:Y:S01]  /*78e0*/  IADD3 R27, PT, PT, R24.reuse, R27, RZ ;  /* 0x0000001b181b7210 */ /* 0x040fe20007ffe0ff */
[----:B------:R-:W-:Y:S01]  /*78f0*/  IMAD.IADD R23, R24, 0x1, R23 ;  /* 0x0000000118177824 */ /* 0x000fe200078e0217 */
[----:B------:R-:W-:Y:S01]  /*7900*/  ISETP.NE.AND P0, PT, R26, RZ, PT ;  /* 0x000000ff1a00720c */ /* 0x000fe20003f05270 */
[----:B------:R-:W-:-:S02]  /*7910*/  IMAD.IADD R21, R24, 0x1, R21 ;  /* 0x0000000118157824 */ /* 0x000fc400078e0215 */
[----:B---3--:R-:W-:-:S05]  /*7920*/  @!P1 FADD R31, -R28, -RZ ;  /* 0x800000ff1c1f9221 */ /* 0x008fca0000000100 */
[----:B------:R1:W-:Y:S05]  /*7930*/  @!P1 STG.E desc[UR6][R18.64], R31 ;  /* 0x0000001f12009986 */ /* 0x0003ea000c101906 */
[----:B------:R-:W-:Y:S05]  /*7940*/  @P0 BRA `(.L_x_114) ;  /* 0xfffffffc00600947 */ /* 0x000fea000383ffff */
.L_x_113:
[----:B--2---:R-:W-:Y:S05]  /*7950*/  BSYNC.RECONVERGENT B2 ;  /* 0x0000000000027941 */ /* 0x004fea0003800200 */
.L_x_112:
[----:B-1----:R-:W-:-:S13]  /*7960*/  LOP3.LUT P0, R16, R6, 0x3, RZ, 0xc0, !PT ;  /* 0x0000000306107812 */ /* 0x002fda000780c0ff */
[----:B------:R-:W-:Y:S05]  /*7970*/  @!P0 BRA `(.L_x_111) ;  /* 0x0000000800c88947 */ /* 0x000fea0003800000 */
[----:B------:R-:W-:Y:S01]  /*7980*/  IMAD.IADD R17, R13, 0x1, R22 ;  /* 0x000000010d117824 */ /* 0x000fe200078e0216 */
[----:B------:R-:W-:Y:S01]  /*7990*/  BSSY.RECONVERGENT B2, `(.L_x_115) ;  /* 0x0000011000027945 */ /* 0x000fe20003800200 */
[----:B------:R-:W-:Y:S02]  /*79a0*/  IMAD.MOV R16, RZ, RZ, -R16 ;  /* 0x000000ffff107224 */ /* 0x000fe400078e0a10 */
[----:B------:R-:W-:-:S07]  /*79b0*/  IMAD R19, R8, R17, RZ ;  /* 0x0000001108137224 */ /* 0x000fce00078e02ff */
.L_x_117:
[----:B------:R-:W0:Y:S02]  /*79c0*/  LDCU UR4, c[0x3][URZ] ;  /* 0x00c00000ff0477ac */ /* 0x000e240008000800 */
[----:B0-----:R-:W-:-:S04]  /*79d0*/  ISETP.GT.AND P0, PT, R17, UR4, PT ;  /* 0x0000000411007c0c */ /* 0x001fc8000bf04270 */
[----:B------:R-:W-:-:S13]  /*79e0*/  ISETP.LT.OR P0, PT, R17, 0x1, P0 ;  /* 0x000000011100780c */ /* 0x000fda0000701670 */
[----:B------:R-:W0:Y:S02]  /*79f0*/  @!P0 LDC.64 R14, c[0x0][0x380] ;  /* 0x0000e000ff0e8b82 */ /* 0x000e240000000a00 */
[----:B0-----:R-:W-:-:S05]  /*7a00*/  @!P0 IMAD.WIDE R14, R19, 0x4, R14 ;  /* 0x00000004130e8825 */ /* 0x001fca00078e020e */
[----:B------:R-:W2:Y:S01]  /*7a10*/  @!P0 LDG.E R18, desc[UR6][R14.64+0x4] ;  /* 0x000004060e128981 */ /* 0x000ea2000c1e1900 */
[----:B------:R-:W-:Y:S01]  /*7a20*/  IADD3 R16, PT, PT, R16, 0x1, RZ ;  /* 0x0000000110107810 */ /* 0x000fe20007ffe0ff */
[----:B--2---:R-:W-:-:S05]  /*7a30*/  @!P0 FADD R21, -R18, -RZ ;  /* 0x800000ff12158221 */ /* 0x004fca0000000100 */
[----:B------:R0:W-:Y:S01]  /*7a40*/  @!P0 STG.E desc[UR6][R14.64], R21 ;  /* 0x000000150e008986 */ /* 0x0001e2000c101906 */
[----:B------:R-:W-:-:S13]  /*7a50*/  ISETP.NE.AND P0, PT, R16, RZ, PT ;  /* 0x000000ff1000720c */ /* 0x000fda0003f05270 */
[----:B0-----:R-:W-:Y:S05]  /*7a60*/  @!P0 BRA `(.L_x_116) ;  /* 0x00000000000c8947 */ /* 0x001fea0003800000 */
[----:B------:R-:W-:Y:S02]  /*7a70*/  VIADD R17, R17, 0x1 ;  /* 0x0000000111117836 */ /* 0x000fe40000000000 */
[----:B------:R-:W-:Y:S01]  /*7a80*/  IMAD.IADD R19, R8, 0x1, R19 ;  /* 0x0000000108137824 */ /* 0x000fe200078e0213 */
[----:B------:R-:W-:Y:S06]  /*7a90*/  BRA `(.L_x_117) ;  /* 0xfffffffc00c87947 */ /* 0x000fec000383ffff */
.L_x_116:
[----:B------:R-:W-:Y:S05]  /*7aa0*/  BSYNC.RECONVERGENT B2 ;  /* 0x0000000000027941 */ /* 0x000fea0003800200 */
.L_x_115:
[----:B------:R-:W-:Y:S05]  /*7ab0*/  BRA `(.L_x_111) ;  /* 0x0000000800787947 */ /* 0x000fea0003800000 */
.L_x_110:
[----:B------:R-:W-:Y:S01]  /*7ac0*/  ISETP.GT.U32.AND P0, PT, R5, 0x7ffffffe, PT ;  /* 0x7ffffffe0500780c */ /* 0x000fe20003f04070 */
[----:B------:R-:W-:-:S12]  /*7ad0*/  BSSY.RECONVERGENT B2, `(.L_x_118) ;  /* 0x000004d000027945 */ /* 0x000fd80003800200 */
[----:B------:R-:W-:Y:S05]  /*7ae0*/  @P0 BRA `(.L_x_119) ;  /* 0x00000004002c0947 */ /* 0x000fea0003800000 */
[----:B------:R-:W-:Y:S01]  /*7af0*/  ISETP.GE.U32.AND P0, PT, R5, 0x3, PT ;  /* 0x000000030500780c */ /* 0x000fe20003f06070 */
[----:B------:R-:W-:Y:S01]  /*7b00*/  BSSY.RECONVERGENT B3, `(.L_x_120) ;  /* 0x0000037000037945 */ /* 0x000fe20003800200 */
[----:B------:R-:W-:-:S11]  /*7b10*/  HFMA2 R20, -RZ, RZ, 0, 0 ;  /* 0x00000000ff147431 */ /* 0x000fd600000001ff */
[----:B------:R-:W-:Y:S05]  /*7b20*/  @!P0 BRA `(.L_x_121) ;  /* 0x0000000000d08947 */ /* 0x000fea0003800000 */
[----:B------:R-:W0:Y:S01]  /*7b30*/  LDC R22, c[0x3][RZ] ;  /* 0x00c00000ff167b82 */ /* 0x000e220000000800 */
[----:B------:R-:W-:Y:S01]  /*7b40*/  LOP3.LUT R20, R6, 0xfffffffc, RZ, 0xc0, !PT ;  /* 0xfffffffc06147812 */ /* 0x000fe200078ec0ff */
[C---:B------:R-:W-:Y:S01]  /*7b50*/  VIADD R23, R13.reuse, 0x2 ;  /* 0x000000020d177836 */ /* 0x040fe20000000000 */
[C---:B------:R-:W-:Y:S01]  /*7b60*/  IADD3 R24, PT, PT, R13.reuse, 0x1, RZ ;  /* 0x000000010d187810 */ /* 0x040fe20007ffe0ff */
[----:B------:R-:W-:Y:S02]  /*7b70*/  VIADD R25, R13, 0x3 ;  /* 0x000000030d197836 */ /* 0x000fe40000000000 */
[----:B------:R-:W-:Y:S02]  /*7b80*/  IMAD R21, R7, R8, RZ ;  /* 0x0000000807157224 */ /* 0x000fe400078e02ff */
[C---:B------:R-:W-:Y:S02]  /*7b90*/  IMAD R27, R8.reuse, R13, R8 ;  /* 0x0000000d081b7224 */ /* 0x040fe400078e0208 */
[----:B------:R-:W-:-:S02]  /*7ba0*/  IMAD R23, R8, R23, RZ ;  /* 0x0000001708177224 */ /* 0x000fc400078e02ff */
[----:B------:R-:W-:Y:S02]  /*7bb0*/  IMAD R25, R8, R25, RZ ;  /* 0x0000001908197224 */ /* 0x000fe400078e02ff */
[----:B------:R-:W-:Y:S02]  /*7bc0*/  IMAD R21, R6, R21, RZ ;  /* 0x0000001506157224 */ /* 0x000fe400078e02ff */
[----:B------:R-:W-:Y:S01]  /*7bd0*/  IMAD.MOV R26, RZ, RZ, -R20 ;  /* 0x000000ffff1a7224 */ /* 0x000fe200078e0a14 */
[----:B0-----:R-:W-:-:S07]  /*7be0*/  LEA R22, R22, 0x8, 0x2 ;  /* 0x0000000816167811 */ /* 0x001fce00078e10ff */
.L_x_122:
        /* <DEDUP_REMOVED lines=14> */
[----:B------:R-:W-:-:S04]  /*7cd0*/  IADD3 R16, PT, PT, R24, 0x1, RZ ;  /* 0x0000000118107810 */ /* 0x000fc80007ffe0ff */
[----:B------:R-:W-:-:S04]  /*7ce0*/  ISETP.GT.AND P0, PT, R16, UR4, PT ;  /* 0x0000000410007c0c */ /* 0x000fc8000bf04270 */
[----:B------:R-:W-:-:S13]  /*7cf0*/  ISETP.LT.OR P0, PT, R16, 0x1, P0 ;  /* 0x000000011000780c */ /* 0x000fda0000701670 */
[----:B------:R-:W1:Y:S02]  /*7d00*/  @!P0 LDC.64 R16, c[0x0][0x380] ;  /* 0x0000e000ff108b82 */ /* 0x000e640000000a00 */
[----:B-1----:R-:W-:-:S04]  /*7d10*/  @!P0 IMAD.WIDE R16, R23, 0x4, R16 ;  /* 0x0000000417108825 */ /* 0x002fc800078e0210 */
[----:B---3--:R-:W-:-:S05]  /*7d20*/  @!P1 FADD R33, -R28, -RZ ;  /* 0x800000ff1c219221 */ /* 0x008fca0000000100 */
[----:B------:R1:W-:Y:S04]  /*7d30*/  @!P1 STG.E desc[UR6][R14.64], R33 ;  /* 0x000000210e009986 */ /* 0x0003e8000c101906 */
[----:B------:R-:W3:Y:S01]  /*7d40*/  @!P0 LDG.E R28, desc[UR6][R16.64+0x4] ;  /* 0x00000406101c8981 */ /* 0x000ee2000c1e1900 */
[----:B------:R-:W-:-:S05]  /*7d50*/  VIADD R29, R24, 0x2 ;  /* 0x00000002181d7836 */ /* 0x000fca0000000000 */
        /* <DEDUP_REMOVED lines=8> */
[----:B------:R-:W-:Y:S01]  /*7de0*/  IADD3 R24, PT, PT, R24, 0x4, RZ ;  /* 0x0000000418187810 */ /* 0x000fe20007ffe0ff */
[C---:B------:R-:W-:Y:S01]  /*7df0*/  IMAD.IADD R21, R22.reuse, 0x1, R21 ;  /* 0x0000000116157824 */ /* 0x040fe200078e0215 */
[C---:B------:R-:W-:Y:S01]  /*7e00*/  IADD3 R23, PT, PT, R22.reuse, R23, RZ ;  /* 0x0000001716177210 */ /* 0x040fe20007ffe0ff */
[----:B------:R-:W-:Y:S01]  /*7e10*/  IMAD.IADD R27, R22, 0x1, R27 ;  /* 0x00000001161b7824 */ /* 0x000fe200078e021b */
[----:B------:R-:W-:Y:S01]  /*7e20*/  ISETP.NE.AND P0, PT, R26, RZ, PT ;  /* 0x000000ff1a00720c */ /* 0x000fe20003f05270 */
[----:B------:R-:W-:-:S02]  /*7e30*/  IMAD.IADD R25, R22, 0x1, R25 ;  /* 0x0000000116197824 */ /* 0x000fc400078e0219 */
[----:B---3--:R-:W-:-:S05]  /*7e40*/  @!P1 FADD R31, -R28, -RZ ;  /* 0x800000ff1c1f9221 */ /* 0x008fca0000000100 */
[----:B------:R1:W-:Y:S05]  /*7e50*/  @!P1 STG.E desc[UR6][R18.64], R31 ;  /* 0x0000001f12009986 */ /* 0x0003ea000c101906 */
[----:B------:R-:W-:Y:S05]  /*7e60*/  @P0 BRA `(.L_x_122) ;  /* 0xfffffffc00600947 */ /* 0x000fea000383ffff */
.L_x_121:
[----:B--2---:R-:W-:Y:S05]  /*7e70*/  BSYNC.RECONVERGENT B3 ;  /* 0x0000000000037941 */ /* 0x004fea0003800200 */
.L_x_120:
[----:B-1----:R-:W-:-:S13]  /*7e80*/  LOP3.LUT P0, R16, R6, 0x3, RZ, 0xc0, !PT ;  /* 0x0000000306107812 */ /* 0x002fda000780c0ff */
[----:B------:R-:W-:Y:S05]  /*7e90*/  @!P0 BRA `(.L_x_119) ;  /* 0x0000000000408947 */ /* 0x000fea0003800000 */
[----:B------:R-:W-:Y:S01]  /*7ea0*/  IMAD.IADD R17, R13, 0x1, R20 ;  /* 0x000000010d117824 */ /* 0x000fe200078e0214 */
[----:B------:R-:W-:-:S03]  /*7eb0*/  IADD3 R16, PT, PT, -R16, RZ, RZ ;  /* 0x000000ff10107210 */ /* 0x000fc60007ffe1ff */
[----:B------:R-:W-:-:S07]  /*7ec0*/  IMAD R19, R8, R17, RZ ;  /* 0x0000001108137224 */ /* 0x000fce00078e02ff */
.L_x_123:
[----:B------:R-:W0:Y:S02]  /*7ed0*/  LDCU UR4, c[0x3][URZ] ;  /* 0x00c00000ff0477ac */ /* 0x000e240008000800 */
[----:B0-----:R-:W-:-:S04]  /*7ee0*/  ISETP.GT.AND P0, PT, R17, UR4, PT ;  /* 0x0000000411007c0c */ /* 0x001fc8000bf04270 */
[----:B------:R-:W-:-:S13]  /*7ef0*/  ISETP.LT.OR P0, PT, R17, 0x1, P0 ;  /* 0x000000011100780c */ /* 0x000fda0000701670 */
[----:B------:R-:W0:Y:S02]  /*7f00*/  @!P0 LDC.64 R14, c[0x0][0x380] ;  /* 0x0000e000ff0e8b82 */ /* 0x000e240000000a00 */
[----:B0-----:R-:W-:-:S05]  /*7f10*/  @!P0 IMAD.WIDE R14, R19, 0x4, R14 ;  /* 0x00000004130e8825 */ /* 0x001fca00078e020e */
[----:B------:R-:W2:Y:S01]  /*7f20*/  @!P0 LDG.E R18, desc[UR6][R14.64+0x4] ;  /* 0x000004060e128981 */ /* 0x000ea2000c1e1900 */
[----:B------:R-:W-:Y:S01]  /*7f30*/  VIADD R16, R16, 0x1 ;  /* 0x0000000110107836 */ /* 0x000fe20000000000 */
[----:B------:R-:W-:Y:S01]  /*7f40*/  IADD3 R19, PT, PT, R8, R19, RZ ;  /* 0x0000001308137210 */ /* 0x000fe20007ffe0ff */
[----:B------:R-:W-:Y:S02]  /*7f50*/  VIADD R17, R17, 0x1 ;  /* 0x0000000111117836 */ /* 0x000fe40000000000 */
[----:B--2---:R-:W-:-:S05]  /*7f60*/  @!P0 FADD R21, -R18, -RZ ;  /* 0x800000ff12158221 */ /* 0x004fca0000000100 */
[----:B------:R0:W-:Y:S01]  /*7f70*/  @!P0 STG.E desc[UR6][R14.64], R21 ;  /* 0x000000150e008986 */ /* 0x0001e2000c101906 */
[----:B------:R-:W-:-:S13]  /*7f80*/  ISETP.NE.AND P0, PT, R16, RZ, PT ;  /* 0x000000ff1000720c */ /* 0x000fda0003f05270 */
[----:B0-----:R-:W-:Y:S05]  /*7f90*/  @P0 BRA `(.L_x_123) ;  /* 0xfffffffc00cc0947 */ /* 0x001fea000383ffff */
.L_x_119:
[----:B--2---:R-:W-:Y:S05]  /*7fa0*/  BSYNC.RECONVERGENT B2 ;  /* 0x0000000000027941 */ /* 0x004fea0003800200 */
.L_x_118:
        /* <DEDUP_REMOVED lines=13> */
.L_x_128:
        /* <DEDUP_REMOVED lines=8> */
[----:B------:R-:W2:Y:S01]  /*8100*/  @!P0 LDG.E R23, desc[UR6][R14.64] ;  /* 0x000000060e178981 */ /* 0x000ea2000c1e1900 */
[----:B------:R-:W-:-:S04]  /*8110*/  IADD3 R16, PT, PT, R29, 0x1, RZ ;  /* 0x000000011d107810 */ /* 0x000fc80007ffe0ff */
[----:B------:R-:W-:Y:S01]  /*8120*/  ISETP.GT.AND P1, PT, R16, UR4, PT ;  /* 0x0000000410007c0c */ /* 0x000fe2000bf24270 */
[----:B------:R-:W-:-:S03]  /*8130*/  IMAD.WIDE R16, R8, 0x4, R14 ;  /* 0x0000000408107825 */ /* 0x000fc600078e020e */
[C---:B------:R-:W-:Y:S01]  /*8140*/  ISETP.GT.U32.OR P1, PT, R29.reuse, 0x7ffffffe, P1 ;  /* 0x7ffffffe1d00780c */ /* 0x040fe20000f24470 */
[----:B------:R-:W-:Y:S01]  /*8150*/  VIADD R22, R29, 0x2 ;  /* 0x000000021d167836 */ /* 0x000fe20000000000 */
[----:B--2---:R0:W-:Y:S11]  /*8160*/  @!P0 STG.E desc[UR6][R16.64], R23 ;  /* 0x0000001710008986 */ /* 0x0041f6000c101906 */
[----:B------:R-:W2:Y:S01]  /*8170*/  @!P1 LDG.E R25, desc[UR6][R14.64+0x4] ;  /* 0x000004060e199981 */ /* 0x000ea2000c1e1900 */
[----:B------:R-:W-:-:S04]  /*8180*/  ISETP.GT.AND P0, PT, R22, UR4, PT ;  /* 0x0000000416007c0c */ /* 0x000fc8000bf04270 */
[----:B------:R-:W-:Y:S01]  /*8190*/  ISETP.LT.OR P0, PT, R22, 0x1, P0 ;  /* 0x000000011600780c */ /* 0x000fe20000701670 */
[----:B------:R-:W-:Y:S01]  /*81a0*/  VIADD R22, R29, 0x3 ;  /* 0x000000031d167836 */ /* 0x000fe20000000000 */
[----:B--2---:R1:W-:Y:S11]  /*81b0*/  @!P1 STG.E desc[UR6][R16.64+0x4], R25 ;  /* 0x0000041910009986 */ /* 0x0043f6000c101906 */
[----:B------:R-:W2:Y:S01]  /*81c0*/  @!P0 LDG.E R27, desc[UR6][R14.64+0x8] ;  /* 0x000008060e1b8981 */ /* 0x000ea2000c1e1900 */
[----:B------:R-:W-:-:S04]  /*81d0*/  ISETP.GT.AND P1, PT, R22, UR4, PT ;  /* 0x0000000416007c0c */ /* 0x000fc8000bf24270 */
[----:B------:R-:W-:Y:S01]  /*81e0*/  ISETP.LT.OR P1, PT, R22, 0x1, P1 ;  /* 0x000000011600780c */ /* 0x000fe20000f21670 */
[----:B--2---:R1:W-:-:S12]  /*81f0*/  @!P0 STG.E desc[UR6][R16.64+0x8], R27 ;  /* 0x0000081b10008986 */ /* 0x0043d8000c101906 */
[----:B0-----:R-:W2:Y:S01]  /*8200*/  @!P1 LDG.E R23, desc[UR6][R14.64+0xc] ;  /* 0x00000c060e179981 */ /* 0x001ea2000c1e1900 */
[----:B------:R-:W-:Y:S01]  /*8210*/  IADD3 R20, PT, PT, R20, 0x4, RZ ;  /* 0x0000000414147810 */ /* 0x000fe20007ffe0ff */
[----:B------:R-:W-:-:S03]  /*8220*/  VIADD R21, R21, 0x4 ;  /* 0x0000000415157836 */ /* 0x000fc60000000000 */
[----:B------:R-:W-:Y:S01]  /*8230*/  ISETP.NE.AND P0, PT, R20, RZ, PT ;  /* 0x000000ff1400720c */ /* 0x000fe20003f05270 */
[----:B--2---:R1:W-:-:S12]  /*8240*/  @!P1 STG.E desc[UR6][R16.64+0xc], R23 ;  /* 0x00000c1710009986 */ /* 0x0043d8000c101906 */
[----:B------:R-:W-:Y:S05]  /*8250*/  @P0 BRA `(.L_x_128) ;  /* 0xfffffffc00880947 */ /* 0x000fea000383ffff */
.L_x_127:
[----:B------:R-:W-:Y:S05]  /*8260*/  BSYNC.RECONVERGENT B3 ;  /* 0x0000000000037941 */ /* 0x000fea0003800200 */
.L_x_126:
[----:B------:R-:W-:Y:S05]  /*8270*/  @!P2 BRA `(.L_x_125) ;  /* 0x000000000040a947 */ /* 0x000fea0003800000 */
[----:B------:R-:W-:-:S07]  /*8280*/  IMAD.MOV R20, RZ, RZ, -R24 ;  /* 0x000000ffff147224 */ /* 0x000fce00078e0a18 */
.L_x_129:
        /* <DEDUP_REMOVED lines=9> */
[----:B------:R-:W-:Y:S01]  /*8320*/  @!P0 IMAD.WIDE R16, R8, 0x4, R14 ;  /* 0x0000000408108825 */ /* 0x000fe200078e020e */
[----:B------:R-:W-:-:S03]  /*8330*/  IADD3 R19, PT, PT, R19, 0x1, RZ ;  /* 0x0000000113137810 */ /* 0x000fc60007ffe0ff */
[----:B------:R-:W-:Y:S01]  /*8340*/  VIADD R20, R20, 0x1 ;  /* 0x0000000114147836 */ /* 0x000fe20000000000 */
[----:B--2---:R0:W-:Y:S04]  /*8350*/  @!P0 STG.E desc[UR6][R16.64], R21 ;  /* 0x0000001510008986 */ /* 0x0041e8000c101906 */
[----:B------:R-:W-:-:S13]  /*8360*/  ISETP.NE.AND P0, PT, R20, RZ, PT ;  /* 0x000000ff1400720c */ /* 0x000fda0003f05270 */
[----:B0-----:R-:W-:Y:S05]  /*8370*/  @P0 BRA `(.L_x_129) ;  /* 0xfffffffc00c40947 */ /* 0x001fea000383ffff */
.L_x_125:
[----:B------:R-:W-:Y:S05]  /*8380*/  BSYNC.RECONVERGENT B2 ;  /* 0x0000000000027941 */ /* 0x000fea0003800200 */
.L_x_124:
[----:B------:R-:W0:Y:S01]  /*8390*/  LDC R20, c[0x3][RZ] ;  /* 0x00c00000ff147b82 */ /* 0x000e220000000800 */
[----:B-1----:R-:W-:-:S07]  /*83a0*/  IMAD R23, R8, R3, RZ ;  /* 0x0000000308177224 */ /* 0x002fce00078e02ff */
[----:B------:R-:W1:Y:S01]  /*83b0*/  LDC.64 R16, c[0x0][0x380] ;  /* 0x0000e000ff107b82 */ /* 0x000e620000000a00 */
[----:B0-----:R-:W-:-:S13]  /*83c0*/  ISETP.NE.AND P0, PT, R20, -0x1, PT ;  /* 0xffffffff1400780c */ /* 0x001fda0003f05270 */
[----:B-1----:R-:W-:-:S05]  /*83d0*/  @!P0 IMAD.WIDE.U32 R14, R23, 0x4, R16 ;  /* 0x00000004170e8825 */ /* 0x002fca00078e0010 */
[----:B------:R-:W2:Y:S01]  /*83e0*/  @!P0 LDG.E R18, desc[UR6][R14.64+0x4] ;  /* 0x000004060e128981 */ /* 0x000ea2000c1e1900 */
[----:B------:R-:W-:Y:S01]  /*83f0*/  @P0 IADD3 R19, PT, PT, R23, -0x2, -R20 ;  /* 0xfffffffe17130810 */ /* 0x000fe20007ffe814 */
[----:B--2---:R-:W-:-:S04]  /*8400*/  @!P0 FADD R18, R18, R18 ;  /* 0x0000001212128221 */ /* 0x004fc80000000000 */
[----:B------:R-:W-:Y:S01]  /*8410*/  @!P0 FMUL R21, R18, 0.5 ;  /* 0x3f00000012158820 */ /* 0x000fe20000400000 */
[----:B------:R-:W-:-:S04]  /*8420*/  @P0 IMAD.WIDE R18, R19, 0x4, R16 ;  /* 0x0000000413120825 */ /* 0x000fc800078e0210 */
[----:B------:R-:W-:Y:S01]  /*8430*/  @P0 IMAD.WIDE R16, R23, 0x4, R16 ;  /* 0x0000000417100825 */ /* 0x000fe200078e0210 */
[----:B------:R0:W-:Y:S04]  /*8440*/  @!P0 STG.E desc[UR6][R14.64], R21 ;  /* 0x000000150e008986 */ /* 0x0001e8000c101906 */
[----:B------:R-:W2:Y:S04]  /*8450*/  @P0 LDG.E R19, desc[UR6][R18.64] ;  /* 0x0000000612130981 */ /* 0x000ea8000c1e1900 */
[----:B------:R-:W2:Y:S02]  /*8460*/  @P0 LDG.E R20, desc[UR6][R16.64+0x4] ;  /* 0x0000040610140981 */ /* 0x000ea4000c1e1900 */
[----:B--2---:R-:W-:-:S04]  /*8470*/  @P0 FADD R20, R20, R19 ;  /* 0x0000001314140221 */ /* 0x004fc80000000000 */
[----:B------:R-:W-:-:S05]  /*8480*/  @P0 FMUL R23, R20, 0.5 ;  /* 0x3f00000014170820 */ /* 0x000fca0000400000 */
[----:B------:R0:W-:Y:S02]  /*8490*/  @P0 STG.E desc[UR6][R16.64], R23 ;  /* 0x0000001710000986 */ /* 0x0001e4000c101906 */
.L_x_111:
[----:B--2---:R-:W-:Y:S05]  /*84a0*/  BSYNC.RECONVERGENT B1 ;  /* 0x0000000000017941 */ /* 0x004fea0003800200 */
.L_x_56:
[----:B------:R-:W-:-:S13]  /*84b0*/  ISETP.NE.AND P0, PT, R12, RZ, PT ;  /* 0x000000ff0c00720c */ /* 0x000fda0003f05270 */
[----:B------:R-:W-:Y:S05]  /*84c0*/  @P0 BRA `(.L_x_102) ;  /* 0x0000000800980947 */ /* 0x000fea0003800000 */
[----:B------:R-:W-:Y:S01]  /*84d0*/  ISETP.GT.U32.AND P0, PT, R5, 0x7ffffffe, PT ;  /* 0x7ffffffe0500780c */ /* 0x000fe20003f04070 */
[----:B------:R-:W-:-:S12]  /*84e0*/  BSSY.RECONVERGENT B1, `(.L_x_130) ;  /* 0x0000043000017945 */ /* 0x000fd80003800200 */
[----:B------:R-:W-:Y:S05]  /*84f0*/  @P0 BRA `(.L_x_131) ;  /* 0x0000000400040947 */ /* 0x000fea0003800000 */
[----:B------:R-:W-:Y:S01]  /*8500*/  ISETP.GE.U32.AND P0, PT, R5, 0x3, PT ;  /* 0x000000030500780c */ /* 0x000fe20003f06070 */
[----:B------:R-:W-:Y:S01]  /*8510*/  BSSY.RECONVERGENT B2, `(.L_x_132) ;  /* 0x0000030000027945 */ /* 0x000fe20003800200 */
[----:B------:R-:W-:Y:S01]  /*8520*/  LOP3.LUT R0, R6, 0x3, RZ, 0xc0, !PT ;  /* 0x0000000306007812 */ /* 0x000fe200078ec0ff */
[----:B------:R-:W-:-:S03]  /*8530*/  IMAD.MOV.U32 R3, RZ, RZ, RZ ;  /* 0x000000ffff037224 */ /* 0x000fc600078e00ff */
[----:B------:R-:W-:-:S07]  /*8540*/  ISETP.NE.AND P1, PT, R0, RZ, PT ;  /* 0x000000ff0000720c */ /* 0x000fce0003f25270 */
[----:B------:R-:W-:Y:S06]  /*8550*/  @!P0 BRA `(.L_x_133) ;  /* 0x0000000000ac8947 */ /* 0x000fec0003800000 */
[----:B-1-3--:R-:W1:Y:S01]  /*8560*/  LDC R20, c[0x3][RZ] ;  /* 0x00c00000ff147b82 */ /* 0x00ae620000000800 */
[----:B------:R-:W3:Y:S01]  /*8570*/  LDCU UR4, c[0x3][URZ] ;  /* 0x00c00000ff0477ac */ /* 0x000ee20008000800 */
[----:B0---4-:R-:W-:Y:S01]  /*8580*/  HFMA2 R14, -RZ, RZ, 0, 2.384185791015625e-07 ;  /* 0x00000004ff0e7431 */ /* 0x011fe200000001ff */
[----:B------:R-:W-:Y:S01]  /*8590*/  LOP3.LUT R3, R6, 0xfffffffc, RZ, 0xc0, !PT ;  /* 0xfffffffc06037812 */ /* 0x000fe200078ec0ff */
[----:B------:R-:W-:Y:S02]  /*85a0*/  IMAD.MOV.U32 R16, RZ, RZ, RZ ;  /* 0x000000ffff107224 */ /* 0x000fe400078e00ff */
[----:B---3--:R-:W-:Y:S01]  /*85b0*/  IMAD.U32 R10, RZ, RZ, UR4 ;  /* 0x00000004ff0a7e24 */ /* 0x008fe2000f8e00ff */
[C---:B-1----:R-:W-:Y:S01]  /*85c0*/  LEA R5, R20.reuse, 0x8, 0x2 ;  /* 0x0000000814057811 */ /* 0x042fe200078e10ff */
[C---:B------:R-:W-:Y:S02]  /*85d0*/  IMAD.SHL.U32 R2, R20.reuse, 0x2, RZ ;  /* 0x0000000214027824 */ /* 0x040fe400078e00ff */
[----:B------:R-:W-:-:S07]  /*85e0*/  IMAD R20, R20, 0x3, RZ ;  /* 0x0000000314147824 */ /* 0x000fce00078e02ff */
.L_x_134:
[----:B--2---:R-:W-:-:S04]  /*85f0*/  ISETP.GT.AND P0, PT, R16, UR8, PT ;  /* 0x0000000810007c0c */ /* 0x004fc8000bf04270 */
[----:B------:R-:W-:-:S13]  /*8600*/  ISETP.EQ.OR P0, PT, R16, RZ, P0 ;  /* 0x000000ff1000720c */ /* 0x000fda0000702670 */
[----:B-1----:R-:W0:Y:S01]  /*8610*/  @!P0 LDC.64 R18, c[0x0][0x388] ;  /* 0x0000e200ff128b82 */ /* 0x002e220000000a00 */
[----:B------:R-:W-:-:S05]  /*8620*/  @!P0 IADD3 R7, PT, PT, R14, -0x4, RZ ;  /* 0xfffffffc0e078810 */ /* 0x000fca0007ffe0ff */
[----:B0-----:R-:W-:-:S05]  /*8630*/  @!P0 IMAD.WIDE R18, R7, 0x4, R18 ;  /* 0x0000000407128825 */ /* 0x001fca00078e0212 */
[----:B------:R-:W2:Y:S01]  /*8640*/  @!P0 LDG.E R9, desc[UR6][R18.64+0x4] ;  /* 0x0000040612098981 */ /* 0x000ea2000c1e1900 */
[----:B------:R-:W-:-:S13]  /*8650*/  ISETP.GE.AND P2, PT, R16, UR8, PT ;  /* 0x0000000810007c0c */ /* 0x000fda000bf46270 */
[----:B------:R-:W0:Y:S01]  /*8660*/  @!P2 LDC.64 R6, c[0x0][0x388] ;  /* 0x0000e200ff06ab82 */ /* 0x000e220000000a00 */
[----:B------:R-:W-:-:S04]  /*8670*/  @!P2 VIADD R13, R10, 0x2 ;  /* 0x000000020a0da836 */ /* 0x000fc80000000000 */
[----:B0-----:R-:W-:-:S04]  /*8680*/  @!P2 IMAD.WIDE R6, R13, 0x4, R6 ;  /* 0x000000040d06a825 */ /* 0x001fc800078e0206 */
[----:B------:R-:W-:Y:S01]  /*8690*/  VIADD R12, R16, 0x2 ;  /* 0x00000002100c7836 */ /* 0x000fe20000000000 */
[----:B--2---:R0:W-:Y:S04]  /*86a0*/  @!P0 STG.E desc[UR6][R18.64], R9 ;  /* 0x0000000912008986 */ /* 0x0041e8000c101906 */
[----:B------:R-:W2:Y:S01]  /*86b0*/  @!P2 LDG.E R15, desc[UR6][R6.64+0x4] ;  /* 0x00000406060fa981 */ /* 0x000ea2000c1e1900 */
[----:B------:R-:W-:-:S13]  /*86c0*/  ISETP.GT.AND P0, PT, R12, UR8, PT ;  /* 0x000000080c007c0c */ /* 0x000fda000bf04270 */
[----:B------:R-:W1:Y:S01]  /*86d0*/  @!P0 LDC.64 R12, c[0x0][0x388] ;  /* 0x0000e200ff0c8b82 */ /* 0x000e620000000a00 */
[----:B------:R-:W-:-:S05]  /*86e0*/  @!P0 IADD3 R17, PT, PT, R2, 0x4, RZ ;  /* 0x0000000402118810 */ /* 0x000fca0007ffe0ff */
[----:B-1----:R-:W-:-:S04]  /*86f0*/  @!P0 IMAD.WIDE R12, R17, 0x4, R12 ;  /* 0x00000004110c8825 */ /* 0x002fc800078e020c */
[----:B------:R-:W-:Y:S01]  /*8700*/  VIADD R21, R16, 0x3 ;  /* 0x0000000310157836 */ /* 0x000fe20000000000 */
[----:B--2---:R1:W-:Y:S04]  /*8710*/  @!P2 STG.E desc[UR6][R6.64], R15 ;  /* 0x0000000f0600a986 */ /* 0x0043e8000c101906 */
[----:B------:R-:W2:Y:S01]  /*8720*/  @!P0 LDG.E R17, desc[UR6][R12.64+0x4] ;  /* 0x000004060c118981 */ /* 0x000ea2000c1e1900 */
[----:B------:R-:W-:-:S13]  /*8730*/  ISETP.GT.AND P2, PT, R21, UR8, PT ;  /* 0x0000000815007c0c */ /* 0x000fda000bf44270 */
[----:B0-----:R-:W0:Y:S01]  /*8740*/  @!P2 LDC.64 R18, c[0x0][0x388] ;  /* 0x0000e200ff12ab82 */ /* 0x001e220000000a00 */
[----:B------:R-:W-:-:S04]  /*8750*/  @!P2 VIADD R9, R20, 0x6 ;  /* 0x000000061409a836 */ /* 0x000fc80000000000 */
[----:B0-----:R-:W-:Y:S01]  /*8760*/  @!P2 IMAD.WIDE R18, R9, 0x4, R18 ;  /* 0x000000040912a825 */ /* 0x001fe200078e0212 */
[----:B--2---:R1:W-:Y:S04]  /*8770*/  @!P0 STG.E desc[UR6][R12.64], R17 ;  /* 0x000000110c008986 */ /* 0x0043e8000c101906 */
[----:B------:R-:W2:Y:S01]  /*8780*/  @!P2 LDG.E R9, desc[UR6][R18.64+0x4] ;  /* 0x000004061209a981 */ /* 0x000ea2000c1e1900 */
[----:B------:R-:W-:Y:S01]  /*8790*/  IADD3 R16, PT, PT, R16, 0x4, RZ ;  /* 0x0000000410107810 */ /* 0x000fe20007ffe0ff */
[C---:B------:R-:W-:Y:S01]  /*87a0*/  IMAD.IADD R10, R5.reuse, 0x1, R10 ;  /* 0x00000001050a7824 */ /* 0x040fe200078e020a */
[C---:B------:R-:W-:Y:S01]  /*87b0*/  IADD3 R2, PT, PT, R5.reuse, R2, RZ ;  /* 0x0000000205027210 */ /* 0x040fe20007ffe0ff */
[C---:B------:R-:W-:Y:S01]  /*87c0*/  IMAD.IADD R14, R5.reuse, 0x1, R14 ;  /* 0x00000001050e7824 */ /* 0x040fe200078e020e */
[----:B------:R-:W-:Y:S01]  /*87d0*/  ISETP.NE.AND P0, PT, R16, R3, PT ;  /* 0x000000031000720c */ /* 0x000fe20003f05270 */
[----:B------:R-:W-:Y:S01]  /*87e0*/  IMAD.IADD R20, R5, 0x1, R20 ;  /* 0x0000000105147824 */ /* 0x000fe200078e0214 */
[----:B--2---:R1:W-:Y:S11]  /*87f0*/  @!P2 STG.E desc[UR6][R18.64], R9 ;  /* 0x000000091200a986 */ /* 0x0043f6000c101906 */
[----:B------:R-:W-:Y:S05]  /*8800*/  @P0 BRA `(.L_x_134) ;  /* 0xfffffffc00780947 */ /* 0x000fea000383ffff */
.L_x_133:
[----:B--2---:R-:W-:Y:S05]  /*8810*/  BSYNC.RECONVERGENT B2 ;  /* 0x0000000000027941 */ /* 0x004fea0003800200 */
.L_x_132:
[----:B------:R-:W-:Y:S05]  /*8820*/  @!P1 BRA `(.L_x_131) ;  /* 0x0000000000389947 */ /* 0x000fea0003800000 */
[----:B------:R-:W-:Y:S02]  /*8830*/  IMAD.MOV R0, RZ, RZ, -R0 ;  /* 0x000000ffff007224 */ /* 0x000fe400078e0a00 */
[----:B------:R-:W-:-:S07]  /*8840*/  IMAD R5, R8, R3, RZ ;  /* 0x0000000308057224 */ /* 0x000fce00078e02ff */
.L_x_135:
[----:B------:R-:W2:Y:S02]  /*8850*/  LDCU UR4, c[0x3][URZ] ;  /* 0x00c00000ff0477ac */ /* 0x000ea40008000800 */
[----:B--2---:R-:W-:-:S04]  /*8860*/  ISETP.GT.AND P0, PT, R3, UR4, PT ;  /* 0x0000000403007c0c */ /* 0x004fc8000bf04270 */
[----:B------:R-:W-:-:S13]  /*8870*/  ISETP.EQ.OR P0, PT, R3, RZ, P0 ;  /* 0x000000ff0300720c */ /* 0x000fda0000702670 */
[----:B-1----:R-:W1:Y:S02]  /*8880*/  @!P0 LDC.64 R6, c[0x0][0x388] ;  /* 0x0000e200ff068b82 */ /* 0x002e640000000a00 */
[----:B-1----:R-:W-:-:S05]  /*8890*/  @!P0 IMAD.WIDE R6, R5, 0x4, R6 ;  /* 0x0000000405068825 */ /* 0x002fca00078e0206 */
[----:B------:R-:W2:Y:S01]  /*88a0*/  @!P0 LDG.E R9, desc[UR6][R6.64+0x4] ;  /* 0x0000040606098981 */ /* 0x000ea2000c1e1900 */
[----:B------:R-:W-:Y:S01]  /*88b0*/  IADD3 R0, PT, PT, R0, 0x1, RZ ;  /* 0x0000000100007810 */ /* 0x000fe20007ffe0ff */
[----:B------:R-:W-:Y:S02]  /*88c0*/  VIADD R3, R3, 0x1 ;  /* 0x0000000103037836 */ /* 0x000fe40000000000 */
[----:B------:R-:W-:Y:S01]  /*88d0*/  IMAD.IADD R5, R8, 0x1, R5 ;  /* 0x0000000108057824 */ /* 0x000fe200078e0205 */
[----:B--2---:R1:W-:Y:S01]  /*88e0*/  @!P0 STG.E desc[UR6][R6.64], R9 ;  /* 0x0000000906008986 */ /* 0x0043e2000c101906 */
[----:B------:R-:W-:-:S13]  /*88f0*/  ISETP.NE.AND P0, PT, R0, RZ, PT ;  /* 0x000000ff0000720c */ /* 0x000fda0003f05270 */
[----:B-1----:R-:W-:Y:S05]  /*8900*/  @P0 BRA `(.L_x_135) ;  /* 0xfffffffc00d00947 */ /* 0x002fea000383ffff */
.L_x_131:
[----:B--2---:R-:W-:Y:S05]  /*8910*/  BSYNC.RECONVERGENT B1 ;  /* 0x0000000000017941 */ /* 0x004fea0003800200 */
.L_x_130:
[----:B------:R-:W-:Y:S01]  /*8920*/  ISETP.GT.U32.AND P0, PT, R4, 0x7ffffffe, PT ;  /* 0x7ffffffe0400780c */ /* 0x000fe20003f04070 */
[----:B------:R-:W-:-:S12]  /*8930*/  BSSY.RECONVERGENT B1, `(.L_x_136) ;  /* 0x0000055000017945 */ /* 0x000fd80003800200 */
[----:B------:R-:W-:Y:S05]  /*8940*/  @P0 BRA `(.L_x_137) ;  /* 0x00000004004c0947 */ /* 0x000fea0003800000 */
[----:B------:R-:W-:Y:S01]  /*8950*/  ISETP.GE.U32.AND P0, PT, R4, 0x3, PT ;  /* 0x000000030400780c */ /* 0x000fe20003f06070 */
[----:B------:R-:W-:Y:S01]  /*8960*/  BSSY.RECONVERGENT B2, `(.L_x_138) ;  /* 0x0000037000027945 */ /* 0x000fe20003800200 */
[----:B0---4-:R-:W-:Y:S02]  /*8970*/  LOP3.LUT R14, R11, 0x3, RZ, 0xc0, !PT ;  /* 0x000000030b0e7812 */ /* 0x011fe400078ec0ff */
[----:B------:R-:W-:-:S09]  /*8980*/  MOV R0, RZ ;  /* 0x000000ff00007202 */ /* 0x000fd20000000f00 */
[----:B------:R-:W-:Y:S05]  /*8990*/  @!P0 BRA `(.L_x_139) ;  /* 0x0000000000cc8947 */ /* 0x000fea0003800000 */
[----:B------:R-:W0:Y:S01]  /*89a0*/  LDCU.64 UR4, c[0x0][0x388] ;  /* 0x00007100ff0477ac */ /* 0x000e220008000a00 */
[----:B-1-3--:R-:W1:Y:S01]  /*89b0*/  LDC R16, c[0x3][RZ] ;  /* 0x00c00000ff107b82 */ /* 0x00ae620000000800 */
[----:B------:R-:W-:Y:S01]  /*89c0*/  LOP3.LUT R0, R11, 0xfffffffc, RZ, 0xc0, !PT ;  /* 0xfffffffc0b007812 */ /* 0x000fe200078ec0ff */
[----:B------:R-:W-:Y:S01]  /*89d0*/  IMAD.MOV.U32 R9, RZ, RZ, RZ ;  /* 0x000000ffff097224 */ /* 0x000fe200078e00ff */
[----:B------:R-:W2:Y:S01]  /*89e0*/  LDCU UR9, c[0x3][URZ] ;  /* 0x00c00000ff0977ac */ /* 0x000ea20008000800 */
[----:B------:R-:W-:-:S04]  /*89f0*/  IMAD.MOV.U32 R8, RZ, RZ, 0x2 ;  /* 0x00000002ff087424 */ /* 0x000fc800078e00ff */
[----:B------:R-:W3:Y:S01]  /*8a00*/  LDC.64 R2, c[0x0][0x388] ;  /* 0x0000e200ff027b82 */ /* 0x000ee20000000a00 */
[----:B0-----:R-:W-:-:S04]  /*8a10*/  UIADD3 UR4, UP0, UPT, UR4, 0x8, URZ ;  /* 0x0000000804047890 */ /* 0x001fc8000ff1e0ff */
[----:B------:R-:W-:Y:S01]  /*8a20*/  UIADD3.X UR5, UPT, UPT, URZ, UR5, URZ, UP0, !UPT ;  /* 0x00000005ff057290 */ /* 0x000fe200087fe4ff */
[----:B--2---:R-:W-:Y:S01]  /*8a30*/  MOV R10, UR9 ;  /* 0x00000009000a7c02 */ /* 0x004fe20008000f00 */
[----:B------:R-:W-:-:S04]  /*8a40*/  IMAD.U32 R11, RZ, RZ, UR4 ;  /* 0x00000004ff0b7e24 */ /* 0x000fc8000f8e00ff */
[----:B------:R-:W-:-:S07]  /*8a50*/  IMAD.U32 R12, RZ, RZ, UR5 ;  /* 0x00000005ff0c7e24 */ /* 0x000fce000f8e00ff */
.L_x_146:
[CC--:B-1----:R-:W-:Y:S01]  /*8a60*/  ISETP.GT.AND P0, PT, R9.reuse, R16.reuse, PT ;  /* 0x000000100900720c */ /* 0x0c2fe20003f04270 */
[----:B------:R-:W-:Y:S01]  /*8a70*/  VIADD R7, R10, 0x2 ;  /* 0x000000020a077836 */ /* 0x000fe20000000000 */
[----:B------:R-:W-:Y:S01]  /*8a80*/  IADD3 R4, PT, PT, R9, 0x2, RZ ;  /* 0x0000000209047810 */ /* 0x000fe20007ffe0ff */
[----:B------:R-:W-:Y:S01]  /*8a90*/  BSSY.RECONVERGENT B3, `(.L_x_140) ;  /* 0x000000b000037945 */ /* 0x000fe20003800200 */
[----:B------:R-:W-:Y:S01]  /*8aa0*/  ISETP.EQ.OR P0, PT, R8, 0x2, P0 ;  /* 0x000000020800780c */ /* 0x000fe20000702670 */
[----:B---3--:R-:W-:Y:S01]  /*8ab0*/  IMAD.WIDE R6, R7, 0x4, R2 ;  /* 0x0000000407067825 */ /* 0x008fe200078e0202 */
[-C--:B------:R-:W-:Y:S02]  /*8ac0*/  ISETP.GT.AND P2, PT, R4, R16.reuse, PT ;  /* 0x000000100400720c */ /* 0x080fe40003f44270 */
[----:B------:R-:W-:Y:S01]  /*8ad0*/  ISETP.GE.AND P1, PT, R9, R16, PT ;  /* 0x000000100900720c */ /* 0x000fe20003f26270 */
[----:B------:R-:W-:Y:S01]  /*8ae0*/  IMAD.MOV.U32 R4, RZ, RZ, R11 ;  /* 0x000000ffff047224 */ /* 0x000fe200078e000b */
[----:B------:R-:W-:-:S07]  /*8af0*/  MOV R5, R12 ;  /* 0x0000000c00057202 */ /* 0x000fce0000000f00 */
[----:B------:R-:W-:Y:S05]  /*8b00*/  @P0 BRA `(.L_x_141) ;  /* 0x00000000000c0947 */ /* 0x000fea0003800000 */
[----:B------:R-:W2:Y:S02]  /*8b10*/  LDG.E R11, desc[UR6][R6.64] ;  /* 0x00000006060b7981 */ /* 0x000ea4000c1e1900 */
[----:B--2---:R-:W-:-:S05]  /*8b20*/  FADD R11, -R11, -RZ ;  /* 0x800000ff0b0b7221 */ /* 0x004fca0000000100 */
[----:B------:R0:W-:Y:S02]  /*8b30*/  STG.E desc[UR6][R4.64+-0x8], R11 ;  /* 0xfffff80b04007986 */ /* 0x0001e4000c101906 */
.L_x_141:
[----:B------:R-:W-:Y:S05]  /*8b40*/  BSYNC.RECONVERGENT B3 ;  /* 0x0000000000037941 */ /* 0x000fea0003800200 */
.L_x_140:
[----:B------:R-:W-:Y:S04]  /*8b50*/  BSSY.RECONVERGENT B3, `(.L_x_142) ;  /* 0x0000005000037945 */ /* 0x000fe80003800200 */
[----:B------:R-:W-:Y:S05]  /*8b60*/  @P1 BRA `(.L_x_143) ;  /* 0x00000000000c1947 */ /* 0x000fea0003800000 */
[----:B0-----:R-:W2:Y:S02]  /*8b70*/  LDG.E R11, desc[UR6][R6.64+0x4] ;  /* 0x00000406060b7981 */ /* 0x001ea4000c1e1900 */
[----:B--2---:R-:W-:-:S05]  /*8b80*/  FADD R11, -R11, -RZ ;  /* 0x800000ff0b0b7221 */ /* 0x004fca0000000100 */
[----:B------:R1:W-:Y:S02]  /*8b90*/  STG.E desc[UR6][R4.64+-0x4], R11 ;  /* 0xfffffc0b04007986 */ /* 0x0003e4000c101906 */
.L_x_143:
[----:B------:R-:W-:Y:S05]  /*8ba0*/  BSYNC.RECONVERGENT B3 ;  /* 0x0000000000037941 */ /* 0x000fea0003800200 */
.L_x_142:
[----:B------:R-:W-:Y:S04]  /*8bb0*/  BSSY.RECONVERGENT B3, `(.L_x_144) ;  /* 0x0000005000037945 */ /* 0x000fe80003800200 */
[----:B------:R-:W-:Y:S05]  /*8bc0*/  @P2 BRA `(.L_x_145) ;  /* 0x00000000000c2947 */ /* 0x000fea0003800000 */
[----:B01----:R-:W2:Y:S02]  /*8bd0*/  LDG.E R11, desc[UR6][R6.64+0x8] ;  /* 0x00000806060b7981 */ /* 0x003ea4000c1e1900 */
[----:B--2---:R-:W-:-:S05]  /*8be0*/  FADD R11, -R11, -RZ ;  /* 0x800000ff0b0b7221 */ /* 0x004fca0000000100 */
[----:B------:R2:W-:Y:S02]  /*8bf0*/  STG.E desc[UR6][R4.64], R11 ;  /* 0x0000000b04007986 */ /* 0x0005e4000c101906 */
.L_x_145:
[----:B------:R-:W-:Y:S05]  /*8c00*/  BSYNC.RECONVERGENT B3 ;  /* 0x0000000000037941 */ /* 0x000fea0003800200 */
.L_x_144:
[----:B012---:R-:W-:-:S05]  /*8c10*/  VIADD R11, R9, 0x3 ;  /* 0x00000003090b7836 */ /* 0x007fca0000000000 */
[----:B------:R-:W-:-:S13]  /*8c20*/  ISETP.GT.AND P0, PT, R11, R16, PT ;  /* 0x000000100b00720c */ /* 0x000fda0003f04270 */
[----:B------:R-:W2:Y:S01]  /*8c30*/  @!P0 LDG.E R6, desc[UR6][R6.64+0xc] ;  /* 0x00000c0606068981 */ /* 0x000ea2000c1e1900 */
[----:B------:R-:W-:Y:S01]  /*8c40*/  VIADD R9, R9, 0x4 ;  /* 0x0000000409097836 */ /* 0x000fe20000000000 */
[----:B------:R-:W-:Y:S01]  /*8c50*/  IADD3 R11, P1, PT, R4, 0x10, RZ ;  /* 0x00000010040b7810 */ /* 0x000fe20007f3e0ff */
[----:B------:R-:W-:Y:S02]  /*8c60*/  VIADD R10, R10, 0x4 ;  /* 0x000000040a0a7836 */ /* 0x000fe40000000000 */
[----:B------:R-:W-:Y:S01]  /*8c70*/  VIADD R8, R8, 0x4 ;  /* 0x0000000408087836 */ /* 0x000fe20000000000 */
[----:B------:R-:W-:Y:S01]  /*8c80*/  IADD3.X R12, PT, PT, RZ, R5, RZ, P1, !PT ;  /* 0x00000005ff0c7210 */ /* 0x000fe20000ffe4ff */
[----:B--2---:R-:W-:-:S05]  /*8c90*/  @!P0 FADD R13, -R6, -RZ ;  /* 0x800000ff060d8221 */ /* 0x004fca0000000100 */
[----:B------:R0:W-:Y:S01]  /*8ca0*/  @!P0 STG.E desc[UR6][R4.64+0x4], R13 ;  /* 0x0000040d04008986 */ /* 0x0001e2000c101906 */
[----:B------:R-:W-:-:S13]  /*8cb0*/  ISETP.NE.AND P0, PT, R9, R0, PT ;  /* 0x000000000900720c */ /* 0x000fda0003f05270 */
[----:B0-----:R-:W-:Y:S05]  /*8cc0*/  @P0 BRA `(.L_x_146) ;  /* 0xfffffffc00640947 */ /* 0x001fea000383ffff */
.L_x_139:
[----:B------:R-:W-:Y:S05]  /*8cd0*/  BSYNC.RECONVERGENT B2 ;  /* 0x0000000000027941 */ /* 0x000fea0003800200 */
.L_x_138:
[----:B------:R-:W-:-:S13]  /*8ce0*/  ISETP.NE.AND P0, PT, R14, RZ, PT ;  /* 0x000000ff0e00720c */ /* 0x000fda0003f05270 */
[----:B------:R-:W-:Y:S05]  /*8cf0*/  @!P0 BRA `(.L_x_137) ;  /* 0x0000000000608947 */ /* 0x000fea0003800000 */
[----:B------:R-:W0:Y:S01]  /*8d00*/  LDC.64 R2, c[0x0][0x388] ;  /* 0x0000e200ff027b82 */ /* 0x000e220000000a00 */
[----:B------:R-:W2:Y:S01]  /*8d10*/  LDCU UR4, c[0x3][URZ] ;  /* 0x00c00000ff0477ac */ /* 0x000ea20008000800 */
[----:B------:R-:W-:Y:S01]  /*8d20*/  IMAD.MOV R4, RZ, RZ, -R14 ;  /* 0x000000ffff047224 */ /* 0x000fe200078e0a0e */
[C---:B--2---:R-:W-:Y:S01]  /*8d30*/  IADD3.X R5, PT, PT, R0.reuse, UR4, RZ, PT, PT ;  /* 0x0000000400057c10 */ /* 0x044fe2000bfee4ff */
[----:B0-----:R-:W-:-:S04]  /*8d40*/  IMAD.WIDE.U32 R2, R0, 0x4, R2 ;  /* 0x0000000400027825 */ /* 0x001fc800078e0002 */
[----:B-1----:R-:W-:Y:S01]  /*8d50*/  IMAD.MOV.U32 R7, RZ, RZ, R3 ;  /* 0x000000ffff077224 */ /* 0x002fe200078e0003 */
[----:B------:R-:W-:-:S07]  /*8d60*/  MOV R6, R2 ;  /* 0x0000000200067202 */ /* 0x000fce0000000f00 */
.L_x_147:
[----:B------:R-:W0:Y:S02]  /*8d70*/  LDCU UR4, c[0x3][URZ] ;  /* 0x00c00000ff0477ac */ /* 0x000e240008000800 */
[----:B0-----:R-:W-:-:S04]  /*8d80*/  ISETP.GT.AND P0, PT, R0, UR4, PT ;  /* 0x0000000400007c0c */ /* 0x001fc8000bf04270 */
[----:B------:R-:W-:-:S13]  /*8d90*/  ISETP.EQ.OR P0, PT, R0, RZ, P0 ;  /* 0x000000ff0000720c */ /* 0x000fda0000702670 */
[----:B--2---:R-:W0:Y:S02]  /*8da0*/  @!P0 LDC.64 R2, c[0x0][0x388] ;  /* 0x0000e200ff028b82 */ /* 0x004e240000000a00 */
[----:B0-----:R-:W-:-:S06]  /*8db0*/  @!P0 IMAD.WIDE R2, R5, 0x4, R2 ;  /* 0x0000000405028825 */ /* 0x001fcc00078e0202 */
[----:B------:R0:W2:Y:S01]  /*8dc0*/  @!P0 LDG.E R2, desc[UR6][R2.64] ;  /* 0x0000000602028981 */ /* 0x0000a2000c1e1900 */
[----:B------:R-:W-:Y:S01]  /*8dd0*/  VIADD R4, R4, 0x1 ;  /* 0x0000000104047836 */ /* 0x000fe20000000000 */
[----:B------:R-:W-:Y:S01]  /*8de0*/  IADD3 R0, PT, PT, R0, 0x1, RZ ;  /* 0x0000000100007810 */ /* 0x000fe20007ffe0ff */
[----:B------:R-:W-:-:S03]  /*8df0*/  VIADD R5, R5, 0x1 ;  /* 0x0000000105057836 */ /* 0x000fc60000000000 */
[----:B------:R-:W-:Y:S01]  /*8e00*/  ISETP.NE.AND P1, PT, R4, RZ, PT ;  /* 0x000000ff0400720c */ /* 0x000fe20003f25270 */
[----:B0-----:R-:W-:Y:S02]  /*8e10*/  @!P0 IMAD.MOV.U32 R3, RZ, RZ, R7 ;  /* 0x000000ffff038224 */ /* 0x001fe400078e0007 */
[----:B--2---:R-:W-:Y:S01]  /*8e20*/  @!P0 FADD R9, -R2, -RZ ;  /* 0x800000ff02098221 */ /* 0x004fe20000000100 */
[----:B------:R-:W-:-:S05]  /*8e30*/  @!P0 MOV R2, R6 ;  /* 0x0000000600028202 */ /* 0x000fca0000000f00 */
[----:B------:R2:W-:Y:S01]  /*8e40*/  @!P0 STG.E desc[UR6][R2.64], R9 ;  /* 0x0000000902008986 */ /* 0x0005e2000c101906 */
[----:B------:R-:W-:-:S05]  /*8e50*/  IADD3 R6, P0, PT, R6, 0x4, RZ ;  /* 0x0000000406067810 */ /* 0x000fca0007f1e0ff */
[----:B------:R-:W-:Y:S01]  /*8e60*/  IMAD.X R7, RZ, RZ, R7, P0 ;  /* 0x000000ffff077224 */ /* 0x000fe200000e0607 */
[----:B------:R-:W-:Y:S07]  /*8e70*/  @P1 BRA `(.L_x_147) ;  /* 0xfffffffc00bc1947 */ /* 0x000fee000383ffff */
.L_x_137:
[----:B------:R-:W-:Y:S05]  /*8e80*/  BSYNC.RECONVERGENT B1 ;  /* 0x0000000000017941 */ /* 0x000fea0003800200 */
.L_x_136:
[----:B-1----:R-:W1:Y:S08]  /*8e90*/  LDC R7, c[0x3][RZ] ;  /* 0x00c00000ff077b82 */ /* 0x002e700000000800 */
[----:B--2---:R-:W1:Y:S08]  /*8ea0*/  LDC.64 R2, c[0x0][0x388] ;  /* 0x0000e200ff027b82 */ /* 0x004e700000000a00 */
[----:B------:R-:W2:Y:S01]  /*8eb0*/  LDC.64 R4, c[0x0][0x388] ;  /* 0x0000e200ff047b82 */ /* 0x000ea20000000a00 */
[----:B-1----:R-:W-:-:S06]  /*8ec0*/  IMAD.WIDE R2, R7, 0x4, R2 ;  /* 0x0000000407027825 */ /* 0x002fcc00078e0202 */
[----:B------:R-:W5:Y:S04]  /*8ed0*/  LDG.E R3, desc[UR6][R2.64+0x8] ;  /* 0x0000080602037981 */ /* 0x000f68000c1e1900 */
[----:B--2---:R-:W5:Y:S02]  /*8ee0*/  LDG.E R0, desc[UR6][R4.64+0x4] ;  /* 0x0000040604007981 */ /* 0x004f64000c1e1900 */
[----:B-----5:R-:W-:-:S04]  /*8ef0*/  FADD R0, R0, R3 ;  /* 0x0000000300007221 */ /* 0x020fc80000000000 */
[----:B------:R-:W-:-:S05]  /*8f00*/  FMUL R7, R0, 0.5 ;  /* 0x3f00000000077820 */ /* 0x000fca0000400000 */
[----:B------:R-:W-:Y:S01]  /*8f10*/  STG.E desc[UR6][R4.64], R7 ;  /* 0x0000000704007986 */ /* 0x000fe2000c101906 */
[----:B------:R-:W-:Y:S05]  /*8f20*/  EXIT ;  /* 0x000000000000794d */ /* 0x000fea0003800000 */
.L_x_102:
[----:B--2---:R-:W-:Y:S05]  /*8f30*/  BSYNC.RECONVERGENT B0 ;  /* 0x0000000000007941 */ /* 0x004fea0003800200 */
.L_x_24:
[----:B------:R-:W-:Y:S01]  /*8f40*/  IADD3 R0, PT, PT, R0, -0x1, RZ ;  /* 0xffffffff00007810 */ /* 0x000fe20007ffe0ff */
[----:B------:R-:W-:Y:S03]  /*8f50*/  BSSY.RECONVERGENT B0, `(.L_x_148) ;  /* 0x000022d000007945 */ /* 0x000fe60003800200 */
[----:B------:R-:W-:-:S13]  /*8f60*/  ISETP.NE.AND P0, PT, R9, R0, PT ;  /* 0x000000000900720c */ /* 0x000fda0003f05270 */
[----:B------:R-:W-:Y:S05]  /*8f70*/  @P0 BRA `(.L_x_149) ;  /* 0x0000001400480947 */ /* 0x000fea0003800000 */
        /* <DEDUP_REMOVED lines=12> */
[----:B------:R-:W0:Y:S01]  /*9040*/  LDC R12, c[0x3][RZ] ;  /* 0x00c00000ff0c7b82 */ /* 0x000e220000000800 */
[----:B------:R-:W-:Y:S01]  /*9050*/  IMAD R7, R7, R8, RZ ;  /* 0x0000000807077224 */ /* 0x000fe200078e02ff */
[C---:B------:R-:W-:Y:S02]  /*9060*/  LOP3.LUT R2, R6.reuse, 0xfffffffc, RZ, 0xc0, !PT ;  /* 0xfffffffc06027812 */ /* 0x040fe400078ec0ff */
[----:B------:R-:W-:Y:S01]  /*9070*/  IADD3 R9, PT, PT, R13, 0x1, RZ ;  /* 0x000000010d097810 */ /* 0x000fe20007ffe0ff */
[----:B------:R-:W-:Y:S02]  /*9080*/  IMAD R7, R6, R7, RZ ;  /* 0x0000000706077224 */ /* 0x000fe400078e02ff */
[----:B---3--:R-:W-:Y:S02]  /*9090*/  IMAD.MOV R18, RZ, RZ, -R2 ;  /* 0x000000ffff127224 */ /* 0x008fe400078e0a02 */
[----:B0-----:R-:W-:Y:S01]  /*90a0*/  IMAD.IADD R19, R7, 0x1, R12 ;  /* 0x0000000107137824 */ /* 0x001fe200078e020c */
[C---:B-1--4-:R-:W-:Y:S01]  /*90b0*/  LEA R21, R12.reuse, R7, 0x2 ;  /* 0x000000070c157211 */ /* 0x052fe200078e10ff */
[----:B------:R-:W-:-:S02]  /*90c0*/  IMAD R23, R12, 0x3, R7 ;  /* 0x000000030c177824 */ /* 0x000fc400078e0207 */
[C---:B------:R-:W-:Y:S01]  /*90d0*/  IMAD R5, R12.reuse, 0x2, R7 ;  /* 0x000000020c057824 */ /* 0x040fe200078e0207 */
[----:B------:R-:W-:-:S07]  /*90e0*/  LEA R12, R12, 0x8, 0x2 ;  /* 0x000000080c0c7811 */ /* 0x000fce00078e10ff */
.L_x_155:
[----:B------:R-:W0:Y:S01]  /*90f0*/  LDCU UR4, c[0x3][URZ] ;  /* 0x00c00000ff0477ac */ /* 0x000e220008000800 */
[----:B--2---:R-:W-:-:S05]  /*9100*/  VIADD R6, R9, 0xffffffff ;  /* 0xffffffff09067836 */ /* 0x004fca0000000000 */
[----:B0-----:R-:W-:-:S04]  /*9110*/  ISETP.GT.AND P0, PT, R6, UR4, PT ;  /* 0x0000000406007c0c */ /* 0x001fc8000bf04270 */
[----:B------:R-:W-:-:S13]  /*9120*/  ISETP.LT.OR P0, PT, R6, 0x1, P0 ;  /* 0x000000010600780c */ /* 0x000fda0000701670 */
[----:B------:R-:W0:Y:S02]  /*9130*/  @!P0 LDC.64 R16, c[0x0][0x388] ;  /* 0x0000e200ff108b82 */ /* 0x000e240000000a00 */
[----:B0-----:R-:W-:-:S05]  /*9140*/  @!P0 IMAD.WIDE R16, R19, 0x4, R16 ;  /* 0x0000000413108825 */ /* 0x001fca00078e0210 */
[----:B------:R-:W2:Y:S01]  /*9150*/  @!P0 LDG.E R25, desc[UR6][R16.64] ;  /* 0x0000000610198981 */ /* 0x000ea2000c1e1900 */
[----:B------:R-:W-:-:S04]  /*9160*/  ISETP.GT.AND P1, PT, R9, UR4, PT ;  /* 0x0000000409007c0c */ /* 0x000fc8000bf24270 */
[----:B------:R-:W-:-:S13]  /*9170*/  ISETP.GT.U32.OR P1, PT, R6, 0x7ffffffe, P1 ;  /* 0x7ffffffe0600780c */ /* 0x000fda0000f24470 */
[----:B------:R-:W0:Y:S01]  /*9180*/  @!P1 LDC.64 R6, c[0x0][0x388] ;  /* 0x0000e200ff069b82 */ /* 0x000e220000000a00 */
[----:B------:R-:W-:-:S05]  /*9190*/  @!P1 IADD3 R15, PT, PT, R5, 0x2, RZ ;  /* 0x00000002050f9810 */ /* 0x000fca0007ffe0ff */
[----:B0-----:R-:W-:-:S04]  /*91a0*/  @!P1 IMAD.WIDE R6, R15, 0x4, R6 ;  /* 0x000000040f069825 */ /* 0x001fc800078e0206 */
[----:B------:R-:W-:Y:S01]  /*91b0*/  VIADD R14, R9, 0x1 ;  /* 0x00000001090e7836 */ /* 0x000fe20000000000 */
[----:B--2---:R0:W-:Y:S04]  /*91c0*/  @!P0 STG.E desc[UR6][R16.64+0x4], R25 ;  /* 0x0000041910008986 */ /* 0x0041e8000c101906 */
[----:B------:R-:W2:Y:S01]  /*91d0*/  @!P1 LDG.E R27, desc[UR6][R6.64] ;  /* 0x00000006061b9981 */ /* 0x000ea2000c1e1900 */
[----:B------:R-:W-:-:S04]  /*91e0*/  ISETP.GT.AND P0, PT, R14, UR4, PT ;  /* 0x000000040e007c0c */ /* 0x000fc8000bf04270 */
[----:B------:R-:W-:-:S13]  /*91f0*/  ISETP.LT.OR P0, PT, R14, 0x1, P0 ;  /* 0x000000010e00780c */ /* 0x000fda0000701670 */
[----:B------:R-:W1:Y:S01]  /*9200*/  @!P0 LDC.64 R14, c[0x0][0x388] ;  /* 0x0000e200ff0e8b82 */ /* 0x000e620000000a00 */
[----:B------:R-:W-:-:S04]  /*9210*/  @!P0 VIADD R29, R23, 0x4 ;  /* 0x00000004171d8836 */ /* 0x000fc80000000000 */
[----:B-1----:R-:W-:Y:S01]  /*9220*/  @!P0 IMAD.WIDE R14, R29, 0x4, R14 ;  /* 0x000000041d0e8825 */ /* 0x002fe200078e020e */
[----:B------:R-:W-:Y:S01]  /*9230*/  IADD3 R20, PT, PT, R9, 0x2, RZ ;  /* 0x0000000209147810 */ /* 0x000fe20007ffe0ff */
[----:B--2---:R2:W-:Y:S04]  /*9240*/  @!P1 STG.E desc[UR6][R6.64+0x4], R27 ;  /* 0x0000041b06009986 */ /* 0x0045e8000c101906 */
[----:B------:R-:W3:Y:S01]  /*9250*/  @!P0 LDG.E R29, desc[UR6][R14.64] ;  /* 0x000000060e1d8981 */ /* 0x000ee2000c1e1900 */
[----:B------:R-:W-:-:S04]  /*9260*/  ISETP.GT.AND P1, PT, R20, UR4, PT ;  /* 0x0000000414007c0c */ /* 0x000fc8000bf24270 */
[----:B------:R-:W-:-:S13]  /*9270*/  ISETP.LT.OR P1, PT, R20, 0x1, P1 ;  /* 0x000000011400780c */ /* 0x000fda0000f21670 */
[----:B0-----:R-:W0:Y:S01]  /*9280*/  @!P1 LDC.64 R16, c[0x0][0x388] ;  /* 0x0000e200ff109b82 */ /* 0x001e220000000a00 */
[----:B------:R-:W-:-:S04]  /*9290*/  @!P1 VIADD R25, R21, 0x6 ;  /* 0x0000000615199836 */ /* 0x000fc80000000000 */
[----:B0-----:R-:W-:Y:S01]  /*92a0*/  @!P1 IMAD.WIDE R16, R25, 0x4, R16 ;  /* 0x0000000419109825 */ /* 0x001fe200078e0210 */
[----:B---3--:R2:W-:Y:S04]  /*92b0*/  @!P0 STG.E desc[UR6][R14.64+0x4], R29 ;  /* 0x0000041d0e008986 */ /* 0x0085e8000c101906 */
[----:B------:R-:W3:Y:S01]  /*92c0*/  @!P1 LDG.E R25, desc[UR6][R16.64] ;  /* 0x0000000610199981 */ /* 0x000ee2000c1e1900 */
[----:B------:R-:W-:Y:S01]  /*92d0*/  VIADD R18, R18, 0x4 ;  /* 0x0000000412127836 */ /* 0x000fe20000000000 */
[----:B------:R-:W-:Y:S01]  /*92e0*/  IADD3 R9, PT, PT, R9, 0x4, RZ ;  /* 0x0000000409097810 */ /* 0x000fe20007ffe0ff */
[C---:B------:R-:W-:Y:S01]  /*92f0*/  IMAD.IADD R5, R12.reuse, 0x1, R5 ;  /* 0x000000010c057824 */ /* 0x040fe200078e0205 */
[C---:B------:R-:W-:Y:S01]  /*9300*/  IADD3 R21, PT, PT, R12.reuse, R21, RZ ;  /* 0x000000150c157210 */ /* 0x040fe20007ffe0ff */
[----:B------:R-:W-:Y:S01]  /*9310*/  IMAD.IADD R23, R12, 0x1, R23 ;  /* 0x000000010c177824 */ /* 0x000fe200078e0217 */
[----:B------:R-:W-:Y:S01]  /*9320*/  ISETP.NE.AND P0, PT, R18, RZ, PT ;  /* 0x000000ff1200720c */ /* 0x000fe20003f05270 */
[----:B------:R-:W-:Y:S01]  /*9330*/  IMAD.IADD R19, R12, 0x1, R19 ;  /* 0x000000010c137824 */ /* 0x000fe200078e0213 */
[----:B---3--:R2:W-:Y:S11]  /*9340*/  @!P1 STG.E desc[UR6][R16.64+0x4], R25 ;  /* 0x0000041910009986 */ /* 0x0085f6000c101906 */
[----:B------:R-:W-:Y:S05]  /*9350*/  @P0 BRA `(.L_x_155) ;  /* 0xfffffffc00640947 */ /* 0x000fea000383ffff */
.L_x_154:
[----:B------:R-:W-:Y:S05]  /*9360*/  BSYNC.RECONVERGENT B2 ;  /* 0x0000000000027941 */ /* 0x000fea0003800200 */
.L_x_153:
[----:B------:R-:W-:Y:S05]  /*9370*/  @!P2 BRA `(.L_x_152) ;  /* 0x000000000040a947 */ /* 0x000fea0003800000 */
[----:B------:R-:W5:Y:S01]  /*9380*/  LDCU UR4, c[0x3][URZ] ;  /* 0x00c00000ff0477ac */ /* 0x000f620008000800 */
[----:B------:R-:W-:Y:S01]  /*9390*/  IMAD.IADD R13, R13, 0x1, R2 ;  /* 0x000000010d0d7824 */ /* 0x000fe200078e0202 */
[----:B------:R-:W-:-:S03]  /*93a0*/  IADD3 R0, PT, PT, -R0, RZ, RZ ;  /* 0x000000ff00007210 */ /* 0x000fc60007ffe1ff */
[----:B-----5:R-:W-:-:S07]  /*93b0*/  IMAD R5, R8, R13, UR4 ;  /* 0x0000000408057e24 */ /* 0x020fce000f8e020d */
.L_x_156:
[----:B------:R-:W5:Y:S02]  /*93c0*/  LDCU UR4, c[0x3][URZ] ;  /* 0x00c00000ff0477ac */ /* 0x000f640008000800 */
[----:B-----5:R-:W-:-:S04]  /*93d0*/  ISETP.GT.AND P0, PT, R13, UR4, PT ;  /* 0x000000040d007c0c */ /* 0x020fc8000bf04270 */
[----:B------:R-:W-:-:S13]  /*93e0*/  ISETP.LT.OR P0, PT, R13, 0x1, P0 ;  /* 0x000000010d00780c */ /* 0x000fda0000701670 */
[----:B--2---:R-:W2:Y:S02]  /*93f0*/  @!P0 LDC.64 R6, c[0x0][0x388] ;  /* 0x0000e200ff068b82 */ /* 0x004ea40000000a00 */
[----:B--2---:R-:W-:-:S05]  /*9400*/  @!P0 IMAD.WIDE R6, R5, 0x4, R6 ;  /* 0x0000000405068825 */ /* 0x004fca00078e0206 */
[----:B------:R-:W2:Y:S01]  /*9410*/  @!P0 LDG.E R9, desc[UR6][R6.64] ;  /* 0x0000000606098981 */ /* 0x000ea2000c1e1900 */
[----:B------:R-:W-:Y:S01]  /*9420*/  VIADD R0, R0, 0x1 ;  /* 0x0000000100007836 */ /* 0x000fe20000000000 */
[----:B------:R-:W-:Y:S01]  /*9430*/  IADD3 R5, PT, PT, R8, R5, RZ ;  /* 0x0000000508057210 */ /* 0x000fe20007ffe0ff */
[----:B------:R-:W-:Y:S01]  /*9440*/  VIADD R13, R13, 0x1 ;  /* 0x000000010d0d7836 */ /* 0x000fe20000000000 */
[----:B--2---:R2:W-:Y:S02]  /*9450*/  @!P0 STG.E desc[UR6][R6.64+0x4], R9 ;  /* 0x0000040906008986 */ /* 0x0045e4000c101906 */
[----:B------:R-:W-:-:S13]  /*9460*/  ISETP.NE.AND P0, PT, R0, RZ, PT ;  /* 0x000000ff0000720c */ /* 0x000fda0003f05270 */
[----:B--2---:R-:W-:Y:S05]  /*9470*/  @P0 BRA `(.L_x_156) ;  /* 0xfffffffc00d00947 */ /* 0x004fea000383ffff */
.L_x_152:
[----:B------:R-:W-:Y:S05]  /*9480*/  BSYNC.RECONVERGENT B1 ;  /* 0x0000000000017941 */ /* 0x000fea0003800200 */
.L_x_151:
[----:B------:R-:W-:Y:S01]  /*9490*/  ISETP.GT.U32.AND P0, PT, R4, 0x7ffffffe, PT ;  /* 0x7ffffffe0400780c */ /* 0x000fe20003f04070 */
[----:B------:R-:W-:-:S12]  /*94a0*/  BSSY.RECONVERGENT B1, `(.L_x_157) ;  /* 0x0000041000017945 */ /* 0x000fd80003800200 */
[----:B------:R-:W-:Y:S05]  /*94b0*/  @P0 BRA `(.L_x_158) ;  /* 0x0000000000fc0947 */ /* 0x000fea0003800000 */
[----:B------:R-:W-:Y:S01]  /*94c0*/  ISETP.GE.U32.AND P0, PT, R4, 0x3, PT ;  /* 0x000000030400780c */ /* 0x000fe20003f06070 */
[----:B------:R-:W-:Y:S01]  /*94d0*/  BSSY.RECONVERGENT B2, `(.L_x_159) ;  /* 0x000002b000027945 */ /* 0x000fe20003800200 */
[----:B01234-:R-:W-:Y:S01]  /*94e0*/  LOP3.LUT R16, R11, 0x3, RZ, 0xc0, !PT ;  /* 0x000000030b107812 */ /* 0x01ffe200078ec0ff */
[----:B------:R-:W-:Y:S02]  /*94f0*/  IMAD R0, R8, R3, RZ ;  /* 0x0000000308007224 */ /* 0x000fe400078e02ff */
[----:B------:R-:W-:Y:S01]  /*9500*/  IMAD.MOV.U32 R9, RZ, RZ, RZ ;  /* 0x000000ffff097224 */ /* 0x000fe200078e00ff */
[----:B------:R-:W-:-:S07]  /*9510*/  ISETP.NE.AND P2, PT, R16, RZ, PT ;  /* 0x000000ff1000720c */ /* 0x000fce0003f45270 */
[----:B------:R-:W-:Y:S06]  /*9520*/  @!P0 BRA `(.L_x_160) ;  /* 0x0000000000948947 */ /* 0x000fec0003800000 */
[----:B------:R-:W0:Y:S01]  /*9530*/  LDC.64 R4, c[0x0][0x388] ;  /* 0x0000e200ff047b82 */ /* 0x000e220000000a00 */
[----:B------:R-:W-:Y:S01]  /*9540*/  LOP3.LUT R9, R11, 0xfffffffc, RZ, 0xc0, !PT ;  /* 0xfffffffc0b097812 */ /* 0x000fe200078ec0ff */
[----:B------:R-:W-:-:S03]  /*9550*/  IMAD.MOV.U32 R11, RZ, RZ, RZ ;  /* 0x000000ffff0b7224 */ /* 0x000fc600078e00ff */
[----:B------:R-:W-:-:S07]  /*9560*/  IADD3 R2, PT, PT, -R9, RZ, RZ ;  /* 0x000000ff09027210 */ /* 0x000fce0007ffe1ff */
.L_x_161:
[----:B-1----:R-:W1:Y:S01]  /*9570*/  LDCU UR4, c[0x3][URZ] ;  /* 0x00c00000ff0477ac */ /* 0x002e620008000800 */
[----:B------:R-:W-:-:S05]  /*9580*/  IMAD.IADD R21, R10, 0x1, R11 ;  /* 0x000000010a157824 */ /* 0x000fca00078e020b */
[C---:B-1----:R-:W-:Y:S02]  /*9590*/  ISETP.GT.AND P0, PT, R21.reuse, UR4, PT ;  /* 0x0000000415007c0c */ /* 0x042fe4000bf04270 */
[----:B------:R-:W-:Y:S02]  /*95a0*/  IADD3 R6, PT, PT, R0, -UR4, R21 ;  /* 0x8000000400067c10 */ /* 0x000fe4000fffe015 */
[----:B------:R-:W-:-:S03]  /*95b0*/  ISETP.LT.OR P0, PT, R21, 0x1, P0 ;  /* 0x000000011500780c */ /* 0x000fc60000701670 */
[----:B------:R-:W-:-:S04]  /*95c0*/  VIADD R13, R6, 0xfffffffe ;  /* 0xfffffffe060d7836 */ /* 0x000fc80000000000 */
[----:B0-----:R-:W-:-:S06]  /*95d0*/  IMAD.WIDE R12, R13, 0x4, R4 ;  /* 0x000000040d0c7825 */ /* 0x001fcc00078e0204 */
[----:B------:R-:W2:Y:S01]  /*95e0*/  @!P0 LDG.E R14, desc[UR6][R12.64] ;  /* 0x000000060c0e8981 */ /* 0x000ea2000c1e1900 */
[----:B------:R-:W-:-:S04]  /*95f0*/  IADD3 R6, PT, PT, R21, 0x1, RZ ;  /* 0x0000000115067810 */ /* 0x000fc80007ffe0ff */
[----:B------:R-:W-:Y:S01]  /*9600*/  ISETP.GT.AND P1, PT, R6, UR4, PT ;  /* 0x0000000406007c0c */ /* 0x000fe2000bf24270 */
[----:B------:R-:W-:-:S03]  /*9610*/  IMAD.WIDE R6, R8, 0x4, R12 ;  /* 0x0000000408067825 */ /* 0x000fc600078e020c */
[C---:B------:R-:W-:Y:S01]  /*9620*/  ISETP.GT.U32.OR P1, PT, R21.reuse, 0x7ffffffe, P1 ;  /* 0x7ffffffe1500780c */ /* 0x040fe20000f24470 */
[----:B------:R-:W-:Y:S02]  /*9630*/  VIADD R15, R21, 0x2 ;  /* 0x00000002150f7836 */ /* 0x000fe40000000000 */
[----:B--2---:R-:W-:-:S05]  /*9640*/  @!P0 FADD R17, -R14, -RZ ;  /* 0x800000ff0e118221 */ /* 0x004fca0000000100 */
[----:B------:R0:W-:Y:S05]  /*9650*/  @!P0 STG.E desc[UR6][R6.64], R17 ;  /* 0x0000001106008986 */ /* 0x0001ea000c101906 */
[----:B------:R-:W2:Y:S01]  /*9660*/  @!P1 LDG.E R14, desc[UR6][R12.64+0x4] ;  /* 0x000004060c0e9981 */ /* 0x000ea2000c1e1900 */
[----:B------:R-:W-:-:S04]  /*9670*/  ISETP.GT.AND P0, PT, R15, UR4, PT ;  /* 0x000000040f007c0c */ /* 0x000fc8000bf04270 */
[----:B------:R-:W-:Y:S01]  /*9680*/  ISETP.LT.OR P0, PT, R15, 0x1, P0 ;  /* 0x000000010f00780c */ /* 0x000fe20000701670 */
[----:B------:R-:W-:Y:S02]  /*9690*/  VIADD R15, R21, 0x3 ;  /* 0x00000003150f7836 */ /* 0x000fe40000000000 */
[----:B--2---:R-:W-:-:S05]  /*96a0*/  @!P1 FADD R19, -R14, -RZ ;  /* 0x800000ff0e139221 */ /* 0x004fca0000000100 */
[----:B------:R1:W-:Y:S05]  /*96b0*/  @!P1 STG.E desc[UR6][R6.64+0x4], R19 ;  /* 0x0000041306009986 */ /* 0x0003ea000c101906 */
[----:B------:R-:W2:Y:S01]  /*96c0*/  @!P0 LDG.E R14, desc[UR6][R12.64+0x8] ;  /* 0x000008060c0e8981 */ /* 0x000ea2000c1e1900 */
[----:B------:R-:W-:-:S04]  /*96d0*/  ISETP.GT.AND P1, PT, R15, UR4, PT ;  /* 0x000000040f007c0c */ /* 0x000fc8000bf24270 */
[----:B------:R-:W-:Y:S01]  /*96e0*/  ISETP.LT.OR P1, PT, R15, 0x1, P1 ;  /* 0x000000010f00780c */ /* 0x000fe20000f21670 */
[----:B--2---:R-:W-:-:S05]  /*96f0*/  @!P0 FADD R15, -R14, -RZ ;  /* 0x800000ff0e0f8221 */ /* 0x004fca0000000100 */
[----:B------:R1:W-:Y:S07]  /*9700*/  @!P0 STG.E desc[UR6][R6.64+0x8], R15 ;  /* 0x0000080f06008986 */ /* 0x0003ee000c101906 */
[----:B------:R-:W0:Y:S01]  /*9710*/  @!P1 LDG.E R14, desc[UR6][R12.64+0xc] ;  /* 0x00000c060c0e9981 */ /* 0x000e22000c1e1900 */
[----:B------:R-:W-:Y:S01]  /*9720*/  IADD3 R2, PT, PT, R2, 0x4, RZ ;  /* 0x0000000402027810 */ /* 0x000fe20007ffe0ff */
[----:B------:R-:W-:-:S03]  /*9730*/  VIADD R11, R11, 0x4 ;  /* 0x000000040b0b7836 */ /* 0x000fc60000000000 */
[----:B------:R-:W-:Y:S01]  /*9740*/  ISETP.NE.AND P0, PT, R2, RZ, PT ;  /* 0x000000ff0200720c */ /* 0x000fe20003f05270 */
[----:B0-----:R-:W-:-:S05]  /*9750*/  @!P1 FADD R17, -R14, -RZ ;  /* 0x800000ff0e119221 */ /* 0x001fca0000000100 */
[----:B------:R1:W-:Y:S07]  /*9760*/  @!P1 STG.E desc[UR6][R6.64+0xc], R17 ;  /* 0x00000c1106009986 */ /* 0x0003ee000c101906 */
[----:B------:R-:W-:Y:S05]  /*9770*/  @P0 BRA `(.L_x_161) ;  /* 0xfffffffc007c0947 */ /* 0x000fea000383ffff */
.L_x_160:
[----:B------:R-:W-:Y:S05]  /*9780*/  BSYNC.RECONVERGENT B2 ;  /* 0x0000000000027941 */ /* 0x000fea0003800200 */
.L_x_159:
[----:B------:R-:W-:Y:S05]  /*9790*/  @!P2 BRA `(.L_x_158) ;  /* 0x000000000044a947 */ /* 0x000fea0003800000 */
[----:B------:R-:W-:-:S07]  /*97a0*/  IMAD.MOV R2, RZ, RZ, -R16 ;  /* 0x000000ffff027224 */ /* 0x000fce00078e0a10 */
.L_x_162:
        /* <DEDUP_REMOVED lines=11> */
[----:B------:R-:W-:Y:S02]  /*9860*/  VIADD R2, R2, 0x1 ;  /* 0x0000000102027836 */ /* 0x000fe40000000000 */
[----:B--2---:R-:W-:-:S05]  /*9870*/  @!P0 FADD R11, -R11, -RZ ;  /* 0x800000ff0b0b8221 */ /* 0x004fca0000000100 */
[----:B------:R0:W-:Y:S01]  /*9880*/  @!P0 STG.E desc[UR6][R6.64], R11 ;  /* 0x0000000b06008986 */ /* 0x0001e2000c101906 */
[----:B------:R-:W-:-:S13]  /*9890*/  ISETP.NE.AND P0, PT, R2, RZ, PT ;  /* 0x000000ff0200720c */ /* 0x000fda0003f05270 */
[----:B0-----:R-:W-:Y:S05]  /*98a0*/  @P0 BRA `(.L_x_162) ;  /* 0xfffffffc00c00947 */ /* 0x001fea000383ffff */
.L_x_158:
[----:B------:R-:W-:Y:S05]  /*98b0*/  BSYNC.RECONVERGENT B1 ;  /* 0x0000000000017941 */ /* 0x000fea0003800200 */
.L_x_157:
[----:B------:R-:W5:Y:S01]  /*98c0*/  LDC R0, c[0x3][RZ] ;  /* 0x00c00000ff007b82 */ /* 0x000f620000000800 */
[----:B------:R-:W-:-:S04]  /*98d0*/  IMAD R8, R8, R3, RZ ;  /* 0x0000000308087224 */ /* 0x000fc800078e02ff */
[----:B------:R-:W-:Y:S01]  /*98e0*/  IMAD.IADD R5, R3, 0x1, R8 ;  /* 0x0000000103057824 */ /* 0x000fe200078e0208 */
[----:B-----5:R-:W-:-:S13]  /*98f0*/  ISETP.NE.AND P0, PT, R0, -0x1, PT ;  /* 0xffffffff0000780c */ /* 0x020fda0003f05270 */
[----:B------:R-:W-:Y:S05]  /*9900*/  @P0 BRA `(.L_x_163) ;  /* 0x00000000001c0947 */ /* 0x000fea0003800000 */
[----:B------:R-:W5:Y:S02]  /*9910*/  LDC.64 R2, c[0x0][0x388] ;  /* 0x0000e200ff027b82 */ /* 0x000f640000000a00 */
[----:B-----5:R-:W-:-:S05]  /*9920*/  IMAD.WIDE.U32 R2, R5, 0x4, R2 ;  /* 0x0000000405027825 */ /* 0x020fca00078e0002 */
[----:B------:R-:W5:Y:S02]  /*9930*/  LDG.E R0, desc[UR6][R2.64+0x4] ;  /* 0x0000040602007981 */ /* 0x000f64000c1e1900 */
[----:B-----5:R-:W-:-:S04]  /*9940*/  FADD R0, R0, R0 ;  /* 0x0000000000007221 */ /* 0x020fc80000000000 */
[----:B------:R-:W-:-:S05]  /*9950*/  FMUL R5, R0, 0.5 ;  /* 0x3f00000000057820 */ /* 0x000fca0000400000 */
[----:B------:R-:W-:Y:S01]  /*9960*/  STG.E desc[UR6][R2.64], R5 ;  /* 0x0000000502007986 */ /* 0x000fe2000c101906 */
[----:B------:R-:W-:Y:S05]  /*9970*/  EXIT ;  /* 0x000000000000794d */ /* 0x000fea0003800000 */
.L_x_163:
[----:B------:R-:W5:Y:S01]  /*9980*/  LDC.64 R2, c[0x0][0x388] ;  /* 0x0000e200ff027b82 */ /* 0x000f620000000a00 */
[--C-:B------:R-:W-:Y:S01]  /*9990*/  IADD3 R5, PT, PT, R5, -0x2, -R0.reuse ;  /* 0xfffffffe05057810 */ /* 0x100fe20007ffe800 */
[----:B-12---:R-:W-:-:S04]  /*99a0*/  IMAD.IADD R7, R8, 0x1, R0 ;  /* 0x0000000108077824 */ /* 0x006fc800078e0200 */
[----:B-----5:R-:W-:-:S04]  /*99b0*/  IMAD.WIDE R4, R5, 0x4, R2 ;  /* 0x0000000405047825 */ /* 0x020fc800078e0202 */
[----:B------:R-:W-:Y:S02]  /*99c0*/  IMAD.WIDE R2, R7, 0x4, R2 ;  /* 0x0000000407027825 */ /* 0x000fe400078e0202 */
[----:B------:R-:W2:Y:S04]  /*99d0*/  LDG.E R5, desc[UR6][R4.64] ;  /* 0x0000000604057981 */ /* 0x000ea8000c1e1900 */
[----:B------:R-:W2:Y:S02]  /*99e0*/  LDG.E R0, desc[UR6][R2.64] ;  /* 0x0000000602007981 */ /* 0x000ea4000c1e1900 */
[----:B--2---:R-:W-:-:S04]  /*99f0*/  FADD R0, R0, R5 ;  /* 0x0000000500007221 */ /* 0x004fc80000000000 */
[----:B------:R-:W-:-:S05]  /*9a00*/  FMUL R7, R0, 0.5 ;  /* 0x3f00000000077820 */ /* 0x000fca0000400000 */
[----:B------:R-:W-:Y:S01]  /*9a10*/  STG.E desc[UR6][R2.64+0x4], R7 ;  /* 0x0000040702007986 */ /* 0x000fe2000c101906 */
[----:B------:R-:W-:Y:S05]  /*9a20*/  EXIT ;  /* 0x000000000000794d */ /* 0x000fea0003800000 */
.L_x_150:
        /* <DEDUP_REMOVED lines=8> */
[----:B------:R-:W-:-:S03]  /*9ab0*/  HFMA2 R7, -RZ, RZ, 0, 0 ;  /* 0x00000000ff077431 */ /* 0x000fc600000001ff */
[----:B------:R-:W-:-:S07]  /*9ac0*/  ISETP.NE.AND P2, PT, R12, RZ, PT ;  /* 0x000000ff0c00720c */ /* 0x000fce0003f45270 */
[----:B------:R-:W-:Y:S06]  /*9ad0*/  @!P0 BRA `(.L_x_168) ;  /* 0x00000000009c8947 */ /* 0x000fec0003800000 */
[----:B0---4-:R-:W0:Y:S01]  /*9ae0*/  LDC.64 R14, c[0x0][0x388] ;  /* 0x0000e200ff0e7b82 */ /* 0x011e220000000a00 */
[----:B------:R-:W-:Y:S01]  /*9af0*/  LOP3.LUT R7, R11, 0xfffffffc, RZ, 0xc0, !PT ;  /* 0xfffffffc0b077812 */ /* 0x000fe200078ec0ff */
[----:B------:R-:W-:-:S04]  /*9b00*/  IMAD.MOV.U32 R9, RZ, RZ, RZ ;  /* 0x000000ffff097224 */ /* 0x000fc800078e00ff */
[----:B------:R-:W-:-:S07]  /*9b10*/  IMAD.MOV R0, RZ, RZ, -R7 ;  /* 0x000000ffff007224 */ /* 0x000fce00078e0a07 */
.L_x_169:
[----:B--2---:R-:W2:Y:S01]  /*9b20*/  LDCU UR4, c[0x3][URZ] ;  /* 0x00c00000ff0477ac */ /* 0x004ea20008000800 */
[----:B-1----:R-:W-:-:S05]  /*9b30*/  IADD3 R23, PT, PT, R10, R9, RZ ;  /* 0x000000090a177210 */ /* 0x002fca0007ffe0ff */
[----:B---3--:R-:W-:-:S04]  /*9b40*/  IMAD.IADD R17, R8, 0x1, R23 ;  /* 0x0000000108117824 */ /* 0x008fc800078e0217 */
[----:B0-----:R-:W-:Y:S01]  /*9b50*/  IMAD.WIDE R16, R17, 0x4, R14 ;  /* 0x0000000411107825 */ /* 0x001fe200078e020e */
[----:B--2---:R-:W-:-:S04]  /*9b60*/  ISETP.GT.AND P0, PT, R23, UR4, PT ;  /* 0x0000000417007c0c */ /* 0x004fc8000bf04270 */
[----:B------:R-:W-:-:S13]  /*9b70*/  ISETP.LT.OR P0, PT, R23, 0x1, P0 ;  /* 0x000000011700780c */ /* 0x000fda0000701670 */
[----:B------:R-:W2:Y:S01]  /*9b80*/  @!P0 LDG.E R2, desc[UR6][R16.64] ;  /* 0x0000000610028981 */ /* 0x000ea2000c1e1900 */
[C---:B------:R-:W-:Y:S02]  /*9b90*/  VIADD R21, R23.reuse, 0x1 ;  /* 0x0000000117157836 */ /* 0x040fe40000000000 */
[----:B------:R-:W-:-:S03]  /*9ba0*/  @!P0 IMAD.WIDE.U32 R18, R23, 0x4, R14 ;  /* 0x0000000417128825 */ /* 0x000fc600078e000e */
[----:B------:R-:W-:-:S04]  /*9bb0*/  ISETP.GT.AND P1, PT, R21, UR4, PT ;  /* 0x0000000415007c0c */ /* 0x000fc8000bf24270 */
[----:B------:R-:W-:Y:S01]  /*9bc0*/  ISETP.GT.U32.OR P1, PT, R23, 0x7ffffffe, P1 ;  /* 0x7ffffffe1700780c */ /* 0x000fe20000f24470 */
[----:B--2---:R-:W-:-:S05]  /*9bd0*/  @!P0 FADD R11, -R2, -RZ ;  /* 0x800000ff020b8221 */ /* 0x004fca0000000100 */
[----:B------:R0:W-:Y:S07]  /*9be0*/  @!P0 STG.E desc[UR6][R18.64], R11 ;  /* 0x0000000b12008986 */ /* 0x0001ee000c101906 */
[----:B------:R-:W2:Y:S01]  /*9bf0*/  @!P1 LDG.E R2, desc[UR6][R16.64+0x4] ;  /* 0x0000040610029981 */ /* 0x000ea2000c1e1900 */
[----:B------:R-:W-:Y:S01]  /*9c00*/  IADD3 R27, PT, PT, R23, 0x2, RZ ;  /* 0x00000002171b7810 */ /* 0x000fe20007ffe0ff */
[----:B------:R-:W-:-:S03]  /*9c10*/  @!P1 IMAD.WIDE.U32 R20, R21, 0x4, R14 ;  /* 0x0000000415149825 */ /* 0x000fc600078e000e */
[----:B------:R-:W-:-:S04]  /*9c20*/  ISETP.GT.AND P0, PT, R27, UR4, PT ;  /* 0x000000041b007c0c */ /* 0x000fc8000bf04270 */
[----:B------:R-:W-:Y:S01]  /*9c30*/  ISETP.LT.OR P0, PT, R27, 0x1, P0 ;  /* 0x000000011b00780c */ /* 0x000fe20000701670 */
[----:B------:R-:W-:Y:S02]  /*9c40*/  VIADD R23, R23, 0x3 ;  /* 0x0000000317177836 */ /* 0x000fe40000000000 */
[----:B--2---:R-:W-:-:S05]  /*9c50*/  @!P1 FADD R25, -R2, -RZ ;  /* 0x800000ff02199221 */ /* 0x004fca0000000100 */
[----:B------:R2:W-:Y:S05]  /*9c60*/  @!P1 STG.E desc[UR6][R20.64], R25 ;  /* 0x0000001914009986 */ /* 0x0005ea000c101906 */
[----:B------:R-:W3:Y:S01]  /*9c70*/  @!P0 LDG.E R2, desc[UR6][R16.64+0x8] ;  /* 0x0000080610028981 */ /* 0x000ee2000c1e1900 */
[----:B------:R-:W-:Y:S01]  /*9c80*/  ISETP.GT.AND P1, PT, R23, UR4, PT ;  /* 0x0000000417007c0c */ /* 0x000fe2000bf24270 */
[----:B0-----:R-:W-:-:S03]  /*9c90*/  @!P0 IMAD.WIDE.U32 R18, R27, 0x4, R14 ;  /* 0x000000041b128825 */ /* 0x001fc600078e000e */
[----:B------:R-:W-:Y:S01]  /*9ca0*/  ISETP.LT.OR P1, PT, R23, 0x1, P1 ;  /* 0x000000011700780c */ /* 0x000fe20000f21670 */
[----:B---3--:R-:W-:-:S05]  /*9cb0*/  @!P0 FADD R11, -R2, -RZ ;  /* 0x800000ff020b8221 */ /* 0x008fca0000000100 */
[----:B------:R2:W-:Y:S07]  /*9cc0*/  @!P0 STG.E desc[UR6][R18.64], R11 ;  /* 0x0000000b12008986 */ /* 0x0005ee000c101906 */
[----:B------:R-:W3:Y:S01]  /*9cd0*/  @!P1 LDG.E R2, desc[UR6][R16.64+0xc] ;  /* 0x00000c0610029981 */ /* 0x000ee2000c1e1900 */
[----:B------:R-:W-:Y:S01]  /*9ce0*/  @!P1 IMAD.WIDE.U32 R22, R23, 0x4, R14 ;  /* 0x0000000417169825 */ /* 0x000fe200078e000e */
[----:B------:R-:W-:-:S03]  /*9cf0*/  IADD3 R9, PT, PT, R9, 0x4, RZ ;  /* 0x0000000409097810 */ /* 0x000fc60007ffe0ff */
[----:B------:R-:W-:-:S05]  /*9d00*/  VIADD R0, R0, 0x4 ;  /* 0x0000000400007836 */ /* 0x000fca0000000000 */
[----:B------:R-:W-:Y:S01]  /*9d10*/  ISETP.NE.AND P0, PT, R0, RZ, PT ;  /* 0x000000ff0000720c */ /* 0x000fe20003f05270 */
[----:B---3--:R-:W-:-:S05]  /*9d20*/  @!P1 FADD R27, -R2, -RZ ;  /* 0x800000ff021b9221 */ /* 0x008fca0000000100 */
[----:B------:R2:W-:Y:S07]  /*9d30*/  @!P1 STG.E desc[UR6][R22.64], R27 ;  /* 0x0000001b16009986 */ /* 0x0005ee000c101906 */
[----:B------:R-:W-:Y:S05]  /*9d40*/  @P0 BRA `(.L_x_169) ;  /* 0xfffffffc00740947 */ /* 0x000fea000383ffff */
.L_x_168:
[----:B------:R-:W-:Y:S05]  /*9d50*/  BSYNC.RECONVERGENT B2 ;  /* 0x0000000000027941 */ /* 0x000fea0003800200 */
.L_x_167:
[----:B------:R-:W-:Y:S05]  /*9d60*/  @!P2 BRA `(.L_x_166) ;  /* 0x000000000040a947 */ /* 0x000fea0003800000 */
[----:B------:R-:W-:-:S07]  /*9d70*/  IMAD.MOV R0, RZ, RZ, -R12 ;  /* 0x000000ffff007224 */ /* 0x000fce00078e0a0c */
.L_x_170:
[----:B------:R-:W5:Y:S01]  /*9d80*/  LDCU UR4, c[0x3][URZ] ;  /* 0x00c00000ff0477ac */ /* 0x000f620008000800 */
[----:B------:R-:W-:-:S05]  /*9d90*/  IMAD.IADD R9, R10, 0x1, R7 ;  /* 0x000000010a097824 */ /* 0x000fca00078e0207 */
[----:B-----5:R-:W-:-:S04]  /*9da0*/  ISETP.GT.AND P0, PT, R9, UR4, PT ;  /* 0x0000000409007c0c */ /* 0x020fc8000bf04270 */
[----:B------:R-:W-:-:S13]  /*9db0*/  ISETP.LT.OR P0, PT, R9, 0x1, P0 ;  /* 0x000000010900780c */ /* 0x000fda0000701670 */
[----:B01-34-:R-:W0:Y:S01]  /*9dc0*/  @!P0 LDC.64 R16, c[0x0][0x388] ;  /* 0x0000e200ff108b82 */ /* 0x01be220000000a00 */
[----:B------:R-:W-:-:S05]  /*9dd0*/  @!P0 IADD3 R15, PT, PT, R8, R9, RZ ;  /* 0x00000009080f8210 */ /* 0x000fca0007ffe0ff */
[----:B0-----:R-:W-:-:S06]  /*9de0*/  @!P0 IMAD.WIDE R14, R15, 0x4, R16 ;  /* 0x000000040f0e8825 */ /* 0x001fcc00078e0210 */
[----:B------:R-:W3:Y:S01]  /*9df0*/  @!P0 LDG.E R14, desc[UR6][R14.64] ;  /* 0x000000060e0e8981 */ /* 0x000ee2000c1e1900 */
[----:B------:R-:W-:-:S04]  /*9e00*/  @!P0 IMAD.WIDE.U32 R16, R9, 0x4, R16 ;  /* 0x0000000409108825 */ /* 0x000fc800078e0010 */
[----:B------:R-:W-:Y:S02]  /*9e10*/  VIADD R0, R0, 0x1 ;  /* 0x0000000100007836 */ /* 0x000fe40000000000 */
[----:B------:R-:W-:Y:S02]  /*9e20*/  VIADD R7, R7, 0x1 ;  /* 0x0000000107077836 */ /* 0x000fe40000000000 */
[----:B---3--:R-:W-:-:S05]  /*9e30*/  @!P0 FADD R9, -R14, -RZ ;  /* 0x800000ff0e098221 */ /* 0x008fca0000000100 */
[----:B------:R0:W-:Y:S01]  /*9e40*/  @!P0 STG.E desc[UR6][R16.64], R9 ;  /* 0x0000000910008986 */ /* 0x0001e2000c101906 */
[----:B------:R-:W-:-:S13]  /*9e50*/  ISETP.NE.AND P0, PT, R0, RZ, PT ;  /* 0x000000ff0000720c */ /* 0x000fda0003f05270 */
[----:B0-----:R-:W-:Y:S05]  /*9e60*/  @P0 BRA `(.L_x_170) ;  /* 0xfffffffc00c40947 */ /* 0x001fea000383ffff */
.L_x_166:
[----:B------:R-:W-:Y:S05]  /*9e70*/  BSYNC.RECONVERGENT B1 ;  /* 0x0000000000017941 */ /* 0x000fea0003800200 */
.L_x_165:
[----:B------:R-:W-:Y:S01]  /*9e80*/  ISETP.GT.U32.AND P0, PT, R5, 0x7ffffffe, PT ;  /* 0x7ffffffe0500780c */ /* 0x000fe20003f04070 */
[----:B------:R-:W-:-:S12]  /*9e90*/  BSSY.RECONVERGENT B1, `(.L_x_171) ;  /* 0x0000047000017945 */ /* 0x000fd80003800200 */
[----:B------:R-:W-:Y:S05]  /*9ea0*/  @P0 BRA `(.L_x_172) ;  /* 0x0000000400140947 */ /* 0x000fea0003800000 */
[----:B------:R-:W-:Y:S01]  /*9eb0*/  ISETP.GE.U32.AND P0, PT, R5, 0x3, PT ;  /* 0x000000030500780c */ /* 0x000fe20003f06070 */
[----:B------:R-:W-:Y:S01]  /*9ec0*/  BSSY.RECONVERGENT B2, `(.L_x_173) ;  /* 0x0000032000027945 */ /* 0x000fe20003800200 */
[----:B------:R-:W-:Y:S02]  /*9ed0*/  LOP3.LUT R0, R6, 0x3, RZ, 0xc0, !PT ;  /* 0x0000000306007812 */ /* 0x000fe400078ec0ff */
[----:B------:R-:W-:Y:S02]  /*9ee0*/  MOV R2, RZ ;  /* 0x000000ff00027202 */ /* 0x000fe40000000f00 */
[----:B------:R-:W-:-:S07]  /*9ef0*/  ISETP.NE.AND P1, PT, R0, RZ, PT ;  /* 0x000000ff0000720c */ /* 0x000fce0003f25270 */
[----:B------:R-:W-:Y:S06]  /*9f00*/  @!P0 BRA `(.L_x_174) ;  /* 0x0000000000b48947 */ /* 0x000fec0003800000 */
[----:B0---4-:R-:W0:Y:S01]  /*9f10*/  LDC R15, c[0x3][RZ] ;  /* 0x00c00000ff0f7b82 */ /* 0x011e220000000800 */
[----:B------:R-:W2:Y:S01]  /*9f20*/  LDCU UR4, c[0x3][URZ] ;  /* 0x00c00000ff0477ac */ /* 0x000ea20008000800 */
[----:B------:R-:W-:Y:S01]  /*9f30*/  LOP3.LUT R2, R6, 0xfffffffc, RZ, 0xc0, !PT ;  /* 0xfffffffc06027812 */ /* 0x000fe200078ec0ff */
[----:B------:R-:W-:-:S04]  /*9f40*/  VIADD R10, R13, 0x2 ;  /* 0x000000020d0a7836 */ /* 0x000fc80000000000 */
[----:B------:R-:W-:Y:S02]  /*9f50*/  IMAD.MOV R14, RZ, RZ, -R2 ;  /* 0x000000ffff0e7224 */ /* 0x000fe400078e0a02 */
[----:B--2---:R-:W-:Y:S01]  /*9f60*/  IMAD.U32 R11, RZ, RZ, UR4 ;  /* 0x00000004ff0b7e24 */ /* 0x004fe2000f8e00ff */
[C---:B0-----:R-:W-:Y:S01]  /*9f70*/  SHF.L.U32 R12, R15.reuse, 0x2, RZ ;  /* 0x000000020f0c7819 */ /* 0x041fe200000006ff */
[C---:B------:R-:W-:Y:S02]  /*9f80*/  IMAD.SHL.U32 R9, R15.reuse, 0x2, RZ ;  /* 0x000000020f097824 */ /* 0x040fe400078e00ff */
[----:B------:R-:W-:Y:S01]  /*9f90*/  IMAD R15, R15, 0x3, RZ ;  /* 0x000000030f0f7824 */ /* 0x000fe200078e02ff */
[----:B-1-3--:R-:W-:-:S07]  /*9fa0*/  IADD3 R20, PT, PT, R12, 0x8, RZ ;  /* 0x000000080c147810 */ /* 0x00afce0007ffe0ff */
.L_x_175:
[----:B------:R-:W0:Y:S01]  /*9fb0*/  LDCU UR4, c[0x3][URZ] ;  /* 0x00c00000ff0477ac */ /* 0x000e220008000800 */
[----:B-1----:R-:W-:-:S05]  /*9fc0*/  VIADD R4, R10, 0xfffffffe ;  /* 0xfffffffe0a047836 */ /* 0x002fca0000000000 */
[----:B0-----:R-:W-:-:S04]  /*9fd0*/  ISETP.GT.AND P0, PT, R4, UR4, PT ;  /* 0x0000000404007c0c */ /* 0x001fc8000bf04270 */
[----:B------:R-:W-:-:S13]  /*9fe0*/  ISETP.LT.OR P0, PT, R4, 0x1, P0 ;  /* 0x000000010400780c */ /* 0x000fda0000701670 */
[----:B------:R-:W0:Y:S02]  /*9ff0*/  @!P0 LDC.64 R16, c[0x0][0x388] ;  /* 0x0000e200ff108b82 */ /* 0x000e240000000a00 */
[----:B0-----:R-:W-:-:S05]  /*a000*/  @!P0 IMAD.WIDE R16, R11, 0x4, R16 ;  /* 0x000000040b108825 */ /* 0x001fca00078e0210 */
[----:B------:R-:W2:Y:S01]  /*a010*/  @!P0 LDG.E R21, desc[UR6][R16.64] ;  /* 0x0000000610158981 */ /* 0x000ea2000c1e1900 */
[----:B------:R-:W-:-:S13]  /*a020*/  ISETP.GE.AND P2, PT, R4, UR4, PT ;  /* 0x0000000404007c0c */ /* 0x000fda000bf46270 */
[----:B------:R-:W0:Y:S01]  /*a030*/  @!P2 LDC.64 R4, c[0x0][0x388] ;  /* 0x0000e200ff04ab82 */ /* 0x000e220000000a00 */
[----:B------:R-:W-:-:S04]  /*a040*/  @!P2 VIADD R7, R9, 0x2 ;  /* 0x000000020907a836 */ /* 0x000fc80000000000 */
[----:B0-----:R-:W-:Y:S01]  /*a050*/  @!P2 IMAD.WIDE R4, R7, 0x4, R4 ;  /* 0x000000040704a825 */ /* 0x001fe200078e0204 */
        /* <DEDUP_REMOVED lines=10> */
[----:B------:R-:W3:Y:S01]  /*a100*/  @!P2 LDC.64 R18, c[0x0][0x388] ;  /* 0x0000e200ff12ab82 */ /* 0x000ee20000000a00 */
[----:B0-----:R-:W-:-:S04]  /*a110*/  @!P2 VIADD R17, R12, 0x6 ;  /* 0x000000060c11a836 */ /* 0x001fc80000000000 */
[----:B---3--:R-:W-:Y:S01]  /*a120*/  @!P2 IMAD.WIDE R16, R17, 0x4, R18 ;  /* 0x000000041110a825 */ /* 0x008fe200078e0212 */
[----:B--2---:R1:W-:Y:S04]  /*a130*/  @!P0 STG.E desc[UR6][R6.64+0x4], R25 ;  /* 0x0000041906008986 */ /* 0x0043e8000c101906 */
[----:B------:R-:W2:Y:S01]  /*a140*/  @!P2 LDG.E R19, desc[UR6][R16.64] ;  /* 0x000000061013a981 */ /* 0x000ea2000c1e1900 */
[----:B------:R-:W-:Y:S01]  /*a150*/  IADD3 R14, PT, PT, R14, 0x4, RZ ;  /* 0x000000040e0e7810 */ /* 0x000fe20007ffe0ff */
[----:B------:R-:W-:Y:S01]  /*a160*/  VIADD R10, R10, 0x4 ;  /* 0x000000040a0a7836 */ /* 0x000fe20000000000 */
[C---:B------:R-:W-:Y:S01]  /*a170*/  IADD3 R15, PT, PT, R20.reuse, R15, RZ ;  /* 0x0000000f140f7210 */ /* 0x040fe20007ffe0ff */
[----:B------:R-:W-:Y:S01]  /*a180*/  IMAD.IADD R9, R20, 0x1, R9 ;  /* 0x0000000114097824 */ /* 0x000fe200078e0209 */
[----:B------:R-:W-:Y:S01]  /*a190*/  ISETP.NE.AND P0, PT, R14, RZ, PT ;  /* 0x000000ff0e00720c */ /* 0x000fe20003f05270 */
[----:B------:R-:W-:-:S02]  /*a1a0*/  IMAD.IADD R12, R20, 0x1, R12 ;  /* 0x00000001140c7824 */ /* 0x000fc400078e020c */
[----:B------:R-:W-:Y:S01]  /*a1b0*/  IMAD.IADD R11, R20, 0x1, R11 ;  /* 0x00000001140b7824 */ /* 0x000fe200078e020b */
[----:B--2---:R1:W-:Y:S09]  /*a1c0*/  @!P2 STG.E desc[UR6][R16.64+0x4], R19 ;  /* 0x000004131000a986 */ /* 0x0043f2000c101906 */
[----:B------:R-:W-:Y:S05]  /*a1d0*/  @P0 BRA `(.L_x_175) ;  /* 0xfffffffc00740947 */ /* 0x000fea000383ffff */
.L_x_174:
[----:B------:R-:W-:Y:S05]  /*a1e0*/  BSYNC.RECONVERGENT B2 ;  /* 0x0000000000027941 */ /* 0x000fea0003800200 */
.L_x_173:
[----:B------:R-:W-:Y:S05]  /*a1f0*/  @!P1 BRA `(.L_x_172) ;  /* 0x0000000000409947 */ /* 0x000fea0003800000 */
[----:B------:R-:W1:Y:S01]  /*a200*/  LDCU UR4, c[0x3][URZ] ;  /* 0x00c00000ff0477ac */ /* 0x000e620008000800 */
[----:B------:R-:W-:Y:S01]  /*a210*/  IADD3 R13, PT, PT, R13, R2, RZ ;  /* 0x000000020d0d7210 */ /* 0x000fe20007ffe0ff */
[----:B------:R-:W-:-:S04]  /*a220*/  IMAD.MOV R0, RZ, RZ, -R0 ;  /* 0x000000ffff007224 */ /* 0x000fc800078e0a00 */
[----:B-1----:R-:W-:-:S07]  /*a230*/  IMAD R7, R8, R13, UR4 ;  /* 0x0000000408077e24 */ /* 0x002fce000f8e020d */
.L_x_176:
[----:B------:R-:W1:Y:S02]  /*a240*/  LDCU UR4, c[0x3][URZ] ;  /* 0x00c00000ff0477ac */ /* 0x000e640008000800 */
[----:B-1----:R-:W-:-:S04]  /*a250*/  ISETP.GT.AND P0, PT, R13, UR4, PT ;  /* 0x000000040d007c0c */ /* 0x002fc8000bf04270 */
[----:B------:R-:W-:-:S13]  /*a260*/  ISETP.LT.OR P0, PT, R13, 0x1, P0 ;  /* 0x000000010d00780c */ /* 0x000fda0000701670 */
[----:B------:R-:W1:Y:S02]  /*a270*/  @!P0 LDC.64 R4, c[0x0][0x388] ;  /* 0x0000e200ff048b82 */ /* 0x000e640000000a00 */
[----:B-1----:R-:W-:-:S05]  /*a280*/  @!P0 IMAD.WIDE R4, R7, 0x4, R4 ;  /* 0x0000000407048825 */ /* 0x002fca00078e0204 */
[----:B------:R-:W5:Y:S01]  /*a290*/  @!P0 LDG.E R9, desc[UR6][R4.64] ;  /* 0x0000000604098981 */ /* 0x000f62000c1e1900 */
[----:B------:R-:W-:Y:S01]  /*a2a0*/  VIADD R0, R0, 0x1 ;  /* 0x0000000100007836 */ /* 0x000fe20000000000 */
[----:B------:R-:W-:Y:S01]  /*a2b0*/  IADD3 R13, PT, PT, R13, 0x1, RZ ;  /* 0x000000010d0d7810 */ /* 0x000fe20007ffe0ff */
[----:B------:R-:W-:Y:S01]  /*a2c0*/  IMAD.IADD R7, R8, 0x1, R7 ;  /* 0x0000000108077824 */ /* 0x000fe200078e0207 */
[----:B-----5:R1:W-:Y:S02]  /*a2d0*/  @!P0 STG.E desc[UR6][R4.64+0x4], R9 ;  /* 0x0000040904008986 */ /* 0x0203e4000c101906 */
[----:B------:R-:W-:-:S13]  /*a2e0*/  ISETP.NE.AND P0, PT, R0, RZ, PT ;  /* 0x000000ff0000720c */ /* 0x000fda0003f05270 */
[----:B-1----:R-:W-:Y:S05]  /*a2f0*/  @P0 BRA `(.L_x_176) ;  /* 0xfffffffc00d00947 */ /* 0x002fea000383ffff */
.L_x_172:
[----:B------:R-:W-:Y:S05]  /*a300*/  BSYNC.RECONVERGENT B1 ;  /* 0x0000000000017941 */ /* 0x000fea0003800200 */
.L_x_171:
[----:B-1----:R-:W1:Y:S02]  /*a310*/  LDC R7, c[0x3][RZ] ;  /* 0x00c00000ff077b82 */ /* 0x002e640000000800 */
[----:B-1----:R-:W-:-:S13]  /*a320*/  ISETP.NE.AND P0, PT, R7, -0x1, PT ;  /* 0xffffffff0700780c */ /* 0x002fda0003f05270 */
[----:B------:R-:W-:Y:S05]  /*a330*/  @P0 BRA `(.L_x_177) ;  /* 0x0000000000280947 */ /* 0x000fea0003800000 */
[----:B------:R-:W1:Y:S08]  /*a340*/  LDC.64 R6, c[0x0][0x388] ;  /* 0x0000e200ff067b82 */ /* 0x000e700000000a00 */
[----:B------:R-:W5:Y:S01]  /*a350*/  LDC.64 R4, c[0x0][0x388] ;  /* 0x0000e200ff047b82 */ /* 0x000f620000000a00 */
[----:B-1----:R-:W-:-:S06]  /*a360*/  IMAD.WIDE.U32 R8, R8, 0x4, R6 ;  /* 0x0000000408087825 */ /* 0x002fcc00078e0006 */
[----:B------:R-:W2:Y:S04]  /*a370*/  LDG.E R9, desc[UR6][R8.64] ;  /* 0x0000000608097981 */ /* 0x000ea8000c1e1900 */
[----:B-----5:R-:W2:Y:S01]  /*a380*/  LDG.E R4, desc[UR6][R4.64+0x4] ;  /* 0x0000040604047981 */ /* 0x020ea2000c1e1900 */
[----:B------:R-:W-:-:S04]  /*a390*/  IMAD.WIDE.U32 R2, R3, 0x4, R6 ;  /* 0x0000000403027825 */ /* 0x000fc800078e0006 */
[----:B--2---:R-:W-:-:S04]  /*a3a0*/  FADD R0, R4, R9 ;  /* 0x0000000904007221 */ /* 0x004fc80000000000 */
[----:B------:R-:W-:-:S05]  /*a3b0*/  FMUL R7, R0, 0.5 ;  /* 0x3f00000000077820 */ /* 0x000fca0000400000 */
[----:B------:R-:W-:Y:S01]  /*a3c0*/  STG.E desc[UR6][R2.64], R7 ;  /* 0x0000000702007986 */ /* 0x000fe2000c101906 */
[----:B------:R-:W-:Y:S05]  /*a3d0*/  EXIT ;  /* 0x000000000000794d */ /* 0x000fea0003800000 */
.L_x_177:
[----:B------:R-:W1:Y:S02]  /*a3e0*/  LDC.64 R2, c[0x0][0x388] ;  /* 0x0000e200ff027b82 */ /* 0x000e640000000a00 */
[----:B-1----:R-:W-:-:S05]  /*a3f0*/  IMAD.WIDE R4, R7, 0x4, R2 ;  /* 0x0000000407047825 */ /* 0x002fca00078e0202 */
[----:B------:R-:W5:Y:S01]  /*a400*/  LDG.E R0, desc[UR6][R4.64] ;  /* 0x0000000604007981 */ /* 0x000f62000c1e1900 */
[----:B------:R-:W-:-:S06]  /*a410*/  IMAD.WIDE R2, R7, 0x4, R4 ;  /* 0x0000000407027825 */ /* 0x000fcc00078e0204 */
[----:B------:R-:W5:Y:S02]  /*a420*/  LDG.E R3, desc[UR6][R2.64+0xc] ;  /* 0x00000c0602037981 */ /* 0x000f64000c1e1900 */
[----:B-----5:R-:W-:-:S04]  /*a430*/  FADD R0, R0, R3 ;  /* 0x0000000300007221 */ /* 0x020fc80000000000 */
[----:B------:R-:W-:-:S05]  /*a440*/  FMUL R7, R0, 0.5 ;  /* 0x3f00000000077820 */ /* 0x000fca0000400000 */
[----:B------:R-:W-:Y:S01]  /*a450*/  STG.E desc[UR6][R4.64+0x4], R7 ;  /* 0x0000040704007986 */ /* 0x000fe2000c101906 */
[----:B------:R-:W-:Y:S05]  /*a460*/  EXIT ;  /* 0x000000000000794d */ /* 0x000fea0003800000 */
.L_x_164:
[----:B------:R-:W-:-:S13]  /*a470*/  ISETP.NE.AND P1, PT, R9, RZ, PT ;  /* 0x000000ff0900720c */ /* 0x000fda0003f25270 */
[----:B------:R-:W-:Y:S05]  /*a480*/  @P1 BRA `(.L_x_178) ;  /* 0x00000004001c1947 */ /* 0x000fea0003800000 */
[----:B------:R-:W-:Y:S05]  /*a490*/  BRA `(.L_x_179) ;  /* 0x0000000c00607947 */ /* 0x000fea0003800000 */
.L_x_149:
[----:B------:R-:W-:-:S13]  /*a4a0*/  ISETP.NE.AND P1, PT, R9, RZ, PT ;  /* 0x000000ff0900720c */ /* 0x000fda0003f25270 */
[----:B------:R-:W-:Y:S05]  /*a4b0*/  @!P1 BRA `(.L_x_179) ;  /* 0x0000000c00589947 */ /* 0x000fea0003800000 */
[----:B------:R-:W-:-:S13]  /*a4c0*/  ISETP.NE.AND P1, PT, R7, RZ, PT ;  /* 0x000000ff0700720c */ /* 0x000fda0003f25270 */
[----:B------:R-:W-:Y:S05]  /*a4d0*/  @P1 BRA `(.L_x_178) ;  /* 0x0000000400081947 */ /* 0x000fea0003800000 */
[----:B------:R-:W-:-:S13]  /*a4e0*/  ISETP.GT.U32.AND P0, PT, R4, 0x7ffffffe, PT ;  /* 0x7ffffffe0400780c */ /* 0x000fda0003f04070 */
[----:B------:R-:W-:Y:S05]  /*a4f0*/  @P0 EXIT ;  /* 0x000000000000094d */ /* 0x000fea0003800000 */
[----:B------:R-:W-:Y:S01]  /*a500*/  ISETP.GE.U32.AND P0, PT, R4, 0x3, PT ;  /* 0x000000030400780c */ /* 0x000fe20003f06070 */
[----:B------:R-:W-:Y:S01]  /*a510*/  BSSY.RECONVERGENT B1, `(.L_x_180) ;  /* 0x000002c000017945 */ /* 0x000fe20003800200 */
[----:B---3--:R-:W-:Y:S01]  /*a520*/  LOP3.LUT R18, R11, 0x3, RZ, 0xc0, !PT ;  /* 0x000000030b127812 */ /* 0x008fe200078ec0ff */
[----:B------:R-:W-:-:S03]  /*a530*/  IMAD.MOV.U32 R5, RZ, RZ, RZ ;  /* 0x000000ffff057224 */ /* 0x000fc600078e00ff */
[----:B------:R-:W-:-:S07]  /*a540*/  ISETP.NE.AND P2, PT, R18, RZ, PT ;  /* 0x000000ff1200720c */ /* 0x000fce0003f45270 */
[----:B------:R-:W-:Y:S06]  /*a550*/  @!P0 BRA `(.L_x_181) ;  /* 0x00000000009c8947 */ /* 0x000fec0003800000 */
[----:B------:R-:W2:Y:S01]  /*a560*/  LDC.64 R2, c[0x0][0x388] ;  /* 0x0000e200ff027b82 */ /* 0x000ea20000000a00 */
[----:B------:R-:W-:Y:S01]  /*a570*/  LOP3.LUT R5, R11, 0xfffffffc, RZ, 0xc0, !PT ;  /* 0xfffffffc0b057812 */ /* 0x000fe200078ec0ff */
[----:B------:R-:W-:-:S04]  /*a580*/  HFMA2 R9, -RZ, RZ, 0, 0 ;  /* 0x00000000ff097431 */ /* 0x000fc800000001ff */
[----:B------:R-:W-:-:S07]  /*a590*/  IMAD.MOV R0, RZ, RZ, -R5 ;  /* 0x000000ffff007224 */ /* 0x000fce00078e0a05 */
.L_x_182:
[----:B---3--:R-:W3:Y:S01]  /*a5a0*/  LDCU UR4, c[0x3][URZ] ;  /* 0x00c00000ff0477ac */ /* 0x008ee20008000800 */
[----:B01--4-:R-:W-:-:S05]  /*a5b0*/  IMAD.IADD R17, R10, 0x1, R9 ;  /* 0x000000010a117824 */ /* 0x013fca00078e0209 */
[----:B------:R-:W-:-:S05]  /*a5c0*/  IADD3 R7, PT, PT, R8, R17, RZ ;  /* 0x0000001108077210 */ /* 0x000fca0007ffe0ff */
[----:B--2---:R-:W-:Y:S01]  /*a5d0*/  IMAD.WIDE R6, R7, 0x4, R2 ;  /* 0x0000000407067825 */ /* 0x004fe200078e0202 */
[----:B---3--:R-:W-:-:S04]  /*a5e0*/  ISETP.GT.AND P0, PT, R17, UR4, PT ;  /* 0x0000000411007c0c */ /* 0x008fc8000bf04270 */
        /* <DEDUP_REMOVED lines=9> */
[----:B------:R-:W-:Y:S02]  /*a680*/  VIADD R21, R17, 0x2 ;  /* 0x0000000211157836 */ /* 0x000fe40000000000 */
[----:B------:R-:W-:-:S03]  /*a690*/  @!P1 IMAD.WIDE.U32 R14, R15, 0x4, R2 ;  /* 0x000000040f0e9825 */ /* 0x000fc600078e0002 */
[----:B------:R-:W-:-:S04]  /*a6a0*/  ISETP.GT.AND P0, PT, R21, UR4, PT ;  /* 0x0000000415007c0c */ /* 0x000fc8000bf04270 */
[----:B------:R-:W-:Y:S01]  /*a6b0*/  ISETP.LT.OR P0, PT, R21, 0x1, P0 ;  /* 0x000000011500780c */ /* 0x000fe20000701670 */
[----:B--2---:R-:W-:-:S05]  /*a6c0*/  @!P1 FADD R19, -R4, -RZ ;  /* 0x800000ff04139221 */ /* 0x004fca0000000100 */
[----:B------:R3:W-:Y:S07]  /*a6d0*/  @!P1 STG.E desc[UR6][R14.64], R19 ;  /* 0x000000130e009986 */ /* 0x0007ee000c101906 */
[----:B------:R-:W2:Y:S01]  /*a6e0*/  @!P0 LDG.E R4, desc[UR6][R6.64+0x8] ;  /* 0x0000080606048981 */ /* 0x000ea2000c1e1900 */
[----:B------:R-:W-:Y:S01]  /*a6f0*/  IADD3 R17, PT, PT, R17, 0x3, RZ ;  /* 0x0000000311117810 */ /* 0x000fe20007ffe0ff */
[----:B0-----:R-:W-:-:S03]  /*a700*/  @!P0 IMAD.WIDE.U32 R12, R21, 0x4, R2 ;  /* 0x00000004150c8825 */ /* 0x001fc600078e0002 */
[----:B------:R-:W-:-:S04]  /*a710*/  ISETP.GT.AND P1, PT, R17, UR4, PT ;  /* 0x0000000411007c0c */ /* 0x000fc8000bf24270 */
[----:B------:R-:W-:Y:S01]  /*a720*/  ISETP.LT.OR P1, PT, R17, 0x1, P1 ;  /* 0x000000011100780c */ /* 0x000fe20000f21670 */
[----:B--2---:R-:W-:-:S05]  /*a730*/  @!P0 FADD R11, -R4, -RZ ;  /* 0x800000ff040b8221 */ /* 0x004fca0000000100 */
[----:B------:R3:W-:Y:S07]  /*a740*/  @!P0 STG.E desc[UR6][R12.64], R11 ;  /* 0x0000000b0c008986 */ /* 0x0007ee000c101906 */
[----:B------:R-:W2:Y:S01]  /*a750*/  @!P1 LDG.E R4, desc[UR6][R6.64+0xc] ;  /* 0x00000c0606049981 */ /* 0x000ea2000c1e1900 */
[----:B------:R-:W-:-:S04]  /*a760*/  @!P1 IMAD.WIDE.U32 R16, R17, 0x4, R2 ;  /* 0x0000000411109825 */ /* 0x000fc800078e0002 */
[----:B------:R-:W-:Y:S02]  /*a770*/  VIADD R0, R0, 0x4 ;  /* 0x0000000400007836 */ /* 0x000fe40000000000 */
[----:B------:R-:W-:-:S03]  /*a780*/  VIADD R9, R9, 0x4 ;  /* 0x0000000409097836 */ /* 0x000fc60000000000 */
[----:B------:R-:W-:Y:S01]  /*a790*/  ISETP.NE.AND P0, PT, R0, RZ, PT ;  /* 0x000000ff0000720c */ /* 0x000fe20003f05270 */
[----:B--2---:R-:W-:-:S05]  /*a7a0*/  @!P1 FADD R21, -R4, -RZ ;  /* 0x800000ff04159221 */ /* 0x004fca0000000100 */
[----:B------:R3:W-:Y:S07]  /*a7b0*/  @!P1 STG.E desc[UR6][R16.64], R21 ;  /* 0x0000001510009986 */ /* 0x0007ee000c101906 */
[----:B------:R-:W-:Y:S05]  /*a7c0*/  @P0 BRA `(.L_x_182) ;  /* 0xfffffffc00740947 */ /* 0x000fea000383ffff */
.L_x_181:
[----:B------:R-:W-:Y:S05]  /*a7d0*/  BSYNC.RECONVERGENT B1 ;  /* 0x0000000000017941 */ /* 0x000fea0003800200 */
.L_x_180:
[----:B------:R-:W-:Y:S05]  /*a7e0*/  @!P2 EXIT ;  /* 0x000000000000a94d */ /* 0x000fea0003800000 */
[----:B------:R-:W-:-:S07]  /*a7f0*/  IADD3 R0, PT, PT, -R18, RZ, RZ ;  /* 0x000000ff12007210 */ /* 0x000fce0007ffe1ff */
.L_x_183:
[----:B------:R-:W2:Y:S01]  /*a800*/  LDCU UR4, c[0x3][URZ] ;  /* 0x00c00000ff0477ac */ /* 0x000ea20008000800 */
[----:B------:R-:W-:-:S05]  /*a810*/  IMAD.IADD R9, R10, 0x1, R5 ;  /* 0x000000010a097824 */ /* 0x000fca00078e0205 */
[----:B--2---:R-:W-:-:S04]  /*a820*/  ISETP.GT.AND P0, PT, R9, UR4, PT ;  /* 0x0000000409007c0c */ /* 0x004fc8000bf04270 */
[----:B------:R-:W-:-:S13]  /*a830*/  ISETP.LT.OR P0, PT, R9, 0x1, P0 ;  /* 0x000000010900780c */ /* 0x000fda0000701670 */
[----:B------:R-:W2:Y:S01]  /*a840*/  @!P0 LDC.64 R6, c[0x0][0x388] ;  /* 0x0000e200ff068b82 */ /* 0x000ea20000000a00 */
[----:B------:R-:W-:-:S04]  /*a850*/  @!P0 IMAD.IADD R3, R8, 0x1, R9 ;  /* 0x0000000108038824 */ /* 0x000fc800078e0209 */
[----:B--2---:R-:W-:-:S06]  /*a860*/  @!P0 IMAD.WIDE R2, R3, 0x4, R6 ;  /* 0x0000000403028825 */ /* 0x004fcc00078e0206 */
[----:B------:R-:W2:Y:S01]  /*a870*/  @!P0 LDG.E R2, desc[UR6][R2.64] ;  /* 0x0000000602028981 */ /* 0x000ea2000c1e1900 */
[----:B------:R-:W-:Y:S01]  /*a880*/  @!P0 IMAD.WIDE.U32 R6, R9, 0x4, R6 ;  /* 0x0000000409068825 */ /* 0x000fe200078e0006 */
[----:B------:R-:W-:-:S03]  /*a890*/  IADD3 R0, PT, PT, R0, 0x1, RZ ;  /* 0x0000000100007810 */ /* 0x000fc60007ffe0ff */
[----:B------:R-:W-:Y:S02]  /*a8a0*/  VIADD R5, R5, 0x1 ;  /* 0x0000000105057836 */ /* 0x000fe40000000000 */
[----:B--2---:R-:W-:-:S05]  /*a8b0*/  @!P0 FADD R9, -R2, -RZ ;  /* 0x800000ff02098221 */ /* 0x004fca0000000100 */
[----:B------:R2:W-:Y:S01]  /*a8c0*/  @!P0 STG.E desc[UR6][R6.64], R9 ;  /* 0x0000000906008986 */ /* 0x0005e2000c101906 */
[----:B------:R-:W-:-:S13]  /*a8d0*/  ISETP.NE.AND P0, PT, R0, RZ, PT ;  /* 0x000000ff0000720c */ /* 0x000fda0003f05270 */
[----:B--2---:R-:W-:Y:S05]  /*a8e0*/  @P0 BRA `(.L_x_183) ;  /* 0xfffffffc00c40947 */ /* 0x004fea000383ffff */
[----:B------:R-:W-:Y:S05]  /*a8f0*/  EXIT ;  /* 0x000000000000794d */ /* 0x000fea0003800000 */
.L_x_178:
[----:B------:R-:W-:Y:S05]  /*a900*/  @P0 BRA `(.L_x_184) ;  /* 0x0000000400340947 */ /* 0x000fea0003800000 */
[----:B------:R-:W-:-:S13]  /*a910*/  ISETP.GT.U32.AND P0, PT, R5, 0x7ffffffe, PT ;  /* 0x7ffffffe0500780c */ /* 0x000fda0003f04070 */
[----:B------:R-:W-:Y:S05]  /*a920*/  @P0 EXIT ;  /* 0x000000000000094d */ /* 0x000fea0003800000 */
[----:B------:R-:W-:Y:S01]  /*a930*/  ISETP.GE.U32.AND P0, PT, R5, 0x3, PT ;  /* 0x000000030500780c */ /* 0x000fe20003f06070 */
[----:B------:R-:W-:Y:S01]  /*a940*/  BSSY.RECONVERGENT B0, `(.L_x_185) ;  /* 0x0000037000007945 */ /* 0x000fe20003800200 */
[----:B------:R-:W-:Y:S01]  /*a950*/  LOP3.LUT R0, R6, 0x3, RZ, 0xc0, !PT ;  /* 0x0000000306007812 */ /* 0x000fe200078ec0ff */
[----:B------:R-:W-:-:S03]  /*a960*/  IMAD.MOV.U32 R2, RZ, RZ, RZ ;  /* 0x000000ffff027224 */ /* 0x000fc600078e00ff */
[----:B------:R-:W-:-:S07]  /*a970*/  ISETP.NE.AND P2, PT, R0, RZ, PT ;  /* 0x000000ff0000720c */ /* 0x000fce0003f45270 */
[----:B------:R-:W-:Y:S06]  /*a980*/  @!P0 BRA `(.L_x_186) ;  /* 0x0000000000c88947 */ /* 0x000fec0003800000 */
[----:B------:R-:W2:Y:S01]  /*a990*/  LDC R10, c[0x3][RZ] ;  /* 0x00c00000ff0a7b82 */ /* 0x000ea20000000800 */
[----:B------:R-:W-:Y:S01]  /*a9a0*/  IMAD R7, R7, R8, RZ ;  /* 0x0000000807077224 */ /* 0x000fe200078e02ff */
[----:B------:R-:W-:-:S03]  /*a9b0*/  LOP3.LUT R2, R6, 0xfffffffc, RZ, 0xc0, !PT ;  /* 0xfffffffc06027812 */ /* 0x000fc600078ec0ff */
[----:B------:R-:W-:Y:S01]  /*a9c0*/  IMAD R9, R6, R7, RZ ;  /* 0x0000000706097224 */ /* 0x000fe200078e02ff */
[----:B------:R-:W-:Y:S01]  /*a9d0*/  IADD3 R7, PT, PT, R13, 0x1, RZ ;  /* 0x000000010d077810 */ /* 0x000fe20007ffe0ff */
[----:B------:R-:W-:Y:S02]  /*a9e0*/  IMAD.MOV R6, RZ, RZ, -R2 ;  /* 0x000000ffff067224 */ /* 0x000fe400078e0a02 */
[----:B--2---:R-:W-:Y:S01]  /*a9f0*/  IMAD.IADD R5, R9, 0x1, R10 ;  /* 0x0000000109057824 */ /* 0x004fe200078e020a */
[C---:B------:R-:W-:Y:S01]  /*aa00*/  LEA R4, R10.reuse, R9, 0x2 ;  /* 0x000000090a047211 */ /* 0x040fe200078e10ff */
[C-C-:B------:R-:W-:Y:S01]  /*aa10*/  IMAD R3, R10.reuse, 0x3, R9.reuse ;  /* 0x000000030a037824 */ /* 0x140fe200078e0209 */
[C---:B---3--:R-:W-:Y:S01]  /*aa20*/  LEA R18, R10.reuse, 0x8, 0x2 ;  /* 0x000000080a127811 */ /* 0x048fe200078e10ff */
[----:B------:R-:W-:-:S07]  /*aa30*/  IMAD R9, R10, 0x2, R9 ;  /* 0x000000020a097824 */ /* 0x000fce00078e0209 */
.L_x_187:
[----:B--2---:R-:W2:Y:S01]  /*aa40*/  LDCU UR4, c[0x3][URZ] ;  /* 0x00c00000ff0477ac */ /* 0x004ea20008000800 */
[----:B------:R-:W-:-:S05]  /*aa50*/  VIADD R10, R7, 0xffffffff ;  /* 0xffffffff070a7836 */ /* 0x000fca0000000000 */
[----:B--2---:R-:W-:-:S04]  /*aa60*/  ISETP.GT.AND P0, PT, R10, UR4, PT ;  /* 0x000000040a007c0c */ /* 0x004fc8000bf04270 */
[----:B------:R-:W-:-:S13]  /*aa70*/  ISETP.LT.OR P0, PT, R10, 0x1, P0 ;  /* 0x000000010a00780c */ /* 0x000fda0000701670 */
[----:B01--4-:R-:W0:Y:S02]  /*aa80*/  @!P0 LDC.64 R16, c[0x0][0x388] ;  /* 0x0000e200ff108b82 */ /* 0x013e240000000a00 */
        /* <DEDUP_REMOVED lines=34> */
.L_x_186:
[----:B------:R-:W-:Y:S05]  /*acb0*/  BSYNC.RECONVERGENT B0 ;  /* 0x0000000000007941 */ /* 0x000fea0003800200 */
.L_x_185:
[----:B------:R-:W-:Y:S05]  /*acc0*/  @!P2 EXIT ;  /* 0x000000000000a94d */ /* 0x000fea0003800000 */
[----:B------:R-:W5:Y:S01]  /*acd0*/  LDCU UR4, c[0x3][URZ] ;  /* 0x00c00000ff0477ac */ /* 0x000f620008000800 */
[----:B------:R-:W-:Y:S01]  /*ace0*/  IMAD.IADD R13, R13, 0x1, R2 ;  /* 0x000000010d0d7824 */ /* 0x000fe200078e0202 */
[----:B------:R-:W-:-:S03]  /*acf0*/  IADD3 R0, PT, PT, -R0, RZ, RZ ;  /* 0x000000ff00007210 */ /* 0x000fc60007ffe1ff */
[----:B-----5:R-:W-:-:S07]  /*ad00*/  IMAD R5, R8, R13, UR4 ;  /* 0x0000000408057e24 */ /* 0x020fce000f8e020d */
.L_x_188:
[----:B------:R-:W5:Y:S02]  /*ad10*/  LDCU UR4, c[0x3][URZ] ;  /* 0x00c00000ff0477ac */ /* 0x000f640008000800 */
[----:B-----5:R-:W-:-:S04]  /*ad20*/  ISETP.GT.AND P0, PT, R13, UR4, PT ;  /* 0x000000040d007c0c */ /* 0x020fc8000bf04270 */
[----:B------:R-:W-:-:S13]  /*ad30*/  ISETP.LT.OR P0, PT, R13, 0x1, P0 ;  /* 0x000000010d00780c */ /* 0x000fda0000701670 */
[----:B0-----:R-:W5:Y:S02]  /*ad40*/  @!P0 LDC.64 R2, c[0x0][0x388] ;  /* 0x0000e200ff028b82 */ /* 0x001f640000000a00 */
[----:B-----5:R-:W-:-:S05]  /*ad50*/  @!P0 IMAD.WIDE R2, R5, 0x4, R2 ;  /* 0x0000000405028825 */ /* 0x020fca00078e0202 */
[----:B------:R-:W5:Y:S01]  /*ad60*/  @!P0 LDG.E R7, desc[UR6][R2.64] ;  /* 0x0000000602078981 */ /* 0x000f62000c1e1900 */
[----:B------:R-:W-:-:S05]  /*ad70*/  VIADD R0, R0, 0x1 ;  /* 0x0000000100007836 */ /* 0x000fca0000000000 */
[----:B------:R-:W-:Y:S01]  /*ad80*/  ISETP.NE.AND P1, PT, R0, RZ, PT ;  /* 0x000000ff0000720c */ /* 0x000fe20003f25270 */
[----:B-----5:R0:W-:-:S12]  /*ad90*/  @!P0 STG.E desc[UR6][R2.64+0x4], R7 ;  /* 0x0000040702008986 */ /* 0x0201d8000c101906 */
[----:B------:R-:W-:Y:S05]  /*ada0*/  @!P1 EXIT ;  /* 0x000000000000994d */ /* 0x000fea0003800000 */
[----:B------:R-:W-:Y:S01]  /*adb0*/  VIADD R13, R13, 0x1 ;  /* 0x000000010d0d7836 */ /* 0x000fe20000000000 */
[----:B------:R-:W-:Y:S01]  /*adc0*/  IADD3 R5, PT, PT, R8, R5, RZ ;  /* 0x0000000508057210 */ /* 0x000fe20007ffe0ff */
[----:B------:R-:W-:Y:S06]  /*add0*/  BRA `(.L_x_188) ;  /* 0xfffffffc00cc7947 */ /* 0x000fec000383ffff */
.L_x_184:
[----:B------:R-:W-:Y:S01]  /*ade0*/  VIADD R2, R2, 0xffffffff ;  /* 0xffffffff02027836 */ /* 0x000fe20000000000 */
[----:B------:R-:W-:-:S04]  /*adf0*/  ISETP.GT.U32.AND P0, PT, R4, 0x7ffffffe, PT ;  /* 0x7ffffffe0400780c */ /* 0x000fc80003f04070 */
[----:B------:R-:W-:-:S13]  /*ae00*/  ISETP.NE.OR P0, PT, R7, R2, P0 ;  /* 0x000000020700720c */ /* 0x000fda0000705670 */
[----:B------:R-:W-:Y:S05]  /*ae10*/  @P0 EXIT ;  /* 0x000000000000094d */ /* 0x000fea0003800000 */
[----:B------:R-:W-:Y:S01]  /*ae20*/  ISETP.GE.U32.AND P0, PT, R4, 0x3, PT ;  /* 0x000000030400780c */ /* 0x000fe20003f06070 */
[----:B------:R-:W-:Y:S01]  /*ae30*/  BSSY.RECONVERGENT B0, `(.L_x_189) ;  /* 0x000002b000007945 */ /* 0x000fe20003800200 */
[----:B01-34-:R-:W-:Y:S01]  /*ae40*/  LOP3.LUT R16, R11, 0x3, RZ, 0xc0, !PT ;  /* 0x000000030b107812 */ /* 0x01bfe200078ec0ff */
[----:B------:R-:W-:Y:S02]  /*ae50*/  IMAD R0, R8, R3, RZ ;  /* 0x0000000308007224 */ /* 0x000fe400078e02ff */
[----:B------:R-:W-:Y:S01]  /*ae60*/  IMAD.MOV.U32 R7, RZ, RZ, RZ ;  /* 0x000000ffff077224 */ /* 0x000fe200078e00ff */
[----:B------:R-:W-:-:S07]  /*ae70*/  ISETP.NE.AND P2, PT, R16, RZ, PT ;  /* 0x000000ff1000720c */ /* 0x000fce0003f45270 */
[----:B------:R-:W-:Y:S06]  /*ae80*/  @!P0 BRA `(.L_x_190) ;  /* 0x0000000000948947 */ /* 0x000fec0003800000 */
[----:B------:R-:W0:Y:S01]  /*ae90*/  LDC.64 R2, c[0x0][0x388] ;  /* 0x0000e200ff027b82 */ /* 0x000e220000000a00 */
[----:B------:R-:W-:Y:S02]  /*aea0*/  LOP3.LUT R7, R11, 0xfffffffc, RZ, 0xc0, !PT ;  /* 0xfffffffc0b077812 */ /* 0x000fe400078ec0ff */
[----:B------:R-:W-:-:S03]  /*aeb0*/  MOV R9, RZ ;  /* 0x000000ff00097202 */ /* 0x000fc60000000f00 */
[----:B------:R-:W-:-:S07]  /*aec0*/  IMAD.MOV R6, RZ, RZ, -R7 ;  /* 0x000000ffff067224 */ /* 0x000fce00078e0a07 */
.L_x_191:
[----:B-1----:R-:W1:Y:S01]  /*aed0*/  LDCU UR4, c[0x3][URZ] ;  /* 0x00c00000ff0477ac */ /* 0x002e620008000800 */
[----:B------:R-:W-:-:S05]  /*aee0*/  IMAD.IADD R19, R10, 0x1, R9 ;  /* 0x000000010a137824 */ /* 0x000fca00078e0209 */
[C---:B-1----:R-:W-:Y:S02]  /*aef0*/  ISETP.GT.AND P0, PT, R19.reuse, UR4, PT ;  /* 0x0000000413007c0c */ /* 0x042fe4000bf04270 */
[----:B------:R-:W-:Y:S02]  /*af00*/  IADD3 R4, PT, PT, R0, -UR4, R19 ;  /* 0x8000000400047c10 */ /* 0x000fe4000fffe013 */
[----:B------:R-:W-:Y:S02]  /*af10*/  ISETP.LT.OR P0, PT, R19, 0x1, P0 ;  /* 0x000000011300780c */ /* 0x000fe40000701670 */
[----:B------:R-:W-:-:S05]  /*af20*/  IADD3 R13, PT, PT, R4, -0x2, RZ ;  /* 0xfffffffe040d7810 */ /* 0x000fca0007ffe0ff */
[----:B0-----:R-:W-:-:S06]  /*af30*/  IMAD.WIDE R12, R13, 0x4, R2 ;  /* 0x000000040d0c7825 */ /* 0x001fcc00078e0202 */
[----:B------:R-:W2:Y:S01]  /*af40*/  @!P0 LDG.E R11, desc[UR6][R12.64] ;  /* 0x000000060c0b8981 */ /* 0x000ea2000c1e1900 */
[----:B------:R-:W-:-:S05]  /*af50*/  VIADD R4, R19, 0x1 ;  /* 0x0000000113047836 */ /* 0x000fca0000000000 */
[----:B------:R-:W-:Y:S01]  /*af60*/  ISETP.GT.AND P1, PT, R4, UR4, PT ;  /* 0x0000000404007c0c */ /* 0x000fe2000bf24270 */
[----:B------:R-:W-:-:S03]  /*af70*/  IMAD.WIDE R4, R8, 0x4, R12 ;  /* 0x0000000408047825 */ /* 0x000fc600078e020c */
[----:B------:R-:W-:Y:S01]  /*af80*/  ISETP.GT.U32.OR P1, PT, R19, 0x7ffffffe, P1 ;  /* 0x7ffffffe1300780c */ /* 0x000fe20000f24470 */
[----:B--2---:R-:W-:-:S05]  /*af90*/  @!P0 FADD R15, -R11, -RZ ;  /* 0x800000ff0b0f8221 */ /* 0x004fca0000000100 */
[----:B------:R0:W-:Y:S07]  /*afa0*/  @!P0 STG.E desc[UR6][R4.64], R15 ;  /* 0x0000000f04008986 */ /* 0x0001ee000c101906 */
[----:B------:R-:W2:Y:S01]  /*afb0*/  @!P1 LDG.E R11, desc[UR6][R12.64+0x4] ;  /* 0x000004060c0b9981 */ /* 0x000ea2000c1e1900 */
[----:B------:R-:W-:-:S05]  /*afc0*/  VIADD R14, R19, 0x2 ;  /* 0x00000002130e7836 */ /* 0x000fca0000000000 */
[----:B------:R-:W-:-:S04]  /*afd0*/  ISETP.GT.AND P0, PT, R14, UR4, PT ;  /* 0x000000040e007c0c */ /* 0x000fc8000bf04270 */
[----:B------:R-:W-:Y:S01]  /*afe0*/  ISETP.LT.OR P0, PT, R14, 0x1, P0 ;  /* 0x000000010e00780c */ /* 0x000fe20000701670 */
[----:B--2---:R-:W-:-:S05]  /*aff0*/  @!P1 FADD R17, -R11, -RZ ;  /* 0x800000ff0b119221 */ /* 0x004fca0000000100 */
[----:B------:R1:W-:Y:S07]  /*b000*/  @!P1 STG.E desc[UR6][R4.64+0x4], R17 ;  /* 0x0000041104009986 */ /* 0x0003ee000c101906 */
[----:B------:R-:W0:Y:S01]  /*b010*/  @!P0 LDG.E R11, desc[UR6][R12.64+0x8] ;  /* 0x000008060c0b8981 */ /* 0x000e22000c1e1900 */
[----:B------:R-:W-:-:S04]  /*b020*/  IADD3 R14, PT, PT, R19, 0x3, RZ ;  /* 0x00000003130e7810 */ /* 0x000fc80007ffe0ff */
[----:B------:R-:W-:-:S04]  /*b030*/  ISETP.GT.AND P1, PT, R14, UR4, PT ;  /* 0x000000040e007c0c */ /* 0x000fc8000bf24270 */
[----:B------:R-:W-:Y:S01]  /*b040*/  ISETP.LT.OR P1, PT, R14, 0x1, P1 ;  /* 0x000000010e00780c */ /* 0x000fe20000f21670 */
[----:B0-----:R-:W-:-:S05]  /*b050*/  @!P0 FADD R15, -R11, -RZ ;  /* 0x800000ff0b0f8221 */ /* 0x001fca0000000100 */
[----:B------:R1:W-:Y:S07]  /*b060*/  @!P0 STG.E desc[UR6][R4.64+0x8], R15 ;  /* 0x0000080f04008986 */ /* 0x0003ee000c101906 */
[----:B------:R-:W2:Y:S01]  /*b070*/  @!P1 LDG.E R11, desc[UR6][R12.64+0xc] ;  /* 0x00000c060c0b9981 */ /* 0x000ea2000c1e1900 */
[----:B------:R-:W-:Y:S02]  /*b080*/  VIADD R6, R6, 0x4 ;  /* 0x0000000406067836 */ /* 0x000fe40000000000 */
[----:B------:R-:W-:-:S03]  /*b090*/  VIADD R9, R9, 0x4 ;  /* 0x0000000409097836 */ /* 0x000fc60000000000 */
[----:B------:R-:W-:Y:S01]  /*b0a0*/  ISETP.NE.AND P0, PT, R6, RZ, PT ;  /* 0x000000ff0600720c */ /* 0x000fe20003f05270 */
[----:B--2---:R-:W-:-:S05]  /*b0b0*/  @!P1 FADD R11, -R11, -RZ ;  /* 0x800000ff0b0b9221 */ /* 0x004fca0000000100 */
[----:B------:R1:W-:Y:S07]  /*b0c0*/  @!P1 STG.E desc[UR6][R4.64+0xc], R11 ;  /* 0x00000c0b04009986 */ /* 0x0003ee000c101906 */
[----:B------:R-:W-:Y:S05]  /*b0d0*/  @P0 BRA `(.L_x_191) ;  /* 0xfffffffc007c0947 */ /* 0x000fea000383ffff */
.L_x_190:
[----:B------:R-:W-:Y:S05]  /*b0e0*/  BSYNC.RECONVERGENT B0 ;  /* 0x0000000000007941 */ /* 0x000fea0003800200 */
.L_x_189:
[----:B------:R-:W-:Y:S05]  /*b0f0*/  @!P2 EXIT ;  /* 0x000000000000a94d */ /* 0x000fea0003800000 */
[----:B------:R-:W-:-:S07]  /*b100*/  IADD3 R6, PT, PT, -R16, RZ, RZ ;  /* 0x000000ff10067210 */ /* 0x000fce0007ffe1ff */
.L_x_192:
[----:B------:R-:W0:Y:S01]  /*b110*/  LDCU UR4, c[0x3][URZ] ;  /* 0x00c00000ff0477ac */ /* 0x000e220008000800 */
[----:B-1----:R-:W-:-:S05]  /*b120*/  IMAD.IADD R5, R10, 0x1, R7 ;  /* 0x000000010a057824 */ /* 0x002fca00078e0207 */
        /* <DEDUP_REMOVED lines=9> */
[----:B--2---:R-:W-:-:S05]  /*b1c0*/  @!P0 FADD R9, -R9, -RZ ;  /* 0x800000ff09098221 */ /* 0x004fca0000000100 */
[----:B------:R0:W-:Y:S01]  /*b1d0*/  @!P0 STG.E desc[UR6][R4.64], R9 ;  /* 0x0000000904008986 */ /* 0x0001e2000c101906 */
[----:B------:R-:W-:-:S13]  /*b1e0*/  ISETP.NE.AND P0, PT, R6, RZ, PT ;  /* 0x000000ff0600720c */ /* 0x000fda0003f05270 */
[----:B0-----:R-:W-:Y:S05]  /*b1f0*/  @!P0 EXIT ;  /* 0x000000000000894d */ /* 0x001fea0003800000 */
[----:B------:R-:W-:Y:S01]  /*b200*/  VIADD R7, R7, 0x1 ;  /* 0x0000000107077836 */ /* 0x000fe20000000000 */
[----:B------:R-:W-:Y:S06]  /*b210*/  BRA `(.L_x_192) ;  /* 0xfffffffc00bc7947 */ /* 0x000fec000383ffff */
.L_x_179:
[----:B------:R-:W-:Y:S05]  /*b220*/  BSYNC.RECONVERGENT B0 ;  /* 0x0000000000007941 */ /* 0x000fea0003800200 */
.L_x_148:
[----:B------:R-:W-:-:S05]  /*b230*/  VIADD R2, R2, 0xffffffff ;  /* 0xffffffff02027836 */ /* 0x000fca0000000000 */
[----:B------:R-:W-:-:S13]  /*b240*/  ISETP.NE.AND P0, PT, R7, R2, PT ;  /* 0x000000020700720c */ /* 0x000fda0003f05270 */
[----:B------:R-:W-:Y:S05]  /*b250*/  @!P0 BRA `(.L_x_193) ;  /* 0x0000000400288947 */ /* 0x000fea0003800000 */
[----:B------:R-:W-:-:S13]  /*b260*/  ISETP.GT.U32.AND P0, PT, R5, 0x7ffffffe, PT ;  /* 0x7ffffffe0500780c */ /* 0x000fda0003f04070 */
[----:B------:R-:W-:Y:S05]  /*b270*/  @P0 EXIT ;  /* 0x000000000000094d */ /* 0x000fea0003800000 */
[----:B------:R-:W-:Y:S01]  /*b280*/  ISETP.GE.U32.AND P0, PT, R5, 0x3, PT ;  /* 0x000000030500780c */ /* 0x000fe20003f06070 */
[----:B------:R-:W-:Y:S01]  /*b290*/  BSSY.RECONVERGENT B0, `(.L_x_194) ;  /* 0x0000035000007945 */ /* 0x000fe20003800200 */
[----:B------:R-:W-:Y:S01]  /*b2a0*/  LOP3.LUT R0, R6, 0x3, RZ, 0xc0, !PT ;  /* 0x0000000306007812 */ /* 0x000fe200078ec0ff */
[----:B------:R-:W-:-:S03]  /*b2b0*/  HFMA2 R2, -RZ, RZ, 0, 0 ;  /* 0x00000000ff027431 */ /* 0x000fc600000001ff */
[----:B------:R-:W-:-:S07]  /*b2c0*/  ISETP.NE.AND P2, PT, R0, RZ, PT ;  /* 0x000000ff0000720c */ /* 0x000fce0003f45270 */
[----:B------:R-:W-:Y:S06]  /*b2d0*/  @!P0 BRA `(.L_x_195) ;  /* 0x0000000000c08947 */ /* 0x000fec0003800000 */
[----:B------:R-:W2:Y:S01]  /*b2e0*/  LDC R4, c[0x3][RZ] ;  /* 0x00c00000ff047b82 */ /* 0x000ea20000000800 */
[C---:B------:R-:W-:Y:S01]  /*b2f0*/  LOP3.LUT R2, R6.reuse, 0xfffffffc, RZ, 0xc0, !PT ;  /* 0xfffffffc06027812 */ /* 0x040fe200078ec0ff */
[----:B------:R-:W-:Y:S01]  /*b300*/  IMAD R3, R7, R8, RZ ;  /* 0x0000000807037224 */ /* 0x000fe200078e02ff */
[C---:B------:R-:W-:Y:S01]  /*b310*/  IADD3 R12, PT, PT, R13.reuse, 0x1, RZ ;  /* 0x000000010d0c7810 */ /* 0x040fe20007ffe0ff */
[C---:B01-34-:R-:W-:Y:S02]  /*b320*/  VIADD R17, R13.reuse, 0x2 ;  /* 0x000000020d117836 */ /* 0x05bfe40000000000 */
[----:B------:R-:W-:Y:S02]  /*b330*/  VIADD R19, R13, 0x3 ;  /* 0x000000030d137836 */ /* 0x000fe40000000000 */
[----:B------:R-:W-:Y:S02]  /*b340*/  IMAD R3, R6, R3, RZ ;  /* 0x0000000306037224 */ /* 0x000fe400078e02ff */
[----:B------:R-:W-:-:S02]  /*b350*/  IMAD R15, R8, R13, R8 ;  /* 0x0000000d080f7224 */ /* 0x000fc400078e0208 */
[C---:B------:R-:W-:Y:S02]  /*b360*/  IMAD R17, R8.reuse, R17, RZ ;  /* 0x0000001108117224 */ /* 0x040fe400078e02ff */
[----:B------:R-:W-:Y:S02]  /*b370*/  IMAD R19, R8, R19, RZ ;  /* 0x0000001308137224 */ /* 0x000fe400078e02ff */
[----:B------:R-:W-:Y:S01]  /*b380*/  IMAD.MOV R9, RZ, RZ, -R2 ;  /* 0x000000ffff097224 */ /* 0x000fe200078e0a02 */
[----:B--2---:R-:W-:-:S07]  /*b390*/  LEA R16, R4, 0x8, 0x2 ;  /* 0x0000000804107811 */ /* 0x004fce00078e10ff */
.L_x_196:
        /* <DEDUP_REMOVED lines=9> */
[----:B------:R-:W0:Y:S02]  /*b430*/  @!P1 LDC.64 R6, c[0x0][0x388] ;  /* 0x0000e200ff069b82 */ /* 0x000e240000000a00 */
[----:B0-----:R-:W-:Y:S01]  /*b440*/  @!P1 IMAD.WIDE R6, R15, 0x4, R6 ;  /* 0x000000040f069825 */ /* 0x001fe200078e0206 */
[----:B------:R-:W-:Y:S01]  /*b450*/  IADD3 R10, PT, PT, R12, 0x1, RZ ;  /* 0x000000010c0a7810 */ /* 0x000fe20007ffe0ff */
[----:B--2---:R0:W-:Y:S04]  /*b460*/  @!P0 STG.E desc[UR6][R4.64], R21 ;  /* 0x0000001504008986 */ /* 0x0041e8000c101906 */
[----:B------:R-:W2:Y:S01]  /*b470*/  @!P1 LDG.E R23, desc[UR6][R6.64+0x4] ;  /* 0x0000040606179981 */ /* 0x000ea2000c1e1900 */
[----:B------:R-:W-:-:S04]  /*b480*/  ISETP.GT.AND P0, PT, R10, UR4, PT ;  /* 0x000000040a007c0c */ /* 0x000fc8000bf04270 */
[----:B------:R-:W-:-:S13]  /*b490*/  ISETP.LT.OR P0, PT, R10, 0x1, P0 ;  /* 0x000000010a00780c */ /* 0x000fda0000701670 */
[----:B------:R-:W1:Y:S02]  /*b4a0*/  @!P0 LDC.64 R10, c[0x0][0x388] ;  /* 0x0000e200ff0a8b82 */ /* 0x000e640000000a00 */
[----:B-1----:R-:W-:-:S04]  /*b4b0*/  @!P0 IMAD.WIDE R10, R17, 0x4, R10 ;  /* 0x00000004110a8825 */ /* 0x002fc800078e020a */
[----:B------:R-:W-:Y:S01]  /*b4c0*/  VIADD R14, R12, 0x2 ;  /* 0x000000020c0e7836 */ /* 0x000fe20000000000 */
[----:B--2---:R2:W-:Y:S04]  /*b4d0*/  @!P1 STG.E desc[UR6][R6.64], R23 ;  /* 0x0000001706009986 */ /* 0x0045e8000c101906 */
[----:B------:R-:W3:Y:S01]  /*b4e0*/  @!P0 LDG.E R25, desc[UR6][R10.64+0x4] ;  /* 0x000004060a198981 */ /* 0x000ee2000c1e1900 */
[----:B------:R-:W-:-:S04]  /*b4f0*/  ISETP.GT.AND P1, PT, R14, UR4, PT ;  /* 0x000000040e007c0c */ /* 0x000fc8000bf24270 */
[----:B------:R-:W-:-:S13]  /*b500*/  ISETP.LT.OR P1, PT, R14, 0x1, P1 ;  /* 0x000000010e00780c */ /* 0x000fda0000f21670 */
[----:B0-----:R-:W0:Y:S02]  /*b510*/  @!P1 LDC.64 R4, c[0x0][0x388] ;  /* 0x0000e200ff049b82 */ /* 0x001e240000000a00 */
[----:B0-----:R-:W-:Y:S01]  /*b520*/  @!P1 IMAD.WIDE R4, R19, 0x4, R4 ;  /* 0x0000000413049825 */ /* 0x001fe200078e0204 */
[----:B---3--:R2:W-:Y:S04]  /*b530*/  @!P0 STG.E desc[UR6][R10.64], R25 ;  /* 0x000000190a008986 */ /* 0x0085e8000c101906 */
[----:B------:R-:W3:Y:S01]  /*b540*/  @!P1 LDG.E R21, desc[UR6][R4.64+0x4] ;  /* 0x0000040604159981 */ /* 0x000ee2000c1e1900 */
[----:B------:R-:W-:Y:S01]  /*b550*/  VIADD R9, R9, 0x4 ;  /* 0x0000000409097836 */ /* 0x000fe20000000000 */
[----:B------:R-:W-:Y:S01]  /*b560*/  IADD3 R12, PT, PT, R12, 0x4, RZ ;  /* 0x000000040c0c7810 */ /* 0x000fe20007ffe0ff */
[C---:B------:R-:W-:Y:S01]  /*b570*/  IMAD.IADD R3, R16.reuse, 0x1, R3 ;  /* 0x0000000110037824 */ /* 0x040fe200078e0203 */
[C---:B------:R-:W-:Y:S01]  /*b580*/  IADD3 R17, PT, PT, R16.reuse, R17, RZ ;  /* 0x0000001110117210 */ /* 0x040fe20007ffe0ff */
[C---:B------:R-:W-:Y:S01]  /*b590*/  IMAD.IADD R15, R16.reuse, 0x1, R15 ;  /* 0x00000001100f7824 */ /* 0x040fe200078e020f */
[----:B------:R-:W-:Y:S01]  /*b5a0*/  ISETP.NE.AND P0, PT, R9, RZ, PT ;  /* 0x000000ff0900720c */ /* 0x000fe20003f05270 */
[----:B------:R-:W-:Y:S01]  /*b5b0*/  IMAD.IADD R19, R16, 0x1, R19 ;  /* 0x0000000110137824 */ /* 0x000fe200078e0213 */
[----:B---3--:R2:W-:Y:S11]  /*b5c0*/  @!P1 STG.E desc[UR6][R4.64], R21 ;  /* 0x0000001504009986 */ /* 0x0085f6000c101906 */
[----:B------:R-:W-:Y:S05]  /*b5d0*/  @P0 BRA `(.L_x_196) ;  /* 0xfffffffc00700947 */ /* 0x000fea000383ffff */
.L_x_195:
[----:B------:R-:W-:Y:S05]  /*b5e0*/  BSYNC.RECONVERGENT B0 ;  /* 0x0000000000007941 */ /* 0x000fea0003800200 */
.L_x_194:
[----:B------:R-:W-:Y:S05]  /*b5f0*/  @!P2 EXIT ;  /* 0x000000000000a94d */ /* 0x000fea0003800000 */
[----:B------:R-:W-:Y:S01]  /*b600*/  IMAD.IADD R13, R13, 0x1, R2 ;  /* 0x000000010d0d7824 */ /* 0x000fe200078e0202 */
[----:B------:R-:W-:-:S03]  /*b610*/  IADD3 R0, PT, PT, -R0, RZ, RZ ;  /* 0x000000ff00007210 */ /* 0x000fc60007ffe1ff */
[----:B--2---:R-:W-:-:S07]  /*b620*/  IMAD R5, R8, R13, RZ ;  /* 0x0000000d08057224 */ /* 0x004fce00078e02ff */
.L_x_197:
[----:B--2---:R-:W2:Y:S02]  /*b630*/  LDCU UR4, c[0x3][URZ] ;  /* 0x00c00000ff0477ac */ /* 0x004ea40008000800 */
[----:B--2---:R-:W-:-:S04]  /*b640*/  ISETP.GT.AND P0, PT, R13, UR4, PT ;  /* 0x000000040d007c0c */ /* 0x004fc8000bf04270 */
[----:B------:R-:W-:-:S13]  /*b650*/  ISETP.LT.OR P0, PT, R13, 0x1, P0 ;  /* 0x000000010d00780c */ /* 0x000fda0000701670 */
[----:B------:R-:W2:Y:S02]  /*b660*/  @!P0 LDC.64 R2, c[0x0][0x388] ;  /* 0x0000e200ff028b82 */ /* 0x000ea40000000a00 */
[----:B--2---:R-:W-:-:S05]  /*b670*/  @!P0 IMAD.WIDE R2, R5, 0x4, R2 ;  /* 0x0000000405028825 */ /* 0x004fca00078e0202 */
[----:B------:R-:W2:Y:S01]  /*b680*/  @!P0 LDG.E R7, desc[UR6][R2.64+0x4] ;  /* 0x0000040602078981 */ /* 0x000ea2000c1e1900 */
[----:B------:R-:W-:-:S05]  /*b690*/  VIADD R0, R0, 0x1 ;  /* 0x0000000100007836 */ /* 0x000fca0000000000 */
[----:B------:R-:W-:Y:S01]  /*b6a0*/  ISETP.NE.AND P1, PT, R0, RZ, PT ;  /* 0x000000ff0000720c */ /* 0x000fe20003f25270 */
[----:B--2---:R2:W-:-:S12]  /*b6b0*/  @!P0 STG.E desc[UR6][R2.64], R7 ;  /* 0x0000000702008986 */ /* 0x0045d8000c101906 */
[----:B------:R-:W-:Y:S05]  /*b6c0*/  @!P1 EXIT ;  /* 0x000000000000994d */ /* 0x000fea0003800000 */
[----:B------:R-:W-:Y:S01]  /*b6d0*/  VIADD R13, R13, 0x1 ;  /* 0x000000010d0d7836 */ /* 0x000fe20000000000 */
[----:B------:R-:W-:Y:S01]  /*b6e0*/  IADD3 R5, PT, PT, R8, R5, RZ ;  /* 0x0000000508057210 */ /* 0x000fe20007ffe0ff */
[----:B------:R-:W-:Y:S06]  /*b6f0*/  BRA `(.L_x_197) ;  /* 0xfffffffc00cc7947 */ /* 0x000fec000383ffff */
.L_x_193:
        /* <DEDUP_REMOVED lines=9> */
[----:B01-34-:R-:W0:Y:S01]  /*b790*/  LDC R21, c[0x3][RZ] ;  /* 0x00c00000ff157b82 */ /* 0x01be220000000800 */
[----:B------:R-:W-:Y:S01]  /*b7a0*/  IADD3 R9, PT, PT, R13, 0x3, RZ ;  /* 0x000000030d097810 */ /* 0x000fe20007ffe0ff */
[----:B------:R-:W-:Y:S01]  /*b7b0*/  IMAD R5, R7, R8, RZ ;  /* 0x0000000807057224 */ /* 0x000fe200078e02ff */
[----:B------:R-:W-:Y:S01]  /*b7c0*/  LOP3.LUT R2, R6, 0xfffffffc, RZ, 0xc0, !PT ;  /* 0xfffffffc06027812 */ /* 0x000fe200078ec0ff */
[C---:B------:R-:W-:Y:S02]  /*b7d0*/  VIADD R7, R13.reuse, 0x2 ;  /* 0x000000020d077836 */ /* 0x040fe40000000000 */
[----:B------:R-:W-:Y:S02]  /*b7e0*/  IMAD R12, R8, R9, RZ ;  /* 0x00000009080c7224 */ /* 0x000fe400078e02ff */
[----:B------:R-:W-:Y:S02]  /*b7f0*/  IMAD R5, R6, R5, RZ ;  /* 0x0000000506057224 */ /* 0x000fe400078e02ff */
[----:B------:R-:W-:-:S02]  /*b800*/  VIADD R20, R13, 0x1 ;  /* 0x000000010d147836 */ /* 0x000fc40000000000 */
[C---:B------:R-:W-:Y:S02]  /*b810*/  IMAD R19, R8.reuse, R13, R8 ;  /* 0x0000000d08137224 */ /* 0x040fe400078e0208 */
[----:B------:R-:W-:Y:S02]  /*b820*/  IMAD R18, R8, R7, RZ ;  /* 0x0000000708127224 */ /* 0x000fe400078e02ff */
[----:B------:R-:W-:Y:S01]  /*b830*/  IMAD.MOV R9, RZ, RZ, -R2 ;  /* 0x000000ffff097224 */ /* 0x000fe200078e0a02 */
[----:B0-----:R-:W-:-:S07]  /*b840*/  LEA R21, R21, 0x8, 0x2 ;  /* 0x0000000815157811 */ /* 0x001fce00078e10ff */
.L_x_202:
[----:B------:R-:W0:Y:S01]  /*b850*/  LDCU UR4, c[0x3][URZ] ;  /* 0x00c00000ff0477ac */ /* 0x000e220008000800 */
[----:B--2---:R-:W-:-:S04]  /*b860*/  IADD3 R6, PT, PT, R20, -0x1, RZ ;  /* 0xffffffff14067810 */ /* 0x004fc80007ffe0ff */
        /* <DEDUP_REMOVED lines=8> */
[----:B0-----:R-:W-:-:S04]  /*b8f0*/  @!P1 IMAD.WIDE R6, R19, 0x4, R6 ;  /* 0x0000000413069825 */ /* 0x001fc800078e0206 */
[----:B------:R-:W-:Y:S01]  /*b900*/  VIADD R14, R20, 0x1 ;  /* 0x00000001140e7836 */ /* 0x000fe20000000000 */
        /* <DEDUP_REMOVED lines=15> */
[----:B------:R-:W-:Y:S01]  /*ba00*/  IADD3 R9, PT, PT, R9, 0x4, RZ ;  /* 0x0000000409097810 */ /* 0x000fe20007ffe0ff */
[----:B------:R-:W-:Y:S01]  /*ba10*/  VIADD R20, R20, 0x4 ;  /* 0x0000000414147836 */ /* 0x000fe20000000000 */
[C---:B------:R-:W-:Y:S01]  /*ba20*/  IADD3 R19, PT, PT, R21.reuse, R19, RZ ;  /* 0x0000001315137210 */ /* 0x040fe20007ffe0ff */
[----:B------:R-:W-:Y:S01]  /*ba30*/  IMAD.IADD R5, R21, 0x1, R5 ;  /* 0x0000000115057824 */ /* 0x000fe200078e0205 */
[----:B------:R-:W-:Y:S01]  /*ba40*/  ISETP.NE.AND P0, PT, R9, RZ, PT ;  /* 0x000000ff0900720c */ /* 0x000fe20003f05270 */
[----:B------:R-:W-:-:S02]  /*ba50*/  IMAD.IADD R18, R21, 0x1, R18 ;  /* 0x0000000115127824 */ /* 0x000fc400078e0212 */
[----:B------:R-:W-:Y:S01]  /*ba60*/  IMAD.IADD R12, R21, 0x1, R12 ;  /* 0x00000001150c7824 */ /* 0x000fe200078e020c */
[----:B---3--:R2:W-:Y:S09]  /*ba70*/  @!P1 STG.E desc[UR6][R16.64], R23 ;  /* 0x0000001710009986 */ /* 0x0085f2000c101906 */
[----:B------:R-:W-:Y:S05]  /*ba80*/  @P0 BRA `(.L_x_202) ;  /* 0xfffffffc00700947 */ /* 0x000fea000383ffff */
.L_x_201:
[----:B------:R-:W-:Y:S05]  /*ba90*/  BSYNC.RECONVERGENT B1 ;  /* 0x0000000000017941 */ /* 0x000fea0003800200 */
.L_x_200:
[----:B------:R-:W-:Y:S05]  /*baa0*/  @!P2 BRA `(.L_x_199) ;  /* 0x00000000003ca947 */ /* 0x000fea0003800000 */
[----:B------:R-:W-:Y:S01]  /*bab0*/  IADD3 R13, PT, PT, R13, R2, RZ ;  /* 0x000000020d0d7210 */ /* 0x000fe20007ffe0ff */
[----:B------:R-:W-:-:S04]  /*bac0*/  IMAD.MOV R0, RZ, RZ, -R0 ;  /* 0x000000ffff007224 */ /* 0x000fc800078e0a00 */
[----:B------:R-:W-:-:S07]  /*bad0*/  IMAD R5, R8, R13, RZ ;  /* 0x0000000d08057224 */ /* 0x000fce00078e02ff */
.L_x_203:
[----:B------:R-:W5:Y:S02]  /*bae0*/  LDCU UR4, c[0x3][URZ] ;  /* 0x00c00000ff0477ac */ /* 0x000f640008000800 */
[----:B-----5:R-:W-:-:S04]  /*baf0*/  ISETP.GT.AND P0, PT, R13, UR4, PT ;  /* 0x000000040d007c0c */ /* 0x020fc8000bf04270 */
[----:B------:R-:W-:-:S13]  /*bb00*/  ISETP.LT.OR P0, PT, R13, 0x1, P0 ;  /* 0x000000010d00780c */ /* 0x000fda0000701670 */
[----:B--2---:R-:W2:Y:S02]  /*bb10*/  @!P0 LDC.64 R6, c[0x0][0x388] ;  /* 0x0000e200ff068b82 */ /* 0x004ea40000000a00 */
[----:B--2---:R-:W-:-:S05]  /*bb20*/  @!P0 IMAD.WIDE R6, R5, 0x4, R6 ;  /* 0x0000000405068825 */ /* 0x004fca00078e0206 */
[----:B------:R-:W2:Y:S01]  /*bb30*/  @!P0 LDG.E R9, desc[UR6][R6.64+0x4] ;  /* 0x0000040606098981 */ /* 0x000ea2000c1e1900 */
[----:B------:R-:W-:Y:S01]  /*bb40*/  VIADD R0, R0, 0x1 ;  /* 0x0000000100007836 */ /* 0x000fe20000000000 */
[----:B------:R-:W-:Y:S01]  /*bb50*/  IADD3 R13, PT, PT, R13, 0x1, RZ ;  /* 0x000000010d0d7810 */ /* 0x000fe20007ffe0ff */
[----:B------:R-:W-:Y:S01]  /*bb60*/  IMAD.IADD R5, R8, 0x1, R5 ;  /* 0x0000000108057824 */ /* 0x000fe200078e0205 */
[----:B--2---:R2:W-:Y:S02]  /*bb70*/  @!P0 STG.E desc[UR6][R6.64], R9 ;  /* 0x0000000906008986 */ /* 0x0045e4000c101906 */
[----:B------:R-:W-:-:S13]  /*bb80*/  ISETP.NE.AND P0, PT, R0, RZ, PT ;  /* 0x000000ff0000720c */ /* 0x000fda0003f05270 */
[----:B--2---:R-:W-:Y:S05]  /*bb90*/  @P0 BRA `(.L_x_203) ;  /* 0xfffffffc00d00947 */ /* 0x004fea000383ffff */
.L_x_199:
[----:B------:R-:W-:Y:S05]  /*bba0*/  BSYNC.RECONVERGENT B0 ;  /* 0x0000000000007941 */ /* 0x000fea0003800200 */
.L_x_198:
        /* <DEDUP_REMOVED lines=14> */
.L_x_208:
        /* <DEDUP_REMOVED lines=20> */
[----:B------:R-:W2:Y:S01]  /*bdd0*/  @!P0 LDG.E R14, desc[UR6][R12.64+0x8] ;  /* 0x000008060c0e8981 */ /* 0x000ea2000c1e1900 */
[----:B------:R-:W-:-:S04]  /*bde0*/  IADD3 R15, PT, PT, R21, 0x3, RZ ;  /* 0x00000003150f7810 */ /* 0x000fc80007ffe0ff */
[----:B------:R-:W-:-:S04]  /*bdf0*/  ISETP.GT.AND P1, PT, R15, UR4, PT ;  /* 0x000000040f007c0c */ /* 0x000fc8000bf24270 */
[----:B------:R-:W-:Y:S01]  /*be00*/  ISETP.LT.OR P1, PT, R15, 0x1, P1 ;  /* 0x000000010f00780c */ /* 0x000fe20000f21670 */
[----:B--2---:R-:W-:-:S05]  /*be10*/  @!P0 FADD R15, -R14, -RZ ;  /* 0x800000ff0e0f8221 */ /* 0x004fca0000000100 */
[----:B------:R1:W-:Y:S07]  /*be20*/  @!P0 STG.E desc[UR6][R6.64+0x8], R15 ;  /* 0x0000080f06008986 */ /* 0x0003ee000c101906 */
[----:B------:R-:W0:Y:S01]  /*be30*/  @!P1 LDG.E R14, desc[UR6][R12.64+0xc] ;  /* 0x00000c060c0e9981 */ /* 0x000e22000c1e1900 */
[----:B------:R-:W-:Y:S02]  /*be40*/  VIADD R2, R2, 0x4 ;  /* 0x0000000402027836 */ /* 0x000fe40000000000 */
[----:B------:R-:W-:-:S03]  /*be50*/  VIADD R11, R11, 0x4 ;  /* 0x000000040b0b7836 */ /* 0x000fc60000000000 */
[----:B------:R-:W-:Y:S01]  /*be60*/  ISETP.NE.AND P0, PT, R2, RZ, PT ;  /* 0x000000ff0200720c */ /* 0x000fe20003f05270 */
[----:B0-----:R-:W-:-:S05]  /*be70*/  @!P1 FADD R17, -R14, -RZ ;  /* 0x800000ff0e119221 */ /* 0x001fca0000000100 */
[----:B------:R1:W-:Y:S07]  /*be80*/  @!P1 STG.E desc[UR6][R6.64+0xc], R17 ;  /* 0x00000c1106009986 */ /* 0x0003ee000c101906 */
[----:B------:R-:W-:Y:S05]  /*be90*/  @P0 BRA `(.L_x_208) ;  /* 0xfffffffc007c0947 */ /* 0x000fea000383ffff */
.L_x_207:
[----:B------:R-:W-:Y:S05]  /*bea0*/  BSYNC.RECONVERGENT B1 ;  /* 0x0000000000017941 */ /* 0x000fea0003800200 */
.L_x_206:
[----:B------:R-:W-:Y:S05]  /*beb0*/  @!P2 BRA `(.L_x_205) ;  /* 0x000000000044a947 */ /* 0x000fea0003800000 */
[----:B------:R-:W-:-:S07]  /*bec0*/  IADD3 R2, PT, PT, -R16, RZ, RZ ;  /* 0x000000ff10027210 */ /* 0x000fce0007ffe1ff */
.L_x_209:
        /* <DEDUP_REMOVED lines=16> */
.L_x_205:
[----:B------:R-:W-:Y:S05]  /*bfd0*/  BSYNC.RECONVERGENT B0 ;  /* 0x0000000000007941 */ /* 0x000fea0003800200 */
.L_x_204:
[----:B------:R-:W5:Y:S01]  /*bfe0*/  LDC R0, c[0x3][RZ] ;  /* 0x00c00000ff007b82 */ /* 0x000f620000000800 */
[----:B-12---:R-:W-:Y:S01]  /*bff0*/  IMAD R7, R8, R3, RZ ;  /* 0x0000000308077224 */ /* 0x006fe200078e02ff */
[----:B-----5:R-:W-:-:S13]  /*c000*/  ISETP.NE.AND P0, PT, R0, -0x1, PT ;  /* 0xffffffff0000780c */ /* 0x020fda0003f05270 */
[----:B------:R-:W-:Y:S05]  /*c010*/  @P0 BRA `(.L_x_210) ;  /* 0x00000000001c0947 */ /* 0x000fea0003800000 */
[----:B------:R-:W1:Y:S02]  /*c020*/  LDC.64 R2, c[0x0][0x388] ;  /* 0x0000e200ff027b82 */ /* 0x000e640000000a00 */
[----:B-1----:R-:W-:-:S05]  /*c030*/  IMAD.WIDE.U32 R2, R7, 0x4, R2 ;  /* 0x0000000407027825 */ /* 0x002fca00078e0002 */
[----:B------:R-:W2:Y:S02]  /*c040*/  LDG.E R0, desc[UR6][R2.64+0x4] ;  /* 0x0000040602007981 */ /* 0x000ea4000c1e1900 */
[----:B--2---:R-:W-:-:S04]  /*c050*/  FADD R0, R0, R0 ;  /* 0x0000000000007221 */ /* 0x004fc80000000000 */
[----:B------:R-:W-:-:S05]  /*c060*/  FMUL R5, R0, 0.5 ;  /* 0x3f00000000057820 */ /* 0x000fca0000400000 */
[----:B------:R-:W-:Y:S01]  /*c070*/  STG.E desc[UR6][R2.64], R5 ;  /* 0x0000000502007986 */ /* 0x000fe2000c101906 */
[----:B------:R-:W-:Y:S05]  /*c080*/  EXIT ;  /* 0x000000000000794d */ /* 0x000fea0003800000 */
.L_x_210:
[----:B------:R-:W1:Y:S01]  /*c090*/  LDC.64 R2, c[0x0][0x388] ;  /* 0x0000e200ff027b82 */ /* 0x000e620000000a00 */
[----:B------:R-:W-:-:S05]  /*c0a0*/  IADD3 R5, PT, PT, R7, -0x2, -R0 ;  /* 0xfffffffe07057810 */ /* 0x000fca0007ffe800 */
[----:B-1----:R-:W-:-:S04]  /*c0b0*/  IMAD.WIDE R4, R5, 0x4, R2 ;  /* 0x0000000405047825 */ /* 0x002fc800078e0202 */
[----:B------:R-:W-:Y:S02]  /*c0c0*/  IMAD.WIDE R2, R7, 0x4, R2 ;  /* 0x0000000407027825 */ /* 0x000fe400078e0202 */
[----:B------:R-:W2:Y:S04]  /*c0d0*/  LDG.E R5, desc[UR6][R4.64] ;  /* 0x0000000604057981 */ /* 0x000ea8000c1e1900 */
[----:B------:R-:W2:Y:S02]  /*c0e0*/  LDG.E R0, desc[UR6][R2.64+0x4] ;  /* 0x0000040602007981 */ /* 0x000ea4000c1e1900 */
[----:B--2---:R-:W-:-:S04]  /*c0f0*/  FADD R0, R0, R5 ;  /* 0x0000000500007221 */ /* 0x004fc80000000000 */
[----:B------:R-:W-:-:S05]  /*c100*/  FMUL R7, R0, 0.5 ;  /* 0x3f00000000077820 */ /* 0x000fca0000400000 */
[----:B------:R-:W-:Y:S01]  /*c110*/  STG.E desc[UR6][R2.64], R7 ;  /* 0x0000000702007986 */ /* 0x000fe2000c101906 */
[----:B------:R-:W-:Y:S05]  /*c120*/  EXIT ;  /* 0x000000000000794d */ /* 0x000fea0003800000 */
        .weak           $__internal_0_$__cuda_sm20_rcp_rn_f32_slowpath
        .type           $__internal_0_$__cuda_sm20_rcp_rn_f32_slowpath,@function
        .size           $__internal_0_$__cuda_sm20_rcp_rn_f32_slowpath,($__internal_1_$__cuda_sm3x_div_rn_noftz_f32_slowpath - $__internal_0_$__cuda_sm20_rcp_rn_f32_slowpath)
$__internal_0_$__cuda_sm20_rcp_rn_f32_slowpath:
[----:B------:R-:W-:-:S05]  /*c130*/  IMAD.SHL.U32 R15, R12, 0x2, RZ ;  /* 0x000000020c0f7824 */ /* 0x000fca00078e00ff */
[----:B------:R-:W-:-:S04]  /*c140*/  SHF.R.U32.HI R15, RZ, 0x18, R15 ;  /* 0x00000018ff0f7819 */ /* 0x000fc8000001160f */
[----:B------:R-:W-:-:S13]  /*c150*/  ISETP.NE.U32.AND P0, PT, R15, RZ, PT ;  /* 0x000000ff0f00720c */ /* 0x000fda0003f05070 */
[----:B------:R-:W-:Y:S05]  /*c160*/  @P0 BRA `(.L_x_211) ;  /* 0x00000000002c0947 */ /* 0x000fea0003800000 */
[----:B------:R-:W-:-:S04]  /*c170*/  SHF.L.U32 R15, R12, 0x1, RZ ;  /* 0x000000010c0f7819 */ /* 0x000fc800000006ff */
[----:B------:R-:W-:-:S13]  /*c180*/  ISETP.NE.AND P0, PT, R15, RZ, PT ;  /* 0x000000ff0f00720c */ /* 0x000fda0003f05270 */
[----:B------:R2:W3:Y:S01]  /*c190*/  @!P0 MUFU.RCP R15, R12 ;  /* 0x0000000c000f8308 */ /* 0x0004e20000001000 */
[----:B------:R-:W-:Y:S05]  /*c1a0*/  @!P0 BRA `(.L_x_212) ;  /* 0x0000000000a48947 */ /* 0x000fea0003800000 */
[----:B------:R-:W-:-:S04]  /*c1b0*/  FFMA R18, R12, 1.84467440737095516160e+19, RZ ;  /* 0x5f8000000c127823 */ /* 0x000fc800000000ff */
[----:B---3--:R-:W2:Y:S02]  /*c1c0*/  MUFU.RCP R15, R18 ;  /* 0x00000012000f7308 */ /* 0x008ea40000001000 */
[----:B--2---:R-:W-:-:S04]  /*c1d0*/  FFMA R12, R18, R15, -1 ;  /* 0xbf800000120c7423 */ /* 0x004fc8000000000f */
[----:B------:R-:W-:-:S04]  /*c1e0*/  FADD.FTZ R12, -R12, -RZ ;  /* 0x800000ff0c0c7221 */ /* 0x000fc80000010100 */
[----:B------:R-:W-:-:S04]  /*c1f0*/  FFMA R12, R15, R12, R15 ;  /* 0x0000000c0f0c7223 */ /* 0x000fc8000000000f */
[----:B------:R-:W-:Y:S01]  /*c200*/  FFMA R15, R12, 1.84467440737095516160e+19, RZ ;  /* 0x5f8000000c0f7823 */ /* 0x000fe200000000ff */
[----:B------:R-:W-:Y:S06]  /*c210*/  BRA `(.L_x_212) ;  /* 0x0000000000887947 */ /* 0x000fec0003800000 */
.L_x_211:
[----:B------:R-:W-:-:S05]  /*c220*/  VIADD R18, R15, 0xffffff03 ;  /* 0xffffff030f127836 */ /* 0x000fca0000000000 */
[----:B------:R-:W-:-:S13]  /*c230*/  ISETP.GT.U32.AND P0, PT, R18, 0x1, PT ;  /* 0x000000011200780c */ /* 0x000fda0003f04070 */
[----:B------:R-:W-:Y:S05]  /*c240*/  @P0 BRA `(.L_x_213) ;  /* 0x0000000000780947 */ /* 0x000fea0003800000 */
[----:B------:R-:W-:Y:S01]  /*c250*/  LOP3.LUT R19, R12, 0x7fffff, RZ, 0xc0, !PT ;  /* 0x007fffff0c137812 */ /* 0x000fe200078ec0ff */
[----:B------:R-:W-:-:S03]  /*c260*/  IMAD.MOV.U32 R23, RZ, RZ, 0x3 ;  /* 0x00000003ff177424 */ /* 0x000fc600078e00ff */
[----:B------:R-:W-:Y:S02]  /*c270*/  LOP3.LUT R19, R19, 0x3f800000, RZ, 0xfc, !PT ;  /* 0x3f80000013137812 */ /* 0x000fe400078efcff */
[----:B------:R-:W-:Y:S02]  /*c280*/  SHF.L.U32 R24, R23, R18, RZ ;  /* 0x0000001217187219 */ /* 0x000fe400000006ff */
[----:B------:R-:W0:Y:S02]  /*c290*/  MUFU.RCP R20, R19 ;  /* 0x0000001300147308 */ /* 0x000e240000001000 */
[----:B0-----:R-:W-:-:S04]  /*c2a0*/  FFMA R21, R19, R20, -1 ;  /* 0xbf80000013157423 */ /* 0x001fc80000000014 */
[----:B------:R-:W-:-:S04]  /*c2b0*/  FADD.FTZ R21, -R21, -RZ ;  /* 0x800000ff15157221 */ /* 0x000fc80000010100 */
[CCC-:B------:R-:W-:Y:S01]  /*c2c0*/  FFMA.RM R22, R20.reuse, R21.reuse, R20.reuse ;  /* 0x0000001514167223 */ /* 0x1c0fe20000004014 */
[----:B------:R-:W-:-:S04]  /*c2d0*/  FFMA.RP R21, R20, R21, R20 ;  /* 0x0000001514157223 */ /* 0x000fc80000008014 */
[C---:B------:R-:W-:Y:S02]  /*c2e0*/  LOP3.LUT R20, R22.reuse, 0x7fffff, RZ, 0xc0, !PT ;  /* 0x007fffff16147812 */ /* 0x040fe400078ec0ff */
[----:B------:R-:W-:Y:S02]  /*c2f0*/  FSETP.NEU.FTZ.AND P0, PT, R22, R21, PT ;  /* 0x000000151600720b */ /* 0x000fe40003f1d000 */
[----:B------:R-:W-:Y:S02]  /*c300*/  LOP3.LUT R21, R20, 0x800000, RZ, 0xfc, !PT ;  /* 0x0080000014157812 */ /* 0x000fe400078efcff */
[----:B------:R-:W-:Y:S02]  /*c310*/  SEL R20, RZ, 0xffffffff, !P0 ;  /* 0xffffffffff147807 */ /* 0x000fe40004000000 */
[----:B------:R-:W-:Y:S02]  /*c320*/  LOP3.LUT R19, R24, R21, RZ, 0xc0, !PT ;  /* 0x0000001518137212 */ /* 0x000fe400078ec0ff */
[----:B------:R-:W-:-:S02]  /*c330*/  IADD3 R20, PT, PT, -R20, RZ, RZ ;  /* 0x000000ff14147210 */ /* 0x000fc40007ffe1ff */
[-C--:B------:R-:W-:Y:S02]  /*c340*/  SHF.R.U32.HI R19, RZ, R18.reuse, R19 ;  /* 0x00000012ff137219 */ /* 0x080fe40000011613 */
[----:B------:R-:W-:Y:S02]  /*c350*/  LOP3.LUT P1, RZ, R20, R18, R21, 0xf8, !PT ;  /* 0x0000001214ff7212 */ /* 0x000fe4000782f815 */
[C---:B------:R-:W-:Y:S02]  /*c360*/  LOP3.LUT P0, RZ, R19.reuse, 0x1, RZ, 0xc0, !PT ;  /* 0x0000000113ff7812 */ /* 0x040fe4000780c0ff */
[----:B------:R-:W-:-:S04]  /*c370*/  LOP3.LUT P2, RZ, R19, 0x2, RZ, 0xc0, !PT ;  /* 0x0000000213ff7812 */ /* 0x000fc8000784c0ff */
[----:B------:R-:W-:Y:S02]  /*c380*/  PLOP3.LUT P0, PT, P0, P1, P2, 0xe0, 0x0 ;  /* 0x000000000000781c */ /* 0x000fe40000703c20 */
[----:B------:R-:W-:Y:S02]  /*c390*/  LOP3.LUT P1, RZ, R12, 0x7fffff, RZ, 0xc0, !PT ;  /* 0x007fffff0cff7812 */ /* 0x000fe4000782c0ff */
[----:B------:R-:W-:-:S05]  /*c3a0*/  SEL R18, RZ, 0x1, !P0 ;  /* 0x00000001ff127807 */ /* 0x000fca0004000000 */
[----:B------:R-:W-:-:S05]  /*c3b0*/  IMAD.MOV R18, RZ, RZ, -R18 ;  /* 0x000000ffff127224 */ /* 0x000fca00078e0a12 */
[----:B------:R-:W-:Y:S01]  /*c3c0*/  ISETP.GE.AND P0, PT, R18, RZ, PT ;  /* 0x000000ff1200720c */ /* 0x000fe20003f06270 */
[----:B------:R-:W-:-:S05]  /*c3d0*/  VIADD R18, R15, 0xffffff04 ;  /* 0xffffff040f127836 */ /* 0x000fca0000000000 */
[----:B------:R-:W-:-:S07]  /*c3e0*/  SHF.R.U32.HI R15, RZ, R18, R21 ;  /* 0x00000012ff0f7219 */ /* 0x000fce0000011615 */
[----:B------:R-:W-:-:S05]  /*c3f0*/  @!P0 IADD3 R15, PT, PT, R15, 0x1, RZ ;  /* 0x000000010f0f8810 */ /* 0x000fca0007ffe0ff */
[----:B------:R-:W-:-:S05]  /*c400*/  @!P1 IMAD.SHL.U32 R15, R15, 0x2, RZ ;  /* 0x000000020f0f9824 */ /* 0x000fca00078e00ff */
[----:B------:R-:W-:Y:S01]  /*c410*/  LOP3.LUT R15, R15, 0x80000000, R12, 0xf8, !PT ;  /* 0x800000000f0f7812 */ /* 0x000fe200078ef80c */
[----:B------:R-:W-:Y:S06]  /*c420*/  BRA `(.L_x_212) ;  /* 0x0000000000047947 */ /* 0x000fec0003800000 */
.L_x_213:
[----:B------:R0:W1:Y:S02]  /*c430*/  MUFU.RCP R15, R12 ;  /* 0x0000000c000f7308 */ /* 0x0000640000001000 */
.L_x_212:
[----:B-1-3--:R-:W-:Y:S02]  /*c440*/  IMAD.MOV.U32 R21, RZ, RZ, R15 ;  /* 0x000000ffff157224 */ /* 0x00afe400078e000f */
[----:B------:R-:W-:-:S04]  /*c450*/  HFMA2 R15, -RZ, RZ, 0, 0 ;  /* 0x00000000ff0f7431 */ /* 0x000fc800000001ff */
[----:B0-2---:R-:W-:Y:S05]  /*c460*/  RET.REL.NODEC R14 `(_Z16lastProjectOnGPUPfS_S_) ;  /* 0xffffff380ee47950 */ /* 0x005fea0003c3ffff */
        .weak           $__internal_1_$__cuda_sm3x_div_rn_noftz_f32_slowpath
        .type           $__internal_1_$__cuda_sm3x_div_rn_noftz_f32_slowpath,@function
        .size           $__internal_1_$__cuda_sm3x_div_rn_noftz_f32_slowpath,(.L_x_854 - $__internal_1_$__cuda_sm3x_div_rn_noftz_f32_slowpath)
$__internal_1_$__cuda_sm3x_div_rn_noftz_f32_slowpath:
[----:B------:R-:W-:Y:S01]  /*c470*/  SHF.R.U32.HI R27, RZ, 0x17, R15 ;  /* 0x00000017ff1b7819 */ /* 0x000fe2000001160f */
[----:B------:R-:W-:Y:S01]  /*c480*/  BSSY.RECONVERGENT B4, `(.L_x_214) ;  /* 0x0000062000047945 */ /* 0x000fe20003800200 */
[----:B------:R-:W-:Y:S02]  /*c490*/  SHF.R.U32.HI R30, RZ, 0x17, R12 ;  /* 0x00000017ff1e7819 */ /* 0x000fe4000001160c */
[----:B------:R-:W-:Y:S02]  /*c4a0*/  LOP3.LUT R27, R27, 0xff, RZ, 0xc0, !PT ;  /* 0x000000ff1b1b7812 */ /* 0x000fe400078ec0ff */
[----:B------:R-:W-:-:S03]  /*c4b0*/  LOP3.LUT R30, R30, 0xff, RZ, 0xc0, !PT ;  /* 0x000000ff1e1e7812 */ /* 0x000fc600078ec0ff */
[----:B------:R-:W-:Y:S02]  /*c4c0*/  VIADD R31, R27, 0xffffffff ;  /* 0xffffffff1b1f7836 */ /* 0x000fe40000000000 */
[----:B------:R-:W-:-:S03]  /*c4d0*/  VIADD R29, R30, 0xffffffff ;  /* 0xffffffff1e1d7836 */ /* 0x000fc60000000000 */
[----:B------:R-:W-:-:S04]  /*c4e0*/  ISETP.GT.U32.AND P0, PT, R31, 0xfd, PT ;  /* 0x000000fd1f00780c */ /* 0x000fc80003f04070 */
[----:B------:R-:W-:-:S13]  /*c4f0*/  ISETP.GT.U32.OR P0, PT, R29, 0xfd, P0 ;  /* 0x000000fd1d00780c */ /* 0x000fda0000704470 */
[----:B------:R-:W-:Y:S01]  /*c500*/  @!P0 MOV R28, RZ ;  /* 0x000000ff001c8202 */ /* 0x000fe20000000f00 */
[----:B------:R-:W-:Y:S06]  /*c510*/  @!P0 BRA `(.L_x_215) ;  /* 0x00000000005c8947 */ /* 0x000fec0003800000 */
[----:B------:R-:W-:Y:S02]  /*c520*/  FSETP.GTU.FTZ.AND P0, PT, |R12|, +INF , PT ;  /* 0x7f8000000c00780b */ /* 0x000fe40003f1c200 */
[----:B------:R-:W-:-:S04]  /*c530*/  FSETP.GTU.FTZ.AND P1, PT, |R15|, +INF , PT ;  /* 0x7f8000000f00780b */ /* 0x000fc80003f3c200 */
[----:B------:R-:W-:-:S13]  /*c540*/  PLOP3.LUT P0, PT, P0, P1, PT, 0xf8, 0x8f ;  /* 0x00000000008f781c */ /* 0x000fda0000703f70 */
[----:B------:R-:W-:Y:S05]  /*c550*/  @P0 BRA `(.L_x_216) ;  /* 0x00000004004c0947 */ /* 0x000fea0003800000 */
[----:B------:R-:W-:-:S13]  /*c560*/  LOP3.LUT P0, RZ, R15, 0x7fffffff, R12, 0xc8, !PT ;  /* 0x7fffffff0fff7812 */ /* 0x000fda000780c80c */
[----:B------:R-:W-:Y:S05]  /*c570*/  @!P0 BRA `(.L_x_217) ;  /* 0x00000004003c8947 */ /* 0x000fea0003800000 */
[C---:B------:R-:W-:Y:S02]  /*c580*/  FSETP.NEU.FTZ.AND P0, PT, |R12|.reuse, +INF , PT ;  /* 0x7f8000000c00780b */ /* 0x040fe40003f1d200 */
[----:B------:R-:W-:Y:S02]  /*c590*/  FSETP.NEU.FTZ.AND P2, PT, |R15|, +INF , PT ;  /* 0x7f8000000f00780b */ /* 0x000fe40003f5d200 */
[----:B------:R-:W-:-:S11]  /*c5a0*/  FSETP.NEU.FTZ.AND P1, PT, |R12|, +INF , PT ;  /* 0x7f8000000c00780b */ /* 0x000fd60003f3d200 */
[----:B------:R-:W-:Y:S05]  /*c5b0*/  @!P2 BRA !P0, `(.L_x_217) ;  /* 0x00000004002ca947 */ /* 0x000fea0004000000 */
[----:B------:R-:W-:-:S04]  /*c5c0*/  LOP3.LUT P0, RZ, R12, 0x7fffffff, RZ, 0xc0, !PT ;  /* 0x7fffffff0cff7812 */ /* 0x000fc8000780c0ff */
[----:B------:R-:W-:-:S13]  /*c5d0*/  PLOP3.LUT P0, PT, P2, P0, PT, 0x2f, 0xf2 ;  /* 0x0000000000f2781c */ /* 0x000fda0001700577 */
[----:B------:R-:W-:Y:S05]  /*c5e0*/  @P0 BRA `(.L_x_218) ;  /* 0x0000000400180947 */ /* 0x000fea0003800000 */
[----:B------:R-:W-:-:S04]  /*c5f0*/  LOP3.LUT P0, RZ, R15, 0x7fffffff, RZ, 0xc0, !PT ;  /* 0x7fffffff0fff7812 */ /* 0x000fc8000780c0ff */
[----:B------:R-:W-:-:S13]  /*c600*/  PLOP3.LUT P0, PT, P1, P0, PT, 0x2f, 0xf2 ;  /* 0x0000000000f2781c */ /* 0x000fda0000f00577 */
[----:B------:R-:W-:Y:S05]  /*c610*/  @P0 BRA `(.L_x_219) ;  /* 0x0000000400000947 */ /* 0x000fea0003800000 */
[----:B------:R-:W-:Y:S02]  /*c620*/  ISETP.GE.AND P0, PT, R29, RZ, PT ;  /* 0x000000ff1d00720c */ /* 0x000fe40003f06270 */
[----:B------:R-:W-:-:S11]  /*c630*/  ISETP.GE.AND P1, PT, R31, RZ, PT ;  /* 0x000000ff1f00720c */ /* 0x000fd60003f26270 */
[----:B------:R-:W-:Y:S02]  /*c640*/  @P0 IMAD.MOV.U32 R28, RZ, RZ, RZ ;  /* 0x000000ffff1c0224 */ /* 0x000fe400078e00ff */
[----:B------:R-:W-:Y:S01]  /*c650*/  @!P0 FFMA R12, R12, 1.84467440737095516160e+19, RZ ;  /* 0x5f8000000c0c8823 */ /* 0x000fe200000000ff */
[----:B------:R-:W-:Y:S02]  /*c660*/  @!P0 IMAD.MOV.U32 R28, RZ, RZ, -0x40 ;  /* 0xffffffc0ff1c8424 */ /* 0x000fe400078e00ff */
[----:B------:R-:W-:-:S03]  /*c670*/  @!P1 FFMA R15, R15, 1.84467440737095516160e+19, RZ ;  /* 0x5f8000000f0f9823 */ /* 0x000fc600000000ff */
[----:B------:R-:W-:-:S07]  /*c680*/  @!P1 IADD3 R28, PT, PT, R28, 0x40, RZ ;  /* 0x000000401c1c9810 */ /* 0x000fce0007ffe0ff */
.L_x_215:
[----:B------:R-:W-:Y:S01]  /*c690*/  LEA R32, R27, 0xc0800000, 0x17 ;  /* 0xc08000001b207811 */ /* 0x000fe200078eb8ff */
[----:B------:R-:W-:Y:S01]  /*c6a0*/  VIADD R30, R30, 0xffffff81 ;  /* 0xffffff811e1e7836 */ /* 0x000fe20000000000 */
[----:B------:R-:W-:Y:S03]  /*c6b0*/  BSSY.RECONVERGENT B5, `(.L_x_220) ;  /* 0x0000035000057945 */ /* 0x000fe60003800200 */
[----:B------:R-:W-:Y:S02]  /*c6c0*/  IMAD.IADD R31, R15, 0x1, -R32 ;  /* 0x000000010f1f7824 */ /* 0x000fe400078e0a20 */
[C---:B------:R-:W-:Y:S02]  /*c6d0*/  IMAD R12, R30.reuse, -0x800000, R12 ;  /* 0xff8000001e0c7824 */ /* 0x040fe400078e020c */
[----:B------:R0:W1:Y:S01]  /*c6e0*/  MUFU.RCP R32, R31 ;  /* 0x0000001f00207308 */ /* 0x0000620000001000 */
[----:B------:R-:W-:Y:S01]  /*c6f0*/  FADD.FTZ R15, -R31, -RZ ;  /* 0x800000ff1f0f7221 */ /* 0x000fe20000010100 */
[----:B0-----:R-:W-:-:S04]  /*c700*/  IADD3 R31, PT, PT, R30, 0x7f, -R27 ;  /* 0x0000007f1e1f7810 */ /* 0x001fc80007ffe81b */
[----:B------:R-:W-:Y:S01]  /*c710*/  IADD3 R31, PT, PT, R31, R28, RZ ;  /* 0x0000001c1f1f7210 */ /* 0x000fe20007ffe0ff */
[----:B-1----:R-:W-:-:S04]  /*c720*/  FFMA R29, R32, R15, 1 ;  /* 0x3f800000201d7423 */ /* 0x002fc8000000000f */
[----:B------:R-:W-:-:S04]  /*c730*/  FFMA R29, R32, R29, R32 ;  /* 0x0000001d201d7223 */ /* 0x000fc80000000020 */
[----:B------:R-:W-:-:S04]  /*c740*/  FFMA R32, R12, R29, RZ ;  /* 0x0000001d0c207223 */ /* 0x000fc800000000ff */
[----:B------:R-:W-:-:S04]  /*c750*/  FFMA R33, R15, R32, R12 ;  /* 0x000000200f217223 */ /* 0x000fc8000000000c */
[----:B------:R-:W-:-:S04]  /*c760*/  FFMA R32, R29, R33, R32 ;  /* 0x000000211d207223 */ /* 0x000fc80000000020 */
[----:B------:R-:W-:-:S04]  /*c770*/  FFMA R15, R15, R32, R12 ;  /* 0x000000200f0f7223 */ /* 0x000fc8000000000c */
[----:B------:R-:W-:-:S05]  /*c780*/  FFMA R12, R29, R15, R32 ;  /* 0x0000000f1d0c7223 */ /* 0x000fca0000000020 */
[----:B------:R-:W-:-:S04]  /*c790*/  SHF.R.U32.HI R27, RZ, 0x17, R12 ;  /* 0x00000017ff1b7819 */ /* 0x000fc8000001160c */
[----:B------:R-:W-:-:S05]  /*c7a0*/  LOP3.LUT R27, R27, 0xff, RZ, 0xc0, !PT ;  /* 0x000000ff1b1b7812 */ /* 0x000fca00078ec0ff */
[----:B------:R-:W-:-:S04]  /*c7b0*/  IMAD.IADD R27, R27, 0x1, R31 ;  /* 0x000000011b1b7824 */ /* 0x000fc800078e021f */
[----:B------:R-:W-:-:S05]  /*c7c0*/  VIADD R28, R27, 0xffffffff ;  /* 0xffffffff1b1c7836 */ /* 0x000fca0000000000 */
[----:B------:R-:W-:-:S13]  /*c7d0*/  ISETP.GE.U32.AND P0, PT, R28, 0xfe, PT ;  /* 0x000000fe1c00780c */ /* 0x000fda0003f06070 */
[----:B------:R-:W-:Y:S05]  /*c7e0*/  @!P0 BRA `(.L_x_221) ;  /* 0x0000000000808947 */ /* 0x000fea0003800000 */
[----:B------:R-:W-:-:S13]  /*c7f0*/  ISETP.GT.AND P0, PT, R27, 0xfe, PT ;  /* 0x000000fe1b00780c */ /* 0x000fda0003f04270 */
[----:B------:R-:W-:Y:S05]  /*c800*/  @P0 BRA `(.L_x_222) ;  /* 0x00000000006c0947 */ /* 0x000fea0003800000 */
[----:B------:R-:W-:-:S13]  /*c810*/  ISETP.GE.AND P0, PT, R27, 0x1, PT ;  /* 0x000000011b00780c */ /* 0x000fda0003f06270 */
[----:B------:R-:W-:Y:S05]  /*c820*/  @P0 BRA `(.L_x_223) ;  /* 0x0000000000740947 */ /* 0x000fea0003800000 */
[----:B------:R-:W-:Y:S02]  /*c830*/  ISETP.GE.AND P0, PT, R27, -0x18, PT ;  /* 0xffffffe81b00780c */ /* 0x000fe40003f06270 */
[----:B------:R-:W-:-:S11]  /*c840*/  LOP3.LUT R12, R12, 0x80000000, RZ, 0xc0, !PT ;  /* 0x800000000c0c7812 */ /* 0x000fd600078ec0ff */
[----:B------:R-:W-:Y:S05]  /*c850*/  @!P0 BRA `(.L_x_223) ;  /* 0x0000000000688947 */ /* 0x000fea0003800000 */
[-CC-:B------:R-:W-:Y:S01]  /*c860*/  FFMA.RZ R28, R29, R15.reuse, R32.reuse ;  /* 0x0000000f1d1c7223 */ /* 0x180fe2000000c020 */
[C---:B------:R-:W-:Y:S02]  /*c870*/  ISETP.NE.AND P2, PT, R27.reuse, RZ, PT ;  /* 0x000000ff1b00720c */ /* 0x040fe40003f45270 */
[----:B------:R-:W-:Y:S02]  /*c880*/  ISETP.NE.AND P1, PT, R27, RZ, PT ;  /* 0x000000ff1b00720c */ /* 0x000fe40003f25270 */
[----:B------:R-:W-:Y:S01]  /*c890*/  LOP3.LUT R30, R28, 0x7fffff, RZ, 0xc0, !PT ;  /* 0x007fffff1c1e7812 */ /* 0x000fe200078ec0ff */
[CCC-:B------:R-:W-:Y:S01]  /*c8a0*/  FFMA.RP R28, R29.reuse, R15.reuse, R32.reuse ;  /* 0x0000000f1d1c7223 */ /* 0x1c0fe20000008020 */
[----:B------:R-:W-:Y:S01]  /*c8b0*/  FFMA.RM R15, R29, R15, R32 ;  /* 0x0000000f1d0f7223 */ /* 0x000fe20000004020 */
[----:B------:R-:W-:Y:S01]  /*c8c0*/  IADD3 R29, PT, PT, R27, 0x20, RZ ;  /* 0x000000201b1d7810 */ /* 0x000fe20007ffe0ff */
[----:B------:R-:W-:Y:S01]  /*c8d0*/  IMAD.MOV R27, RZ, RZ, -R27 ;  /* 0x000000ffff1b7224 */ /* 0x000fe200078e0a1b */
[----:B------:R-:W-:-:S02]  /*c8e0*/  LOP3.LUT R30, R30, 0x800000, RZ, 0xfc, !PT ;  /* 0x008000001e1e7812 */ /* 0x000fc400078efcff */
[----:B------:R-:W-:Y:S02]  /*c8f0*/  FSETP.NEU.FTZ.AND P0, PT, R28, R15, PT ;  /* 0x0000000f1c00720b */ /* 0x000fe40003f1d000 */
[----:B------:R-:W-:Y:S02]  /*c900*/  SHF.L.U32 R29, R30, R29, RZ ;  /* 0x0000001d1e1d7219 */ /* 0x000fe400000006ff */
[----:B------:R-:W-:Y:S02]  /*c910*/  SEL R15, R27, RZ, P2 ;  /* 0x000000ff1b0f7207 */ /* 0x000fe40001000000 */
[----:B------:R-:W-:Y:S02]  /*c920*/  ISETP.NE.AND P1, PT, R29, RZ, P1 ;  /* 0x000000ff1d00720c */ /* 0x000fe40000f25270 */
[----:B------:R-:W-:Y:S02]  /*c930*/  SHF.R.U32.HI R15, RZ, R15, R30 ;  /* 0x0000000fff0f7219 */ /* 0x000fe4000001161e */
[----:B------:R-:W-:-:S02]  /*c940*/  PLOP3.LUT P0, PT, P0, P1, PT, 0xf8, 0x8f ;  /* 0x00000000008f781c */ /* 0x000fc40000703f70 */
[----:B------:R-:W-:Y:S02]  /*c950*/  SHF.R.U32.HI R28, RZ, 0x1, R15 ;  /* 0x00000001ff1c7819 */ /* 0x000fe4000001160f */
[----:B------:R-:W-:-:S04]  /*c960*/  SEL R27, RZ, 0x1, !P0 ;  /* 0x00000001ff1b7807 */ /* 0x000fc80004000000 */
[----:B------:R-:W-:-:S04]  /*c970*/  LOP3.LUT R30, R27, 0x1, R28, 0xf8, !PT ;  /* 0x000000011b1e7812 */ /* 0x000fc800078ef81c */
[----:B------:R-:W-:-:S05]  /*c980*/  LOP3.LUT R15, R30, R15, RZ, 0xc0, !PT ;  /* 0x0000000f1e0f7212 */ /* 0x000fca00078ec0ff */
[----:B------:R-:W-:-:S05]  /*c990*/  IMAD.IADD R15, R28, 0x1, R15 ;  /* 0x000000011c0f7824 */ /* 0x000fca00078e020f */
[----:B------:R-:W-:Y:S01]  /*c9a0*/  LOP3.LUT R12, R15, R12, RZ, 0xfc, !PT ;  /* 0x0000000c0f0c7212 */ /* 0x000fe200078efcff */
[----:B------:R-:W-:Y:S06]  /*c9b0*/  BRA `(.L_x_223) ;  /* 0x0000000000107947 */ /* 0x000fec0003800000 */
.L_x_222:
[----:B------:R-:W-:-:S04]  /*c9c0*/  LOP3.LUT R12, R12, 0x80000000, RZ, 0xc0, !PT ;  /* 0x800000000c0c7812 */ /* 0x000fc800078ec0ff */
[----:B------:R-:W-:Y:S01]  /*c9d0*/  LOP3.LUT R12, R12, 0x7f800000, RZ, 0xfc, !PT ;  /* 0x7f8000000c0c7812 */ /* 0x000fe200078efcff */
[----:B------:R-:W-:Y:S06]  /*c9e0*/  BRA `(.L_x_223) ;  /* 0x0000000000047947 */ /* 0x000fec0003800000 */
.L_x_221:
[----:B------:R-:W-:-:S07]  /*c9f0*/  LEA R12, R31, R12, 0x17 ;  /* 0x0000000c1f0c7211 */ /* 0x000fce00078eb8ff */
.L_x_223:
[----:B------:R-:W-:Y:S05]  /*ca00*/  BSYNC.RECONVERGENT B5 ;  /* 0x0000000000057941 */ /* 0x000fea0003800200 */
.L_x_220:
[----:B------:R-:W-:Y:S05]  /*ca10*/  BRA `(.L_x_224) ;  /* 0x0000000000207947 */ /* 0x000fea0003800000 */
.L_x_219:
[----:B------:R-:W-:-:S04]  /*ca20*/  LOP3.LUT R12, R15, 0x80000000, R12, 0x48, !PT ;  /* 0x800000000f0c7812 */ /* 0x000fc800078e480c */
[----:B------:R-:W-:Y:S01]  /*ca30*/  LOP3.LUT R12, R12, 0x7f800000, RZ, 0xfc, !PT ;  /* 0x7f8000000c0c7812 */ /* 0x000fe200078efcff */
[----:B------:R-:W-:Y:S06]  /*ca40*/  BRA `(.L_x_224) ;  /* 0x0000000000147947 */ /* 0x000fec0003800000 */
.L_x_218:
[----:B------:R-:W-:Y:S01]  /*ca50*/  LOP3.LUT R12, R15, 0x80000000, R12, 0x48, !PT ;  /* 0x800000000f0c7812 */ /* 0x000fe200078e480c */
[----:B------:R-:W-:Y:S06]  /*ca60*/  BRA `(.L_x_224) ;  /* 0x00000000000c7947 */ /* 0x000fec0003800000 */
.L_x_217:
[----:B------:R-:W0:Y:S01]  /*ca70*/  MUFU.RSQ R12, -QNAN ;  /* 0xffc00000000c7908 */ /* 0x000e220000001400 */
[----:B------:R-:W-:Y:S05]  /*ca80*/  BRA `(.L_x_224) ;  /* 0x0000000000047947 */ /* 0x000fea0003800000 */
.L_x_216:
[----:B------:R-:W-:-:S07]  /*ca90*/  FADD.FTZ R12, R12, R15 ;  /* 0x0000000f0c0c7221 */ /* 0x000fce0000010000 */
.L_x_224:
[----:B------:R-:W-:Y:S05]  /*caa0*/  BSYNC.RECONVERGENT B4 ;  /* 0x0000000000047941 */ /* 0x000fea0003800200 */
.L_x_214:
[----:B------:R-:W-:-:S04]  /*cab0*/  IMAD.MOV.U32 R15, RZ, RZ, 0x0 ;  /* 0x00000000ff0f7424 */ /* 0x000fc800078e00ff */
[----:B0-----:R-:W-:Y:S05]  /*cac0*/  RET.REL.NODEC R14 `(_Z16lastProjectOnGPUPfS_S_) ;  /* 0xffffff340e4c7950 */ /* 0x001fea0003c3ffff */
.L_x_225:
[----:B------:R-:W-:-:S00]  /*cad0*/  BRA `(.L_x_225) ;  /* 0xfffffffc00fc7947 */ /* 0x000fc0000383ffff */
[----:B------:R-:W-:-:S00]  /*cae0*/  NOP ;  /* 0x0000000000007918 */ /* 0x000fc00000000000 */
        /* <DEDUP_REMOVED lines=9> */
.L_x_854:


//--------------------- .text._Z33computeDivergenceAndPressureOnGPUPfS_S_S_ --------------------------
	.section	.text._Z33computeDivergenceAndPressureOnGPUPfS_S_S_,"ax",@progbits
	.align	128
        .global         _Z33computeDivergenceAndPressureOnGPUPfS_S_S_
        .type           _Z33computeDivergenceAndPressureOnGPUPfS_S_S_,@function
        .size           _Z33computeDivergenceAndPressureOnGPUPfS_S_S_,(.L_x_855 - _Z33computeDivergenceAndPressureOnGPUPfS_S_S_)
        .other          _Z33computeDivergenceAndPressureOnGPUPfS_S_S_,@"STO_CUDA_ENTRY STV_DEFAULT"
_Z33computeDivergenceAndPressureOnGPUPfS_S_S_:
.text._Z33computeDivergenceAndPressureOnGPUPfS_S_S_:
[----:B------:R-:W-:Y:S08]  /*0000*/  LDC R1, c[0x0][0x37c] ;  /* 0x0000df00ff017b82 */ /* 0x000ff00000000800 */
[----:B------:R-:W0:Y:S01]  /*0010*/  LDC R10, c[0x0][0x360] ;  /* 0x0000d800ff0a7b82 */ /* 0x000e220000000800 */
[----:B------:R-:W1:Y:S01]  /*0020*/  S2R R20, SR_TID.Y ;  /* 0x0000000000147919 */ /* 0x000e620000002200 */
[----:B------:R-:W2:Y:S01]  /*0030*/  LDCU.64 UR6, c[0x0][0x358] ;  /* 0x00006b00ff0677ac */ /* 0x000ea20008000a00 */
[----:B------:R-:W-:Y:S05]  /*0040*/  BSSY.RECONVERGENT B0, `(.L_x_226) ;  /* 0x000006f000007945 */ /* 0x000fea0003800200 */
[----:B------:R-:W3:Y:S01]  /*0050*/  LDC R11, c[0x0][0x364] ;  /* 0x0000d900ff0b7b82 */ /* 0x000ee20000000800 */
[----:B------:R-:W0:Y:S01]  /*0060*/  LDCU UR4, c[0x0][0x370] ;  /* 0x00006e00ff0477ac */ /* 0x000e220008000800 */
[----:B------:R-:W3:Y:S06]  /*0070*/  LDCU UR5, c[0x0][0x374] ;  /* 0x00006e80ff0577ac */ /* 0x000eec0008000800 */
[----:B------:R-:W4:Y:S01]  /*0080*/  LDC R8, c[0x3][RZ] ;  /* 0x00c00000ff087b82 */ /* 0x000f220000000800 */
[----:B0-----:R-:W-:-:S07]  /*0090*/  IMAD R0, R10, UR4, RZ ;  /* 0x000000040a007c24 */ /* 0x001fce000f8e02ff */
[----:B------:R-:W-:Y:S01]  /*00a0*/  S2UR UR4, SR_CTAID.X ;  /* 0x00000000000479c3 */ /* 0x000fe20000002500 */
[----:B------:R-:W0:Y:S01]  /*00b0*/  I2F.U32.RP R3, R0 ;  /* 0x0000000000037306 */ /* 0x000e220000209000 */
[----:B---3--:R-:W-:Y:S01]  /*00c0*/  IMAD R2, R11, UR5, RZ ;  /* 0x000000050b027c24 */ /* 0x008fe2000f8e02ff */
[----:B------:R-:W-:Y:S01]  /*00d0*/  ISETP.NE.U32.AND P2, PT, R0, RZ, PT ;  /* 0x000000ff0000720c */ /* 0x000fe20003f45070 */
[----:B------:R-:W-:Y:S02]  /*00e0*/  IMAD.MOV R13, RZ, RZ, -R0 ;  /* 0x000000ffff0d7224 */ /* 0x000fe400078e0a00 */
[----:B------:R-:W-:Y:S02]  /*00f0*/  IMAD.MOV R15, RZ, RZ, -R2 ;  /* 0x000000ffff0f7224 */ /* 0x000fe400078e0a02 */
[----:B------:R-:W1:Y:S01]  /*0100*/  S2UR UR5, SR_CTAID.Y ;  /* 0x00000000000579c3 */ /* 0x000e620000002600 */
[----:B------:R-:W-:Y:S01]  /*0110*/  ISETP.NE.U32.AND P5, PT, R2, RZ, PT ;  /* 0x000000ff0200720c */ /* 0x000fe20003fa5070 */
[----:B------:R-:W3:Y:S01]  /*0120*/  I2F.U32.RP R9, R2 ;  /* 0x0000000200097306 */ /* 0x000ee20000209000 */
[----:B------:R-:W-:-:S07]  /*0130*/  IMAD R12, R10, R11, RZ ;  /* 0x0000000b0a0c7224 */ /* 0x000fce00078e02ff */
[----:B0-----:R-:W0:Y:S08]  /*0140*/  MUFU.RCP R3, R3 ;  /* 0x0000000300037308 */ /* 0x001e300000001000 */
[----:B---3--:R-:W3:Y:S01]  /*0150*/  MUFU.RCP R9, R9 ;  /* 0x0000000900097308 */ /* 0x008ee20000001000 */
[----:B0-----:R-:W-:Y:S01]  /*0160*/  VIADD R4, R3, 0xffffffe ;  /* 0x0ffffffe03047836 */ /* 0x001fe20000000000 */
[----:B----4-:R-:W-:-:S06]  /*0170*/  IADD3 R3, PT, PT, R8, 0x1, RZ ;  /* 0x0000000108037810 */ /* 0x010fcc0007ffe0ff */
[----:B------:R0:W4:Y:S01]  /*0180*/  F2I.FTZ.U32.TRUNC.NTZ R5, R4 ;  /* 0x0000000400057305 */ /* 0x000122000021f000 */
[----:B---3--:R-:W-:-:S07]  /*0190*/  VIADD R6, R9, 0xffffffe ;  /* 0x0ffffffe09067836 */ /* 0x008fce0000000000 */
[----:B------:R3:W5:Y:S01]  /*01a0*/  F2I.FTZ.U32.TRUNC.NTZ R7, R6 ;  /* 0x0000000600077305 */ /* 0x000762000021f000 */
[----:B0-----:R-:W-:Y:S02]  /*01b0*/  IMAD.MOV.U32 R4, RZ, RZ, RZ ;  /* 0x000000ffff047224 */ /* 0x001fe400078e00ff */
[----:B----4-:R-:W-:Y:S02]  /*01c0*/  IMAD R13, R13, R5, RZ ;  /* 0x000000050d0d7224 */ /* 0x010fe400078e02ff */
[----:B---3--:R-:W-:Y:S02]  /*01d0*/  IMAD.MOV.U32 R6, RZ, RZ, RZ ;  /* 0x000000ffff067224 */ /* 0x008fe400078e00ff */
[----:B------:R-:W-:Y:S02]  /*01e0*/  IMAD.HI.U32 R4, R5, R13, R4 ;  /* 0x0000000d05047227 */ /* 0x000fe400078e0004 */
[----:B------:R-:W0:Y:S02]  /*01f0*/  S2R R13, SR_TID.X ;  /* 0x00000000000d7919 */ /* 0x000e240000002100 */
[----:B-----5:R-:W-:-:S02]  /*0200*/  IMAD R9, R15, R7, RZ ;  /* 0x000000070f097224 */ /* 0x020fc400078e02ff */
[----:B------:R-:W-:-:S04]  /*0210*/  IMAD.HI.U32 R4, R4, R3, RZ ;  /* 0x0000000304047227 */ /* 0x000fc800078e00ff */
[----:B------:R-:W-:-:S04]  /*0220*/  IMAD.HI.U32 R6, R7, R9, R6 ;  /* 0x0000000907067227 */ /* 0x000fc800078e0006 */
[----:B------:R-:W-:Y:S02]  /*0230*/  IMAD.MOV R7, RZ, RZ, -R4 ;  /* 0x000000ffff077224 */ /* 0x000fe400078e0a04 */
[----:B------:R-:W-:-:S04]  /*0240*/  IMAD.HI.U32 R5, R6, R3, RZ ;  /* 0x0000000306057227 */ /* 0x000fc800078e00ff */
[----:B------:R-:W-:Y:S02]  /*0250*/  IMAD.MOV R9, RZ, RZ, -R5 ;  /* 0x000000ffff097224 */ /* 0x000fe400078e0a05 */
[--C-:B------:R-:W-:Y:S02]  /*0260*/  IMAD R7, R0, R7, R3.reuse ;  /* 0x0000000700077224 */ /* 0x100fe400078e0203 */
[----:B------:R-:W-:Y:S02]  /*0270*/  IMAD R9, R2, R9, R3 ;  /* 0x0000000902097224 */ /* 0x000fe400078e0203 */
[----:B------:R-:W-:Y:S01]  /*0280*/  VIADD R6, R8, 0x2 ;  /* 0x0000000208067836 */ /* 0x000fe20000000000 */
[----:B------:R-:W-:Y:S02]  /*0290*/  ISETP.GE.U32.AND P0, PT, R7, R0, PT ;  /* 0x000000000700720c */ /* 0x000fe40003f06070 */
[----:B------:R-:W-:-:S11]  /*02a0*/  ISETP.GE.U32.AND P3, PT, R9, R2, PT ;  /* 0x000000020900720c */ /* 0x000fd60003f66070 */
[----:B------:R-:W-:Y:S01]  /*02b0*/  @P0 IADD3 R7, PT, PT, -R0, R7, RZ ;  /* 0x0000000700070210 */ /* 0x000fe20007ffe1ff */
[----:B------:R-:W-:Y:S02]  /*02c0*/  @P0 VIADD R4, R4, 0x1 ;  /* 0x0000000104040836 */ /* 0x000fe40000000000 */
[----:B------:R-:W-:Y:S01]  /*02d0*/  @P3 IMAD.IADD R9, R9, 0x1, -R2 ;  /* 0x0000000109093824 */ /* 0x000fe200078e0a02 */
[----:B------:R-:W-:Y:S01]  /*02e0*/  ISETP.GE.U32.AND P1, PT, R7, R0, PT ;  /* 0x000000000700720c */ /* 0x000fe20003f26070 */
[----:B-1----:R-:W-:Y:S02]  /*02f0*/  IMAD R7, R11, UR5, R20 ;  /* 0x000000050b077c24 */ /* 0x002fe4000f8e0214 */
[----:B------:R-:W-:Y:S01]  /*0300*/  @P3 VIADD R5, R5, 0x1 ;  /* 0x0000000105053836 */ /* 0x000fe20000000000 */
[----:B------:R-:W-:Y:S01]  /*0310*/  ISETP.GE.U32.AND P4, PT, R9, R2, PT ;  /* 0x000000020900720c */ /* 0x000fe20003f86070 */
[C-C-:B0-----:R-:W-:Y:S01]  /*0320*/  IMAD R9, R10.reuse, UR4, R13.reuse ;  /* 0x000000040a097c24 */ /* 0x141fe2000f8e020d */
[----:B------:R-:W-:Y:S01]  /*0330*/  ISETP.GE.AND P0, PT, R7, R6, PT ;  /* 0x000000060700720c */ /* 0x000fe20003f06270 */
[----:B------:R-:W-:-:S06]  /*0340*/  IMAD R20, R10, R20, R13 ;  /* 0x000000140a147224 */ /* 0x000fcc00078e020d */
[----:B------:R-:W-:Y:S01]  /*0350*/  @P1 VIADD R4, R4, 0x1 ;  /* 0x0000000104041836 */ /* 0x000fe20000000000 */
[----:B------:R-:W-:-:S03]  /*0360*/  @!P2 LOP3.LUT R4, RZ, R0, RZ, 0x33, !PT ;  /* 0x00000000ff04a212 */ /* 0x000fc600078e33ff */
[----:B------:R-:W-:Y:S02]  /*0370*/  @P4 IADD3 R5, PT, PT, R5, 0x1, RZ ;  /* 0x0000000105054810 */ /* 0x000fe40007ffe0ff */
[----:B------:R-:W-:Y:S01]  /*0380*/  @!P5 LOP3.LUT R5, RZ, R2, RZ, 0x33, !PT ;  /* 0x00000002ff05d212 */ /* 0x000fe200078e33ff */
[C---:B------:R-:W-:Y:S02]  /*0390*/  VIADD R10, R4.reuse, 0x1 ;  /* 0x00000001040a7836 */ /* 0x040fe40000000000 */
[----:B------:R-:W-:Y:S02]  /*03a0*/  IMAD R11, R9, R4, R9 ;  /* 0x00000004090b7224 */ /* 0x000fe400078e0209 */
[-C--:B------:R-:W-:Y:S02]  /*03b0*/  IMAD R21, R4, R5.reuse, R4 ;  /* 0x0000000504157224 */ /* 0x080fe400078e0204 */
[----:B------:R-:W-:Y:S02]  /*03c0*/  VIADD R8, R5, 0x1 ;  /* 0x0000000105087836 */ /* 0x000fe40000000000 */
[----:B------:R-:W-:-:S02]  /*03d0*/  IMAD R13, R7, R5, R7 ;  /* 0x00000005070d7224 */ /* 0x000fc400078e0207 */
[----:B------:R-:W-:-:S04]  /*03e0*/  IMAD.IADD R21, R8, 0x1, R21 ;  /* 0x0000000108157824 */ /* 0x000fc800078e0215 */
[----:B------:R-:W-:Y:S01]  /*03f0*/  IMAD R12, R21, R12, RZ ;  /* 0x0000000c150c7224 */ /* 0x000fe200078e02ff */
[----:B--2---:R-:W-:Y:S06]  /*0400*/  @P0 BRA `(.L_x_227) ;  /* 0x0000000000c80947 */ /* 0x004fec0003800000 */
[----:B------:R-:W-:Y:S02]  /*0410*/  HFMA2 R23, -RZ, RZ, 0, 0 ;  /* 0x00000000ff177431 */ /* 0x000fe400000001ff */
[----:B------:R-:W-:-:S07]  /*0420*/  IMAD.MOV.U32 R25, RZ, RZ, R7 ;  /* 0x000000ffff197224 */ /* 0x000fce00078e0007 */
.L_x_233:
[----:B------:R-:W-:Y:S01]  /*0430*/  ISETP.GE.AND P0, PT, R9, R6, PT ;  /* 0x000000060900720c */ /* 0x000fe20003f06270 */
[----:B------:R-:W-:-:S12]  /*0440*/  BSSY.RECONVERGENT B1, `(.L_x_228) ;  /* 0x000002a000017945 */ /* 0x000fd80003800200 */
[----:B0-----:R-:W-:Y:S05]  /*0450*/  @P0 BRA `(.L_x_229) ;  /* 0x0000000000a00947 */ /* 0x001fea0003800000 */
[----:B------:R-:W-:Y:S02]  /*0460*/  IMAD.MOV.U32 R22, RZ, RZ, RZ ;  /* 0x000000ffff167224 */ /* 0x000fe400078e00ff */
[----:B------:R-:W-:-:S07]  /*0470*/  IMAD.MOV.U32 R24, RZ, RZ, R9 ;  /* 0x000000ffff187224 */ /* 0x000fce00078e0009 */
.L_x_232:
[----:B0-----:R-:W0:Y:S01]  /*0480*/  LDC R19, c[0x3][RZ] ;  /* 0x00c00000ff137b82 */ /* 0x001e220000000800 */
[CC--:B------:R-:W-:Y:S01]  /*0490*/  VIMNMX R15, PT, PT, R24.reuse, R25.reuse, PT ;  /* 0x00000019180f7248 */ /* 0x0c0fe20003fe0100 */
[----:B------:R-:W-:Y:S01]  /*04a0*/  BSSY.RECONVERGENT B2, `(.L_x_230) ;  /* 0x000001f000027945 */ /* 0x000fe20003800200 */
[----:B------:R-:W-:Y:S02]  /*04b0*/  VIMNMX R14, PT, PT, R24, R25, !PT ;  /* 0x00000019180e7248 */ /* 0x000fe40007fe0100 */
[----:B------:R-:W-:-:S04]  /*04c0*/  ISETP.GE.AND P0, PT, R15, 0x1, PT ;  /* 0x000000010f00780c */ /* 0x000fc80003f06270 */
[----:B0-----:R-:W-:-:S13]  /*04d0*/  ISETP.GT.OR P0, PT, R14, R19, !P0 ;  /* 0x000000130e00720c */ /* 0x001fda0004704670 */
[----:B------:R-:W-:Y:S05]  /*04e0*/  @P0 BRA `(.L_x_231) ;  /* 0x0000000000680947 */ /* 0x000fea0003800000 */
[----:B------:R-:W0:Y:S01]  /*04f0*/  LDC.64 R16, c[0x0][0x388] ;  /* 0x0000e200ff107b82 */ /* 0x000e220000000a00 */
[----:B------:R-:W-:-:S05]  /*0500*/  IMAD R27, R6, R25, R24 ;  /* 0x00000019061b7224 */ /* 0x000fca00078e0218 */
[----:B------:R-:W-:Y:S02]  /*0510*/  IADD3 R19, PT, PT, R27, -0x2, -R19 ;  /* 0xfffffffe1b137810 */ /* 0x000fe40007ffe813 */
[----:B------:R-:W1:Y:S01]  /*0520*/  LDC.64 R14, c[0x0][0x380] ;  /* 0x0000e000ff0e7b82 */ /* 0x000e620000000a00 */
[----:B------:R-:W-:Y:S02]  /*0530*/  IMAD.IADD R29, R6, 0x1, R27 ;  /* 0x00000001061d7824 */ /* 0x000fe400078e021b */
[----:B0-----:R-:W-:-:S04]  /*0540*/  IMAD.WIDE R18, R19, 0x4, R16 ;  /* 0x0000000413127825 */ /* 0x001fc800078e0210 */
[----:B------:R-:W-:Y:S02]  /*0550*/  IMAD.WIDE R16, R29, 0x4, R16 ;  /* 0x000000041d107825 */ /* 0x000fe400078e0210 */
[----:B------:R0:W2:Y:S02]  /*0560*/  LDG.E R18, desc[UR6][R18.64] ;  /* 0x0000000612127981 */ /* 0x0000a4000c1e1900 */
[----:B-1----:R-:W-:Y:S02]  /*0570*/  IMAD.WIDE R14, R27, 0x4, R14 ;  /* 0x000000041b0e7825 */ /* 0x002fe400078e020e */
[----:B------:R-:W3:Y:S04]  /*0580*/  LDG.E R16, desc[UR6][R16.64] ;  /* 0x0000000610107981 */ /* 0x000ee8000c1e1900 */
[----:B------:R-:W4:Y:S04]  /*0590*/  LDG.E R26, desc[UR6][R14.64+-0x4] ;  /* 0xfffffc060e1a7981 */ /* 0x000f28000c1e1900 */
[----:B------:R1:W5:Y:S01]  /*05a0*/  LDG.E R27, desc[UR6][R14.64+0x4] ;  /* 0x000004060e1b7981 */ /* 0x000362000c1e1900 */
[----:B------:R-:W0:Y:S01]  /*05b0*/  S2UR UR5, SR_CgaCtaId ;  /* 0x00000000000579c3 */ /* 0x000e220000008800 */
[----:B------:R-:W-:Y:S01]  /*05c0*/  IMAD R28, R20, R21, RZ ;  /* 0x00000015141c7224 */ /* 0x000fe200078e02ff */
[----:B------:R-:W-:-:S03]  /*05d0*/  UMOV UR4, 0x400 ;  /* 0x0000040000047882 */ /* 0x000fc60000000000 */
[----:B------:R-:W-:-:S05]  /*05e0*/  IMAD R29, R10, R23, R28 ;  /* 0x000000170a1d7224 */ /* 0x000fca00078e021c */
[----:B------:R-:W-:Y:S01]  /*05f0*/  IADD3 R29, PT, PT, R29, R22, RZ ;  /* 0x000000161d1d7210 */ /* 0x000fe20007ffe0ff */
[----:B0-----:R-:W-:-:S06]  /*0600*/  ULEA UR4, UR5, UR4, 0x18 ;  /* 0x0000000405047291 */ /* 0x001fcc000f8ec0ff */
[----:B------:R-:W-:-:S05]  /*0610*/  LEA R29, R29, UR4, 0x2 ;  /* 0x000000041d1d7c11 */ /* 0x000fca000f8e10ff */
[C-C-:B------:R-:W-:Y:S02]  /*0620*/  IMAD R19, R12.reuse, 0x8, R29.reuse ;  /* 0x000000080c137824 */ /* 0x140fe400078e021d */
[C---:B-1----:R-:W-:Y:S02]  /*0630*/  IMAD R14, R12.reuse, 0x4, R29 ;  /* 0x000000040c0e7824 */ /* 0x042fe400078e021d */
[----:B------:R-:W-:Y:S01]  /*0640*/  IMAD R17, R12, 0x4, R19 ;  /* 0x000000040c117824 */ /* 0x000fe200078e0213 */
[----:B--2---:R0:W-:Y:S04]  /*0650*/  STS [R19], R18 ;  /* 0x0000001213007388 */ /* 0x0041e80000000800 */
[----:B---3--:R0:W-:Y:S04]  /*0660*/  STS [R17], R16 ;  /* 0x0000001011007388 */ /* 0x0081e80000000800 */
[----:B----4-:R0:W-:Y:S04]  /*0670*/  STS [R29], R26 ;  /* 0x0000001a1d007388 */ /* 0x0101e80000000800 */
[----:B-----5:R0:W-:Y:S02]  /*0680*/  STS [R14], R27 ;  /* 0x0000001b0e007388 */ /* 0x0201e40000000800 */
.L_x_231:
[----:B------:R-:W-:Y:S05]  /*0690*/  BSYNC.RECONVERGENT B2 ;  /* 0x0000000000027941 */ /* 0x000fea0003800200 */
.L_x_230:
[----:B------:R-:W-:Y:S01]  /*06a0*/  IMAD.IADD R24, R0, 0x1, R24 ;  /* 0x0000000100187824 */ /* 0x000fe200078e0218 */
[----:B------:R-:W-:-:S04]  /*06b0*/  IADD3 R22, PT, PT, R22, 0x1, RZ ;  /* 0x0000000116167810 */ /* 0x000fc80007ffe0ff */
[----:B------:R-:W-:-:S13]  /*06c0*/  ISETP.GE.AND P0, PT, R24, R6, PT ;  /* 0x000000061800720c */ /* 0x000fda0003f06270 */
[----:B------:R-:W-:Y:S05]  /*06d0*/  @!P0 BRA `(.L_x_232) ;  /* 0xfffffffc00688947 */ /* 0x000fea000383ffff */
.L_x_229:
[----:B------:R-:W-:Y:S05]  /*06e0*/  BSYNC.RECONVERGENT B1 ;  /* 0x0000000000017941 */ /* 0x000fea0003800200 */
.L_x_228:
[----:B------:R-:W-:Y:S02]  /*06f0*/  IMAD.IADD R25, R2, 0x1, R25 ;  /* 0x0000000102197824 */ /* 0x000fe400078e0219 */
[----:B------:R-:W-:-:S03]  /*0700*/  VIADD R23, R23, 0x1 ;  /* 0x0000000117177836 */ /* 0x000fc60000000000 */
[----:B------:R-:W-:-:S13]  /*0710*/  ISETP.GE.AND P0, PT, R25, R6, PT ;  /* 0x000000061900720c */ /* 0x000fda0003f06270 */
[----:B------:R-:W-:Y:S05]  /*0720*/  @!P0 BRA `(.L_x_233) ;  /* 0xfffffffc00408947 */ /* 0x000fea000383ffff */
.L_x_227:
[----:B------:R-:W-:Y:S05]  /*0730*/  BSYNC.RECONVERGENT B0 ;  /* 0x0000000000007941 */ /* 0x000fea0003800200 */
.L_x_226:
[----:B------:R-:W-:Y:S01]  /*0740*/  BAR.SYNC.DEFER_BLOCKING 0x0 ;  /* 0x0000000000007b1d */ /* 0x000fe20000010000 */
[----:B------:R-:W-:-:S05]  /*0750*/  ISETP.GE.AND P0, PT, R7, R6, PT ;  /* 0x000000060700720c */ /* 0x000fca0003f06270 */
[----:B------:R-:W-:Y:S08]  /*0760*/  BSSY.RECONVERGENT B0, `(.L_x_234) ;  /* 0x0000044000007945 */ /* 0x000ff00003800200 */
[----:B------:R-:W-:Y:S05]  /*0770*/  @P0 BRA `(.L_x_235) ;  /* 0x0000000400080947 */ /* 0x000fea0003800000 */
[----:B------:R-:W1:Y:S01]  /*0780*/  LDCU UR4, c[0x3][URZ] ;  /* 0x00c00000ff0477ac */ /* 0x000e620008000800 */
[----:B0-----:R-:W-:Y:S01]  /*0790*/  IMAD R17, R20, R21, RZ ;  /* 0x0000001514117224 */ /* 0x001fe200078e02ff */
[----:B-1----:R-:W-:-:S05]  /*07a0*/  I2FP.F32.S32 R14, UR4 ;  /* 0x00000004000e7c45 */ /* 0x002fca0008201400 */
[----:B------:R-:W-:-:S05]  /*07b0*/  VIADD R15, R14, 0x1800000 ;  /* 0x018000000e0f7836 */ /* 0x000fca0000000000 */
[----:B------:R-:W-:-:S04]  /*07c0*/  LOP3.LUT R15, R15, 0x7f800000, RZ, 0xc0, !PT ;  /* 0x7f8000000f0f7812 */ /* 0x000fc800078ec0ff */
[----:B------:R-:W-:-:S13]  /*07d0*/  ISETP.GT.U32.AND P0, PT, R15, 0x1ffffff, PT ;  /* 0x01ffffff0f00780c */ /* 0x000fda0003f04070 */
[----:B------:R-:W-:Y:S05]  /*07e0*/  @P0 BRA `(.L_x_236) ;  /* 0x0000000000100947 */ /* 0x000fea0003800000 */
[----:B------:R-:W-:-:S07]  /*07f0*/  MOV R16, 0x810 ;  /* 0x0000081000107802 */ /* 0x000fce0000000f00 */
[----:B------:R-:W-:Y:S05]  /*0800*/  CALL.REL.NOINC `($__internal_2_$__cuda_sm20_rcp_rn_f32_slowpath) ;  /* 0x000000ac00f87944 */ /* 0x000fea0003c00000 */
[----:B------:R-:W-:Y:S01]  /*0810*/  IMAD.MOV.U32 R16, RZ, RZ, R18 ;  /* 0x000000ffff107224 */ /* 0x000fe200078e0012 */
[----:B------:R-:W-:Y:S06]  /*0820*/  BRA `(.L_x_237) ;  /* 0x0000000000107947 */ /* 0x000fec0003800000 */
.L_x_236:
[----:B------:R-:W0:Y:S02]  /*0830*/  MUFU.RCP R15, R14 ;  /* 0x0000000e000f7308 */ /* 0x000e240000001000 */
[----:B0-----:R-:W-:-:S04]  /*0840*/  FFMA R16, R14, R15, -1 ;  /* 0xbf8000000e107423 */ /* 0x001fc8000000000f */
[----:B------:R-:W-:-:S04]  /*0850*/  FADD.FTZ R16, -R16, -RZ ;  /* 0x800000ff10107221 */ /* 0x000fc80000010100 */
[----:B------:R-:W-:-:S07]  /*0860*/  FFMA R16, R15, R16, R15 ;  /* 0x000000100f107223 */ /* 0x000fce000000000f */
.L_x_237:
[----:B------:R-:W-:Y:S01]  /*0870*/  FMUL R16, R16, -0.5 ;  /* 0xbf00000010107820 */ /* 0x000fe20000400000 */
[----:B------:R-:W-:Y:S01]  /*0880*/  MOV R18, RZ ;  /* 0x000000ff00127202 */ /* 0x000fe20000000f00 */
[----:B------:R-:W-:-:S07]  /*0890*/  IMAD.MOV.U32 R19, RZ, RZ, R7 ;  /* 0x000000ffff137224 */ /* 0x000fce00078e0007 */
.L_x_243:
[----:B------:R-:W-:Y:S01]  /*08a0*/  ISETP.GE.AND P0, PT, R9, R6, PT ;  /* 0x000000060900720c */ /* 0x000fe20003f06270 */
[----:B------:R-:W-:-:S12]  /*08b0*/  BSSY.RECONVERGENT B1, `(.L_x_238) ;  /* 0x000002a000017945 */ /* 0x000fd80003800200 */
[----:B-1----:R-:W-:Y:S05]  /*08c0*/  @P0 BRA `(.L_x_239) ;  /* 0x0000000000a00947 */ /* 0x002fea0003800000 */
[----:B------:R-:W0:Y:S01]  /*08d0*/  LDC R20, c[0x3][RZ] ;  /* 0x00c00000ff147b82 */ /* 0x000e220000000800 */
[----:B------:R-:W-:Y:S02]  /*08e0*/  IMAD R21, R6, R19, RZ ;  /* 0x0000001306157224 */ /* 0x000fe400078e02ff */
[----:B------:R-:W-:Y:S02]  /*08f0*/  IMAD R22, R10, R18, R17 ;  /* 0x000000120a167224 */ /* 0x000fe400078e0211 */
[----:B------:R-:W-:Y:S02]  /*0900*/  IMAD.MOV.U32 R23, RZ, RZ, RZ ;  /* 0x000000ffff177224 */ /* 0x000fe400078e00ff */
[----:B------:R-:W-:-:S07]  /*0910*/  IMAD.MOV.U32 R24, RZ, RZ, R9 ;  /* 0x000000ffff187224 */ /* 0x000fce00078e0009 */
.L_x_242:
[CC--:B-1----:R-:W-:Y:S01]  /*0920*/  VIMNMX R14, PT, PT, R24.reuse, R19.reuse, PT ;  /* 0x00000013180e7248 */ /* 0x0c2fe20003fe0100 */
[----:B------:R-:W-:Y:S01]  /*0930*/  BSSY.RECONVERGENT B2, `(.L_x_240) ;  /* 0x000001d000027945 */ /* 0x000fe20003800200 */
[----:B------:R-:W-:Y:S02]  /*0940*/  VIMNMX R15, PT, PT, R24, R19, !PT ;  /* 0x00000013180f7248 */ /* 0x000fe40007fe0100 */
[----:B------:R-:W-:-:S04]  /*0950*/  ISETP.GE.AND P0, PT, R14, 0x1, PT ;  /* 0x000000010e00780c */ /* 0x000fc80003f06270 */
[----:B0-----:R-:W-:-:S13]  /*0960*/  ISETP.GT.OR P0, PT, R15, R20, !P0 ;  /* 0x000000140f00720c */ /* 0x001fda0004704670 */
[----:B------:R-:W-:Y:S05]  /*0970*/  @P0 BRA `(.L_x_241) ;  /* 0x0000000000600947 */ /* 0x000fea0003800000 */
[----:B------:R-:W0:Y:S01]  /*0980*/  S2UR UR5, SR_CgaCtaId ;  /* 0x00000000000579c3 */ /* 0x000e220000008800 */
[----:B------:R-:W-:Y:S01]  /*0990*/  IMAD.IADD R15, R22, 0x1, R23 ;  /* 0x00000001160f7824 */ /* 0x000fe200078e0217 */
[----:B------:R-:W-:-:S04]  /*09a0*/  UMOV UR4, 0x400 ;  /* 0x0000040000047882 */ /* 0x000fc80000000000 */
[----:B------:R-:W-:Y:S01]  /*09b0*/  IADD3 R14, PT, PT, R12, R15, RZ ;  /* 0x0000000f0c0e7210 */ /* 0x000fe20007ffe0ff */
[----:B0-----:R-:W-:-:S06]  /*09c0*/  ULEA UR4, UR5, UR4, 0x18 ;  /* 0x0000000405047291 */ /* 0x001fcc000f8ec0ff */
[----:B------:R-:W-:Y:S02]  /*09d0*/  LEA R27, R14, UR4, 0x2 ;  /* 0x000000040e1b7c11 */ /* 0x000fe4000f8e10ff */
[----:B------:R-:W-:-:S03]  /*09e0*/  LEA R29, R15, UR4, 0x2 ;  /* 0x000000040f1d7c11 */ /* 0x000fc6000f8e10ff */
[C---:B------:R-:W-:Y:S01]  /*09f0*/  IMAD R28, R12.reuse, 0x8, R27 ;  /* 0x000000080c1c7824 */ /* 0x040fe200078e021b */
[----:B------:R-:W-:Y:S01]  /*0a00*/  LDS R14, [R27] ;  /* 0x000000001b0e7984 */ /* 0x000fe20000000800 */
[----:B------:R-:W-:-:S03]  /*0a10*/  IMAD R25, R12, 0x8, R29 ;  /* 0x000000080c197824 */ /* 0x000fc600078e021d */
[----:B------:R-:W0:Y:S04]  /*0a20*/  LDS R15, [R29] ;  /* 0x000000001d0f7984 */ /* 0x000e280000000800 */
[----:B------:R-:W1:Y:S04]  /*0a30*/  LDS R28, [R28] ;  /* 0x000000001c1c7984 */ /* 0x000e680000000800 */
[----:B------:R-:W2:Y:S01]  /*0a40*/  LDS R25, [R25] ;  /* 0x0000000019197984 */ /* 0x000ea20000000800 */
[----:B0-----:R-:W-:-:S04]  /*0a50*/  FADD R14, R14, -R15 ;  /* 0x8000000f0e0e7221 */ /* 0x001fc80000000000 */
[----:B-1----:R-:W-:Y:S02]  /*0a60*/  FADD R26, R14, R28 ;  /* 0x0000001c0e1a7221 */ /* 0x002fe40000000000 */
[----:B------:R-:W0:Y:S02]  /*0a70*/  LDC.64 R14, c[0x0][0x398] ;  /* 0x0000e600ff0e7b82 */ /* 0x000e240000000a00 */
[----:B--2---:R-:W-:Y:S01]  /*0a80*/  FADD R29, R26, -R25 ;  /* 0x800000191a1d7221 */ /* 0x004fe20000000000 */
[----:B------:R-:W-:-:S03]  /*0a90*/  IMAD.IADD R25, R21, 0x1, R24 ;  /* 0x0000000115197824 */ /* 0x000fc600078e0218 */
[----:B------:R-:W-:Y:S01]  /*0aa0*/  FMUL R29, R16, R29 ;  /* 0x0000001d101d7220 */ /* 0x000fe20000400000 */
[C---:B0-----:R-:W-:Y:S02]  /*0ab0*/  IMAD.WIDE R26, R25.reuse, 0x4, R14 ;  /* 0x00000004191a7825 */ /* 0x041fe400078e020e */
[----:B------:R-:W0:Y:S03]  /*0ac0*/  LDC.64 R14, c[0x0][0x390] ;  /* 0x0000e400ff0e7b82 */ /* 0x000e260000000a00 */
[----:B------:R1:W-:Y:S01]  /*0ad0*/  STG.E desc[UR6][R26.64], R29 ;  /* 0x0000001d1a007986 */ /* 0x0003e2000c101906 */
[----:B0-----:R-:W-:-:S05]  /*0ae0*/  IMAD.WIDE R14, R25, 0x4, R14 ;  /* 0x00000004190e7825 */ /* 0x001fca00078e020e */
[----:B------:R1:W-:Y:S02]  /*0af0*/  STG.E desc[UR6][R14.64], RZ ;  /* 0x000000ff0e007986 */ /* 0x0003e4000c101906 */
.L_x_241:
[----:B------:R-:W-:Y:S05]  /*0b00*/  BSYNC.RECONVERGENT B2 ;  /* 0x0000000000027941 */ /* 0x000fea0003800200 */
.L_x_240:
[----:B------:R-:W-:Y:S01]  /*0b10*/  IMAD.IADD R24, R0, 0x1, R24 ;  /* 0x0000000100187824 */ /* 0x000fe200078e0218 */
[----:B------:R-:W-:-:S04]  /*0b20*/  IADD3 R23, PT, PT, R23, 0x1, RZ ;  /* 0x0000000117177810 */ /* 0x000fc80007ffe0ff */
[----:B------:R-:W-:-:S13]  /*0b30*/  ISETP.GE.AND P0, PT, R24, R6, PT ;  /* 0x000000061800720c */ /* 0x000fda0003f06270 */
[----:B------:R-:W-:Y:S05]  /*0b40*/  @!P0 BRA `(.L_x_242) ;  /* 0xfffffffc00748947 */ /* 0x000fea000383ffff */
.L_x_239:
[----:B------:R-:W-:Y:S05]  /*0b50*/  BSYNC.RECONVERGENT B1 ;  /* 0x0000000000017941 */ /* 0x000fea0003800200 */
.L_x_238:
[----:B------:R-:W-:Y:S02]  /*0b60*/  IMAD.IADD R19, R2, 0x1, R19 ;  /* 0x0000000102137824 */ /* 0x000fe400078e0213 */
[----:B------:R-:W-:-:S03]  /*0b70*/  VIADD R18, R18, 0x1 ;  /* 0x0000000112127836 */ /* 0x000fc60000000000 */
[----:B------:R-:W-:-:S13]  /*0b80*/  ISETP.GE.AND P0, PT, R19, R6, PT ;  /* 0x000000061300720c */ /* 0x000fda0003f06270 */
[----:B------:R-:W-:Y:S05]  /*0b90*/  @!P0 BRA `(.L_x_243) ;  /* 0xfffffffc00408947 */ /* 0x000fea000383ffff */
.L_x_235:
[----:B------:R-:W-:Y:S05]  /*0ba0*/  BSYNC.RECONVERGENT B0 ;  /* 0x0000000000007941 */ /* 0x000fea0003800200 */
.L_x_234:
[----:B------:R-:W-:Y:S01]  /*0bb0*/  LOP3.LUT P0, RZ, R9, RZ, R7, 0xfa, !PT ;  /* 0x000000ff09ff7212 */ /* 0x000fe2000780fa07 */
[----:B------:R-:W2:Y:S01]  /*0bc0*/  LDCU UR8, c[0x3][URZ] ;  /* 0x00c00000ff0877ac */ /* 0x000ea20008000800 */
[----:B------:R-:W-:Y:S11]  /*0bd0*/  BSSY.RECONVERGENT B0, `(.L_x_244) ;  /* 0x00007bb000007945 */ /* 0x000ff60003800200 */
[----:B------:R-:W-:Y:S05]  /*0be0*/  @P0 BRA `(.L_x_245) ;  /* 0x0000001000d80947 */ /* 0x000fea0003800000 */
[----:B------:R-:W-:-:S13]  /*0bf0*/  ISETP.GT.U32.AND P0, PT, R5, 0x7ffffffe, PT ;  /* 0x7ffffffe0500780c */ /* 0x000fda0003f04070 */
[----:B------:R-:W-:Y:S05]  /*0c00*/  @P0 BRA `(.L_x_246) ;  /* 0x0000000400040947 */ /* 0x000fea0003800000 */
[----:B------:R-:W-:Y:S01]  /*0c10*/  ISETP.GE.U32.AND P0, PT, R5, 0x3, PT ;  /* 0x000000030500780c */ /* 0x000fe20003f06070 */
[----:B------:R-:W-:Y:S01]  /*0c20*/  IMAD.MOV.U32 R21, RZ, RZ, RZ ;  /* 0x000000ffff157224 */ /* 0x000fe200078e00ff */
[----:B------:R-:W-:-:S04]  /*0c30*/  LOP3.LUT R12, R8, 0x3, RZ, 0xc0, !PT ;  /* 0x00000003080c7812 */ /* 0x000fc800078ec0ff */
[----:B------:R-:W-:-:S07]  /*0c40*/  ISETP.NE.AND P1, PT, R12, RZ, PT ;  /* 0x000000ff0c00720c */ /* 0x000fce0003f25270 */
[----:B------:R-:W-:Y:S06]  /*0c50*/  @!P0 BRA `(.L_x_247) ;  /* 0x0000000000b48947 */ /* 0x000fec0003800000 */
[----:B------:R-:W3:Y:S01]  /*0c60*/  LDCU UR4, c[0x3][URZ] ;  /* 0x00c00000ff0477ac */ /* 0x000ee20008000800 */
[----:B------:R-:W4:Y:S01]  /*0c70*/  LDC R22, c[0x3][RZ] ;  /* 0x00c00000ff167b82 */ /* 0x000f220000000800 */
[----:B------:R-:W-:Y:S01]  /*0c80*/  HFMA2 R23, -RZ, RZ, 0, 2.384185791015625e-07 ;  /* 0x00000004ff177431 */ /* 0x000fe200000001ff */
[----:B------:R-:W-:Y:S01]  /*0c90*/  LOP3.LUT R21, R8, 0xfffffffc, RZ, 0xc0, !PT ;  /* 0xfffffffc08157812 */ /* 0x000fe200078ec0ff */
[----:B01----:R-:W-:Y:S01]  /*0ca0*/  IMAD.MOV.U32 R26, RZ, RZ, RZ ;  /* 0x000000ffff1a7224 */ /* 0x003fe200078e00ff */
[----:B---3--:R-:W-:Y:S02]  /*0cb0*/  USHF.L.U32 UR5, UR4, 0x1, URZ ;  /* 0x0000000104057899 */ /* 0x008fe400080006ff */
[----:B------:R-:W-:Y:S02]  /*0cc0*/  UIMAD UR9, UR4, 0x3, URZ ;  /* 0x00000003040978a4 */ /* 0x000fe4000f8e02ff */
[----:B------:R-:W-:Y:S02]  /*0cd0*/  ULEA UR4, UR4, 0x8, 0x2 ;  /* 0x0000000804047891 */ /* 0x000fe4000f8e10ff */
[----:B------:R-:W-:-:S02]  /*0ce0*/  IMAD.U32 R20, RZ, RZ, UR5 ;  /* 0x00000005ff147e24 */ /* 0x000fc4000f8e00ff */
[----:B------:R-:W-:-:S08]  /*0cf0*/  IMAD.U32 R24, RZ, RZ, UR9 ;  /* 0x00000009ff187e24 */ /* 0x000fd0000f8e00ff */
.L_x_248:
        /* <DEDUP_REMOVED lines=9> */
[----:B----4-:R-:W-:-:S04]  /*0d90*/  @!P2 VIADD R19, R22, 0x2 ;  /* 0x000000021613a836 */ /* 0x010fc80000000000 */
[----:B0-----:R-:W-:Y:S01]  /*0da0*/  @!P2 IMAD.WIDE R16, R19, 0x4, R16 ;  /* 0x000000041310a825 */ /* 0x001fe200078e0210 */
[----:B------:R-:W-:Y:S01]  /*0db0*/  IADD3 R18, PT, PT, R26, 0x2, RZ ;  /* 0x000000021a127810 */ /* 0x000fe20007ffe0ff */
[----:B---3--:R0:W-:Y:S04]  /*0dc0*/  @!P0 STG.E desc[UR6][R14.64], R27 ;  /* 0x0000001b0e008986 */ /* 0x0081e8000c101906 */
[----:B------:R-:W3:Y:S01]  /*0dd0*/  @!P2 LDG.E R29, desc[UR6][R16.64+0x4] ;  /* 0x00000406101da981 */ /* 0x000ee2000c1e1900 */
[----:B------:R-:W-:-:S13]  /*0de0*/  ISETP.GT.AND P0, PT, R18, R25, PT ;  /* 0x000000191200720c */ /* 0x000fda0003f04270 */
[----:B------:R-:W1:Y:S01]  /*0df0*/  @!P0 LDC.64 R18, c[0x0][0x398] ;  /* 0x0000e600ff128b82 */ /* 0x000e620000000a00 */
[----:B------:R-:W-:-:S04]  /*0e00*/  @!P0 VIADD R28, R20, 0x4 ;  /* 0x00000004141c8836 */ /* 0x000fc80000000000 */
[----:B-1----:R-:W-:-:S04]  /*0e10*/  @!P0 IMAD.WIDE R18, R28, 0x4, R18 ;  /* 0x000000041c128825 */ /* 0x002fc800078e0212 */
[----:B0-----:R-:W-:Y:S01]  /*0e20*/  VIADD R14, R26, 0x3 ;  /* 0x000000031a0e7836 */ /* 0x001fe20000000000 */
[----:B---3--:R3:W-:Y:S04]  /*0e30*/  @!P2 STG.E desc[UR6][R16.64], R29 ;  /* 0x0000001d1000a986 */ /* 0x0087e8000c101906 */
[----:B------:R-:W4:Y:S01]  /*0e40*/  @!P0 LDG.E R28, desc[UR6][R18.64+0x4] ;  /* 0x00000406121c8981 */ /* 0x000f22000c1e1900 */
[----:B------:R-:W-:-:S13]  /*0e50*/  ISETP.GT.AND P2, PT, R14, R25, PT ;  /* 0x000000190e00720c */ /* 0x000fda0003f44270 */
[----:B------:R-:W0:Y:S01]  /*0e60*/  @!P2 LDC.64 R14, c[0x0][0x398] ;  /* 0x0000e600ff0eab82 */ /* 0x000e220000000a00 */
[----:B------:R-:W-:-:S04]  /*0e70*/  @!P2 VIADD R25, R24, 0x6 ;  /* 0x000000061819a836 */ /* 0x000fc80000000000 */
[----:B0-----:R-:W-:Y:S01]  /*0e80*/  @!P2 IMAD.WIDE R14, R25, 0x4, R14 ;  /* 0x00000004190ea825 */ /* 0x001fe200078e020e */
[----:B----4-:R3:W-:Y:S04]  /*0e90*/  @!P0 STG.E desc[UR6][R18.64], R28 ;  /* 0x0000001c12008986 */ /* 0x0107e8000c101906 */
[----:B------:R-:W4:Y:S01]  /*0ea0*/  @!P2 LDG.E R25, desc[UR6][R14.64+0x4] ;  /* 0x000004060e19a981 */ /* 0x000f22000c1e1900 */
[----:B------:R-:W-:Y:S01]  /*0eb0*/  VIADD R26, R26, 0x4 ;  /* 0x000000041a1a7836 */ /* 0x000fe20000000000 */
[----:B------:R-:W-:Y:S01]  /*0ec0*/  IADD3 R22, PT, PT, R22, UR4, RZ ;  /* 0x0000000416167c10 */ /* 0x000fe2000fffe0ff */
[----:B------:R-:W-:Y:S02]  /*0ed0*/  VIADD R20, R20, UR4 ;  /* 0x0000000414147c36 */ /* 0x000fe40008000000 */
[----:B------:R-:W-:Y:S01]  /*0ee0*/  VIADD R24, R24, UR4 ;  /* 0x0000000418187c36 */ /* 0x000fe20008000000 */
[----:B------:R-:W-:Y:S01]  /*0ef0*/  ISETP.NE.AND P0, PT, R26, R21, PT ;  /* 0x000000151a00720c */ /* 0x000fe20003f05270 */
[----:B------:R-:W-:Y:S01]  /*0f00*/  VIADD R23, R23, UR4 ;  /* 0x0000000417177c36 */ /* 0x000fe20008000000 */
[----:B----4-:R3:W-:Y:S11]  /*0f10*/  @!P2 STG.E desc[UR6][R14.64], R25 ;  /* 0x000000190e00a986 */ /* 0x0107f6000c101906 */
[----:B------:R-:W-:Y:S05]  /*0f20*/  @P0 BRA `(.L_x_248) ;  /* 0xfffffffc00740947 */ /* 0x000fea000383ffff */
.L_x_247:
[----:B------:R-:W-:Y:S05]  /*0f30*/  @!P1 BRA `(.L_x_246) ;  /* 0x0000000000389947 */ /* 0x000fea0003800000 */
[----:B0--3--:R-:W0:Y:S01]  /*0f40*/  LDC R16, c[0x3][RZ] ;  /* 0x00c00000ff107b82 */ /* 0x009e220000000800 */
[----:B------:R-:W-:Y:S02]  /*0f50*/  IMAD.MOV R12, RZ, RZ, -R12 ;  /* 0x000000ffff0c7224 */ /* 0x000fe400078e0a0c */
[----:B------:R-:W-:-:S07]  /*0f60*/  IMAD R17, R6, R21, RZ ;  /* 0x0000001506117224 */ /* 0x000fce00078e02ff */
.L_x_249:
[----:B0-----:R-:W-:-:S04]  /*0f70*/  ISETP.GT.AND P0, PT, R21, R16, PT ;  /* 0x000000101500720c */ /* 0x001fc80003f04270 */
[----:B------:R-:W-:-:S13]  /*0f80*/  ISETP.EQ.OR P0, PT, R21, RZ, P0 ;  /* 0x000000ff1500720c */ /* 0x000fda0000702670 */
[----:B-1----:R-:W0:Y:S02]  /*0f90*/  @!P0 LDC.64 R14, c[0x0][0x398] ;  /* 0x0000e600ff0e8b82 */ /* 0x002e240000000a00 */
[----:B0-----:R-:W-:-:S05]  /*0fa0*/  @!P0 IMAD.WIDE R14, R17, 0x4, R14 ;  /* 0x00000004110e8825 */ /* 0x001fca00078e020e */
[----:B------:R-:W3:Y:S01]  /*0fb0*/  @!P0 LDG.E R19, desc[UR6][R14.64+0x4] ;  /* 0x000004060e138981 */ /* 0x000ee2000c1e1900 */
[----:B------:R-:W-:Y:S01]  /*0fc0*/  IADD3 R12, PT, PT, R12, 0x1, RZ ;  /* 0x000000010c0c7810 */ /* 0x000fe20007ffe0ff */
[----:B------:R-:W-:Y:S02]  /*0fd0*/  VIADD R21, R21, 0x1 ;  /* 0x0000000115157836 */ /* 0x000fe40000000000 */
[----:B------:R-:W-:Y:S01]  /*0fe0*/  IMAD.IADD R17, R6, 0x1, R17 ;  /* 0x0000000106117824 */ /* 0x000fe200078e0211 */
[----:B---3--:R4:W-:Y:S01]  /*0ff0*/  @!P0 STG.E desc[UR6][R14.64], R19 ;  /* 0x000000130e008986 */ /* 0x0089e2000c101906 */
[----:B------:R-:W-:-:S13]  /*1000*/  ISETP.NE.AND P0, PT, R12, RZ, PT ;  /* 0x000000ff0c00720c */ /* 0x000fda0003f05270 */
[----:B----4-:R-:W-:Y:S05]  /*1010*/  @P0 BRA `(.L_x_249) ;  /* 0xfffffffc00d40947 */ /* 0x010fea000383ffff */
.L_x_246:
[----:B------:R-:W-:-:S13]  /*1020*/  ISETP.GT.U32.AND P0, PT, R4, 0x7ffffffe, PT ;  /* 0x7ffffffe0400780c */ /* 0x000fda0003f04070 */
[----:B------:R-:W-:Y:S05]  /*1030*/  @P0 BRA `(.L_x_250) ;  /* 0x0000000c009c0947 */ /* 0x000fea0003800000 */
[----:B------:R-:W-:Y:S01]  /*1040*/  ISETP.GE.U32.AND P0, PT, R4, 0x3, PT ;  /* 0x000000030400780c */ /* 0x000fe20003f06070 */
[----:B------:R-:W-:Y:S01]  /*1050*/  IMAD.MOV.U32 R21, RZ, RZ, RZ ;  /* 0x000000ffff157224 */ /* 0x000fe200078e00ff */
[----:B------:R-:W-:-:S11]  /*1060*/  LOP3.LUT R22, R10, 0x3, RZ, 0xc0, !PT ;  /* 0x000000030a167812 */ /* 0x000fd600078ec0ff */
[----:B------:R-:W-:Y:S05]  /*1070*/  @!P0 BRA `(.L_x_251) ;  /* 0x0000000c00288947 */ /* 0x000fea0003800000 */
[----:B------:R-:W4:Y:S01]  /*1080*/  LDCU.64 UR4, c[0x0][0x398] ;  /* 0x00007300ff0477ac */ /* 0x000f220008000a00 */
[----:B------:R-:W-:Y:S01]  /*1090*/  LOP3.LUT R21, R10, 0xfffffffc, RZ, 0xc0, !PT ;  /* 0xfffffffc0a157812 */ /* 0x000fe200078ec0ff */
[----:B------:R-:W-:Y:S01]  /*10a0*/  IMAD.MOV.U32 R20, RZ, RZ, 0x2 ;  /* 0x00000002ff147424 */ /* 0x000fe200078e00ff */
[----:B------:R-:W5:Y:S02]  /*10b0*/  LDCU UR9, c[0x3][URZ] ;  /* 0x00c00000ff0977ac */ /* 0x000f640008000800 */
[----:B------:R-:W-:Y:S01]  /*10c0*/  ISETP.GT.AND P0, PT, R21, RZ, PT ;  /* 0x000000ff1500720c */ /* 0x000fe20003f04270 */
[----:B----4-:R-:W-:-:S04]  /*10d0*/  UIADD3 UR4, UP0, UPT, UR4, 0x8, URZ ;  /* 0x0000000804047890 */ /* 0x010fc8000ff1e0ff */
[----:B------:R-:W-:Y:S01]  /*10e0*/  UIADD3.X UR5, UPT, UPT, URZ, UR5, URZ, UP0, !UPT ;  /* 0x00000005ff057290 */ /* 0x000fe200087fe4ff */
[----:B-----5:R-:W-:Y:S01]  /*10f0*/  MOV R12, UR9 ;  /* 0x00000009000c7c02 */ /* 0x020fe20008000f00 */
[----:B0--3--:R-:W-:Y:S01]  /*1100*/  IMAD.U32 R16, RZ, RZ, UR4 ;  /* 0x00000004ff107e24 */ /* 0x009fe2000f8e00ff */
[----:B------:R-:W-:-:S03]  /*1110*/  UMOV UR4, URZ ;  /* 0x000000ff00047c82 */ /* 0x000fc60008000000 */
[----:B------:R-:W-:Y:S02]  /*1120*/  IMAD.U32 R17, RZ, RZ, UR5 ;  /* 0x00000005ff117e24 */ /* 0x000fe4000f8e00ff */
[----:B------:R-:W-:Y:S05]  /*1130*/  @!P0 BRA `(.L_x_252) ;  /* 0x00000008007c8947 */ /* 0x000fea0003800000 */
[----:B-1----:R-:W-:Y:S01]  /*1140*/  VIADD R14, R21, -UR4 ;  /* 0x80000004150e7c36 */ /* 0x002fe20008000000 */
[----:B------:R-:W-:-:S04]  /*1150*/  PLOP3.LUT P0, PT, PT, PT, PT, 0x80, 0x8 ;  /* 0x000000000008781c */ /* 0x000fc80003f0f070 */
[----:B------:R-:W-:-:S13]  /*1160*/  ISETP.GT.AND P1, PT, R14, 0xc, PT ;  /* 0x0000000c0e00780c */ /* 0x000fda0003f24270 */
[----:B------:R-:W-:Y:S05]  /*1170*/  @!P1 BRA `(.L_x_253) ;  /* 0x00000004008c9947 */ /* 0x000fea0003800000 */
[----:B------:R-:W0:Y:S01]  /*1180*/  LDC R26, c[0x3][RZ] ;  /* 0x00c00000ff1a7b82 */ /* 0x000e220000000800 */
[----:B------:R-:W-:Y:S01]  /*1190*/  PLOP3.LUT P0, PT, PT, PT, PT, 0x8, 0x80 ;  /* 0x000000000080781c */ /* 0x000fe20003f0e170 */
[----:B------:R-:W-:-:S06]  /*11a0*/  VIADD R23, R21, 0xfffffff4 ;  /* 0xfffffff415177836 */ /* 0x000fcc0000000000 */
[----:B------:R-:W1:Y:S06]  /*11b0*/  LDC.64 R14, c[0x0][0x398] ;  /* 0x0000e600ff0e7b82 */ /* 0x000e6c0000000a00 */
.L_x_266:
[----:B0-----:R-:W-:Y:S01]  /*11c0*/  ISETP.LT.AND P1, PT, R26, UR4, PT ;  /* 0x000000041a007c0c */ /* 0x001fe2000bf21270 */
[----:B------:R-:W-:Y:S01]  /*11d0*/  UIADD3 UR5, UPT, UPT, UR4, 0x2, URZ ;  /* 0x0000000204057890 */ /* 0x000fe2000fffe0ff */
[----:B------:R-:W-:Y:S01]  /*11e0*/  IADD3 R25, PT, PT, R12, 0x2, RZ ;  /* 0x000000020c197810 */ /* 0x000fe20007ffe0ff */
[----:B------:R-:W-:Y:S01]  /*11f0*/  UIADD3 UR9, UPT, UPT, UR4, 0x3, URZ ;  /* 0x0000000304097890 */ /* 0x000fe2000fffe0ff */
[----:B------:R-:W-:Y:S01]  /*1200*/  ISETP.EQ.OR P1, PT, R20, 0x2, P1 ;  /* 0x000000021400780c */ /* 0x000fe20000f22670 */
[----:B------:R-:W-:Y:S01]  /*1210*/  IMAD.MOV.U32 R18, RZ, RZ, R16 ;  /* 0x000000ffff127224 */ /* 0x000fe200078e0010 */
[C---:B------:R-:W-:Y:S01]  /*1220*/  ISETP.LE.AND P2, PT, R26.reuse, UR4, PT ;  /* 0x000000041a007c0c */ /* 0x040fe2000bf43270 */
[----:B------:R-:W-:Y:S01]  /*1230*/  IMAD.MOV.U32 R19, RZ, RZ, R17 ;  /* 0x000000ffff137224 */ /* 0x000fe200078e0011 */
[C---:B------:R-:W-:Y:S01]  /*1240*/  ISETP.LT.AND P4, PT, R26.reuse, UR5, PT ;  /* 0x000000051a007c0c */ /* 0x040fe2000bf81270 */
[----:B-1----:R-:W-:Y:S01]  /*1250*/  IMAD.WIDE R16, R25, 0x4, R14 ;  /* 0x0000000419107825 */ /* 0x002fe200078e020e */
[----:B------:R-:W-:-:S07]  /*1260*/  ISETP.LT.AND P3, PT, R26, UR9, PT ;  /* 0x000000091a007c0c */ /* 0x000fce000bf61270 */
[----:B------:R-:W-:Y:S06]  /*1270*/  @P1 BRA `(.L_x_254) ;  /* 0x0000000000081947 */ /* 0x000fec0003800000 */
[----:B------:R-:W3:Y:S04]  /*1280*/  LDG.E R25, desc[UR6][R16.64] ;  /* 0x0000000610197981 */ /* 0x000ee8000c1e1900 */
[----:B---3--:R0:W-:Y:S02]  /*1290*/  STG.E desc[UR6][R18.64+-0x8], R25 ;  /* 0xfffff81912007986 */ /* 0x0081e4000c101906 */
.L_x_254:
[----:B------:R-:W-:Y:S05]  /*12a0*/  @P2 BRA `(.L_x_255) ;  /* 0x0000000000082947 */ /* 0x000fea0003800000 */
[----:B0-----:R-:W3:Y:S04]  /*12b0*/  LDG.E R25, desc[UR6][R16.64+0x4] ;  /* 0x0000040610197981 */ /* 0x001ee8000c1e1900 */
[----:B---3--:R1:W-:Y:S02]  /*12c0*/  STG.E desc[UR6][R18.64+-0x4], R25 ;  /* 0xfffffc1912007986 */ /* 0x0083e4000c101906 */
.L_x_255:
[----:B------:R-:W-:Y:S05]  /*12d0*/  @P4 BRA `(.L_x_256) ;  /* 0x0000000000084947 */ /* 0x000fea0003800000 */
[----:B01----:R-:W3:Y:S04]  /*12e0*/  LDG.E R25, desc[UR6][R16.64+0x8] ;  /* 0x0000080610197981 */ /* 0x003ee8000c1e1900 */
[----:B---3--:R3:W-:Y:S02]  /*12f0*/  STG.E desc[UR6][R18.64], R25 ;  /* 0x0000001912007986 */ /* 0x0087e4000c101906 */
.L_x_256:
[----:B01-3--:R0:W3:Y:S01]  /*1300*/  @!P3 LDG.E R25, desc[UR6][R16.64+0xc] ;  /* 0x00000c061019b981 */ /* 0x00b0e2000c1e1900 */
[----:B------:R-:W-:Y:S01]  /*1310*/  UIADD3 UR10, UPT, UPT, UR4, 0x4, URZ ;  /* 0x00000004040a7890 */ /* 0x000fe2000fffe0ff */
[----:B------:R-:W-:Y:S01]  /*1320*/  VIADD R24, R20, 0x4 ;  /* 0x0000000414187836 */ /* 0x000fe20000000000 */
[----:B------:R-:W-:Y:S01]  /*1330*/  UIADD3 UR5, UPT, UPT, UR4, 0x6, URZ ;  /* 0x0000000604057890 */ /* 0x000fe2000fffe0ff */
[----:B------:R-:W-:Y:S01]  /*1340*/  VIADD R27, R12, 0x6 ;  /* 0x000000060c1b7836 */ /* 0x000fe20000000000 */
[----:B------:R-:W-:Y:S02]  /*1350*/  UIADD3 UR9, UPT, UPT, UR4, 0x7, URZ ;  /* 0x0000000704097890 */ /* 0x000fe4000fffe0ff */
[C---:B------:R-:W-:Y:S02]  /*1360*/  ISETP.LT.AND P1, PT, R26.reuse, UR10, PT ;  /* 0x0000000a1a007c0c */ /* 0x040fe4000bf21270 */
[----:B------:R-:W-:Y:S01]  /*1370*/  ISETP.LE.AND P4, PT, R26, UR10, PT ;  /* 0x0000000a1a007c0c */ /* 0x000fe2000bf83270 */
[----:B0-----:R-:W-:Y:S01]  /*1380*/  IMAD.WIDE R16, R27, 0x4, R14 ;  /* 0x000000041b107825 */ /* 0x001fe200078e020e */
[----:B------:R-:W-:-:S02]  /*1390*/  ISETP.EQ.OR P1, PT, R24, 0x2, P1 ;  /* 0x000000021800780c */ /* 0x000fc40000f22670 */
[C---:B------:R-:W-:Y:S02]  /*13a0*/  ISETP.LT.AND P5, PT, R26.reuse, UR5, PT ;  /* 0x000000051a007c0c */ /* 0x040fe4000bfa1270 */
[----:B------:R-:W-:Y:S01]  /*13b0*/  ISETP.LT.AND P2, PT, R26, UR9, PT ;  /* 0x000000091a007c0c */ /* 0x000fe2000bf41270 */
[----:B---3--:R0:W-:Y:S08]  /*13c0*/  @!P3 STG.E desc[UR6][R18.64+0x4], R25 ;  /* 0x000004191200b986 */ /* 0x0081f0000c101906 */
[----:B------:R-:W-:Y:S05]  /*13d0*/  @P1 BRA `(.L_x_257) ;  /* 0x0000000000081947 */ /* 0x000fea0003800000 */
[----:B0-----:R-:W3:Y:S04]  /*13e0*/  LDG.E R25, desc[UR6][R16.64] ;  /* 0x0000000610197981 */ /* 0x001ee8000c1e1900 */
[----:B---3--:R1:W-:Y:S02]  /*13f0*/  STG.E desc[UR6][R18.64+0x8], R25 ;  /* 0x0000081912007986 */ /* 0x0083e4000c101906 */
.L_x_257:
[----:B------:R-:W-:Y:S05]  /*1400*/  @P4 BRA `(.L_x_258) ;  /* 0x0000000000084947 */ /* 0x000fea0003800000 */
[----:B01----:R-:W3:Y:S04]  /*1410*/  LDG.E R25, desc[UR6][R16.64+0x4] ;  /* 0x0000040610197981 */ /* 0x003ee8000c1e1900 */
[----:B---3--:R3:W-:Y:S02]  /*1420*/  STG.E desc[UR6][R18.64+0xc], R25 ;  /* 0x00000c1912007986 */ /* 0x0087e4000c101906 */
.L_x_258:
[----:B------:R-:W-:Y:S05]  /*1430*/  @P5 BRA `(.L_x_259) ;  /* 0x0000000000085947 */ /* 0x000fea0003800000 */
[----:B01-3--:R-:W3:Y:S04]  /*1440*/  LDG.E R25, desc[UR6][R16.64+0x8] ;  /* 0x0000080610197981 */ /* 0x00bee8000c1e1900 */
[----:B---3--:R4:W-:Y:S02]  /*1450*/  STG.E desc[UR6][R18.64+0x10], R25 ;  /* 0x0000101912007986 */ /* 0x0089e4000c101906 */
.L_x_259:
[----:B01-34-:R0:W3:Y:S01]  /*1460*/  @!P2 LDG.E R25, desc[UR6][R16.64+0xc] ;  /* 0x00000c061019a981 */ /* 0x01b0e2000c1e1900 */
[----:B------:R-:W-:Y:S01]  /*1470*/  UIADD3 UR10, UPT, UPT, UR4, 0x8, URZ ;  /* 0x00000008040a7890 */ /* 0x000fe2000fffe0ff */
[----:B------:R-:W-:Y:S01]  /*1480*/  IADD3 R24, PT, PT, R20, 0x8, RZ ;  /* 0x0000000814187810 */ /* 0x000fe20007ffe0ff */
        /* <DEDUP_REMOVED lines=13> */
.L_x_260:
[----:B------:R-:W-:Y:S05]  /*1560*/  @P4 BRA `(.L_x_261) ;  /* 0x0000000000084947 */ /* 0x000fea0003800000 */
[----:B01----:R-:W3:Y:S04]  /*1570*/  LDG.E R25, desc[UR6][R16.64+0x4] ;  /* 0x0000040610197981 */ /* 0x003ee8000c1e1900 */
[----:B---3--:R3:W-:Y:S02]  /*1580*/  STG.E desc[UR6][R18.64+0x1c], R25 ;  /* 0x00001c1912007986 */ /* 0x0087e4000c101906 */
.L_x_261:
[----:B------:R-:W-:Y:S05]  /*1590*/  @P5 BRA `(.L_x_262) ;  /* 0x0000000000085947 */ /* 0x000fea0003800000 */
[----:B01-3--:R-:W3:Y:S04]  /*15a0*/  LDG.E R25, desc[UR6][R16.64+0x8] ;  /* 0x0000080610197981 */ /* 0x00bee8000c1e1900 */
[----:B---3--:R4:W-:Y:S02]  /*15b0*/  STG.E desc[UR6][R18.64+0x20], R25 ;  /* 0x0000201912007986 */ /* 0x0089e4000c101906 */
.L_x_262:
[----:B------:R-:W5:Y:S01]  /*15c0*/  @!P3 LDG.E R17, desc[UR6][R16.64+0xc] ;  /* 0x00000c061011b981 */ /* 0x000f62000c1e1900 */
[----:B------:R-:W-:Y:S01]  /*15d0*/  UIADD3 UR9, UPT, UPT, UR4, 0xc, URZ ;  /* 0x0000000c04097890 */ /* 0x000fe2000fffe0ff */
[----:B------:R-:W-:Y:S01]  /*15e0*/  VIADD R24, R20, 0xc ;  /* 0x0000000c14187836 */ /* 0x000fe20000000000 */
[----:B------:R-:W-:Y:S01]  /*15f0*/  UIADD3 UR5, UPT, UPT, UR4, 0xe, URZ ;  /* 0x0000000e04057890 */ /* 0x000fe2000fffe0ff */
[----:B01-34-:R-:W-:-:S03]  /*1600*/  VIADD R25, R12, 0xe ;  /* 0x0000000e0c197836 */ /* 0x01bfc60000000000 */
[C---:B------:R-:W-:Y:S02]  /*1610*/  ISETP.LT.AND P1, PT, R26.reuse, UR9, PT ;  /* 0x000000091a007c0c */ /* 0x040fe4000bf21270 */
[----:B------:R-:W-:Y:S02]  /*1620*/  ISETP.LE.AND P2, PT, R26, UR9, PT ;  /* 0x000000091a007c0c */ /* 0x000fe4000bf43270 */
[----:B------:R-:W-:Y:S01]  /*1630*/  ISETP.EQ.OR P1, PT, R24, 0x2, P1 ;  /* 0x000000021800780c */ /* 0x000fe20000f22670 */
[----:B------:R-:W-:Y:S01]  /*1640*/  IMAD.WIDE R24, R25, 0x4, R14 ;  /* 0x0000000419187825 */ /* 0x000fe200078e020e */
[----:B------:R-:W-:Y:S01]  /*1650*/  ISETP.LT.AND P4, PT, R26, UR5, PT ;  /* 0x000000051a007c0c */ /* 0x000fe2000bf81270 */
[----:B-----5:R0:W-:Y:S10]  /*1660*/  @!P3 STG.E desc[UR6][R18.64+0x24], R17 ;  /* 0x000024111200b986 */ /* 0x0201f4000c101906 */
[----:B------:R-:W-:Y:S05]  /*1670*/  @P1 BRA `(.L_x_263) ;  /* 0x0000000000081947 */ /* 0x000fea0003800000 */
[----:B0-----:R-:W3:Y:S04]  /*1680*/  LDG.E R17, desc[UR6][R24.64] ;  /* 0x0000000618117981 */ /* 0x001ee8000c1e1900 */
[----:B---3--:R1:W-:Y:S02]  /*1690*/  STG.E desc[UR6][R18.64+0x28], R17 ;  /* 0x0000281112007986 */ /* 0x0083e4000c101906 */
.L_x_263:
[----:B------:R-:W-:Y:S05]  /*16a0*/  @P2 BRA `(.L_x_264) ;  /* 0x0000000000082947 */ /* 0x000fea0003800000 */
[----:B01----:R-:W3:Y:S04]  /*16b0*/  LDG.E R17, desc[UR6][R24.64+0x4] ;  /* 0x0000040618117981 */ /* 0x003ee8000c1e1900 */
[----:B---3--:R3:W-:Y:S02]  /*16c0*/  STG.E desc[UR6][R18.64+0x2c], R17 ;  /* 0x00002c1112007986 */ /* 0x0087e4000c101906 */
.L_x_264:
[----:B------:R-:W-:Y:S05]  /*16d0*/  @P4 BRA `(.L_x_265) ;  /* 0x0000000000084947 */ /* 0x000fea0003800000 */
[----:B01-3--:R-:W3:Y:S04]  /*16e0*/  LDG.E R17, desc[UR6][R24.64+0x8] ;  /* 0x0000080618117981 */ /* 0x00bee8000c1e1900 */
[----:B---3--:R4:W-:Y:S02]  /*16f0*/  STG.E desc[UR6][R18.64+0x30], R17 ;  /* 0x0000301112007986 */ /* 0x0089e4000c101906 */
.L_x_265:
        /* <DEDUP_REMOVED lines=10> */
[----:B---3--:R-:W-:Y:S05]  /*17a0*/  @!P1 BRA `(.L_x_266) ;  /* 0xfffffff800849947 */ /* 0x008fea000383ffff */
.L_x_253:
        /* <DEDUP_REMOVED lines=17> */
.L_x_268:
[----:B------:R-:W-:Y:S05]  /*18c0*/  @P1 BRA `(.L_x_269) ;  /* 0x0000000000081947 */ /* 0x000fea0003800000 */
[----:B0-----:R-:W3:Y:S04]  /*18d0*/  LDG.E R25, desc[UR6][R18.64+0x4] ;  /* 0x0000040612197981 */ /* 0x001ee8000c1e1900 */
[----:B---3--:R1:W-:Y:S02]  /*18e0*/  STG.E desc[UR6][R16.64+-0x4], R25 ;  /* 0xfffffc1910007986 */ /* 0x0083e4000c101906 */
.L_x_269:
[----:B------:R-:W-:Y:S05]  /*18f0*/  @P2 BRA `(.L_x_270) ;  /* 0x0000000000082947 */ /* 0x000fea0003800000 */
[----:B01----:R-:W3:Y:S04]  /*1900*/  LDG.E R25, desc[UR6][R18.64+0x8] ;  /* 0x0000080612197981 */ /* 0x003ee8000c1e1900 */
[----:B---3--:R3:W-:Y:S02]  /*1910*/  STG.E desc[UR6][R16.64], R25 ;  /* 0x0000001910007986 */ /* 0x0087e4000c101906 */
.L_x_270:
[----:B------:R-:W4:Y:S01]  /*1920*/  @!P3 LDG.E R19, desc[UR6][R18.64+0xc] ;  /* 0x00000c061213b981 */ /* 0x000f22000c1e1900 */
[----:B------:R-:W-:Y:S01]  /*1930*/  UIADD3 UR4, UPT, UPT, UR4, 0x4, URZ ;  /* 0x0000000404047890 */ /* 0x000fe2000fffe0ff */
[----:B------:R-:W-:Y:S01]  /*1940*/  VIADD R20, R20, 0x4 ;  /* 0x0000000414147836 */ /* 0x000fe20000000000 */
[----:B01-3--:R-:W-:-:S04]  /*1950*/  IADD3 R25, PT, PT, R12, 0x6, RZ ;  /* 0x000000060c197810 */ /* 0x00bfc80007ffe0ff */
[----:B------:R-:W-:Y:S01]  /*1960*/  ISETP.LT.AND P0, PT, R23, UR4, PT ;  /* 0x0000000417007c0c */ /* 0x000fe2000bf01270 */
[----:B------:R-:W-:-:S03]  /*1970*/  IMAD.WIDE R24, R25, 0x4, R14 ;  /* 0x0000000419187825 */ /* 0x000fc600078e020e */
[----:B------:R-:W-:Y:S01]  /*1980*/  ISETP.EQ.OR P0, PT, R20, 0x2, P0 ;  /* 0x000000021400780c */ /* 0x000fe20000702670 */
[----:B----4-:R0:W-:-:S12]  /*1990*/  @!P3 STG.E desc[UR6][R16.64+0x4], R19 ;  /* 0x000004131000b986 */ /* 0x0101d8000c101906 */
        /* <DEDUP_REMOVED lines=14> */
.L_x_271:
[----:B------:R-:W3:Y:S01]  /*1a80*/  @!P2 LDG.E R25, desc[UR6][R24.64+0xc] ;  /* 0x00000c061819a981 */ /* 0x000ee2000c1e1900 */
[----:B------:R-:W-:Y:S01]  /*1a90*/  VIADD R12, R12, 0x4 ;  /* 0x000000040c0c7836 */ /* 0x000fe20000000000 */
[----:B0-----:R-:W-:Y:S01]  /*1aa0*/  IADD3 R16, P1, PT, R14, 0x10, RZ ;  /* 0x000000100e107810 */ /* 0x001fe20007f3e0ff */
[----:B------:R-:W-:Y:S01]  /*1ab0*/  VIADD R20, R20, 0x4 ;  /* 0x0000000414147836 */ /* 0x000fe20000000000 */
[----:B------:R-:W-:Y:S01]  /*1ac0*/  PLOP3.LUT P0, PT, PT, PT, PT, 0x8, 0x80 ;  /* 0x000000000080781c */ /* 0x000fe20003f0e170 */
[----:B------:R-:W-:Y:S01]  /*1ad0*/  VIADD R12, R12, 0x4 ;  /* 0x000000040c0c7836 */ /* 0x000fe20000000000 */
[----:B-1----:R-:W-:Y:S01]  /*1ae0*/  IADD3.X R17, PT, PT, RZ, R15, RZ, P1, !PT ;  /* 0x0000000fff117210 */ /* 0x002fe20000ffe4ff */
[----:B------:R-:W-:Y:S01]  /*1af0*/  UIADD3 UR4, UPT, UPT, UR4, 0x4, URZ ;  /* 0x0000000404047890 */ /* 0x000fe2000fffe0ff */
[----:B---3--:R0:W-:Y:S11]  /*1b00*/  @!P2 STG.E desc[UR6][R14.64+0x4], R25 ;  /* 0x000004190e00a986 */ /* 0x0081f6000c101906 */
.L_x_267:
[----:B------:R-:W-:-:S13]  /*1b10*/  ISETP.NE.OR P0, PT, R21, UR4, P0 ;  /* 0x0000000415007c0c */ /* 0x000fda0008705670 */
[----:B------:R-:W-:Y:S05]  /*1b20*/  @!P0 BRA `(.L_x_251) ;  /* 0x00000000007c8947 */ /* 0x000fea0003800000 */
.L_x_252:
[----:B------:R-:W3:Y:S01]  /*1b30*/  LDC R23, c[0x3][RZ] ;  /* 0x00c00000ff177b82 */ /* 0x000ee20000000800 */
[----:B------:R-:W-:Y:S01]  /*1b40*/  UIADD3 UR5, UPT, UPT, UR4, 0x2, URZ ;  /* 0x0000000204057890 */ /* 0x000fe2000fffe0ff */
[----:B------:R-:W-:Y:S02]  /*1b50*/  VIADD R19, R12, 0x2 ;  /* 0x000000020c137836 */ /* 0x000fe40000000000 */
[----:B------:R-:W-:-:S04]  /*1b60*/  IMAD.MOV.U32 R18, RZ, RZ, R16 ;  /* 0x000000ffff127224 */ /* 0x000fc800078e0010 */
[----:B01----:R-:W0:Y:S01]  /*1b70*/  LDC.64 R14, c[0x0][0x398] ;  /* 0x0000e600ff0e7b82 */ /* 0x003e220000000a00 */
[C---:B---3--:R-:W-:Y:S02]  /*1b80*/  ISETP.LT.AND P0, PT, R23.reuse, UR4, PT ;  /* 0x0000000417007c0c */ /* 0x048fe4000bf01270 */
[C---:B------:R-:W-:Y:S02]  /*1b90*/  ISETP.LE.AND P1, PT, R23.reuse, UR4, PT ;  /* 0x0000000417007c0c */ /* 0x040fe4000bf23270 */
[----:B------:R-:W-:Y:S02]  /*1ba0*/  ISETP.EQ.OR P0, PT, R20, 0x2, P0 ;  /* 0x000000021400780c */ /* 0x000fe40000702670 */
[----:B------:R-:W-:Y:S01]  /*1bb0*/  ISETP.LT.AND P2, PT, R23, UR5, PT ;  /* 0x0000000517007c0c */ /* 0x000fe2000bf41270 */
[----:B0-----:R-:W-:-:S04]  /*1bc0*/  IMAD.WIDE R14, R19, 0x4, R14 ;  /* 0x00000004130e7825 */ /* 0x001fc800078e020e */
[----:B------:R-:W-:-:S06]  /*1bd0*/  IMAD.MOV.U32 R19, RZ, RZ, R17 ;  /* 0x000000ffff137224 */ /* 0x000fcc00078e0011 */
[----:B------:R-:W-:Y:S05]  /*1be0*/  @P0 BRA `(.L_x_272) ;  /* 0x0000000000080947 */ /* 0x000fea0003800000 */
[----:B------:R-:W3:Y:S04]  /*1bf0*/  LDG.E R17, desc[UR6][R14.64] ;  /* 0x000000060e117981 */ /* 0x000ee8000c1e1900 */
[----:B---3--:R0:W-:Y:S02]  /*1c00*/  STG.E desc[UR6][R18.64+-0x8], R17 ;  /* 0xfffff81112007986 */ /* 0x0081e4000c101906 */
.L_x_272:
[----:B------:R-:W-:Y:S05]  /*1c10*/  @P1 BRA `(.L_x_273) ;  /* 0x0000000000081947 */ /* 0x000fea0003800000 */
[----:B0-----:R-:W3:Y:S04]  /*1c20*/  LDG.E R17, desc[UR6][R14.64+0x4] ;  /* 0x000004060e117981 */ /* 0x001ee8000c1e1900 */
[----:B---3--:R1:W-:Y:S02]  /*1c30*/  STG.E desc[UR6][R18.64+-0x4], R17 ;  /* 0xfffffc1112007986 */ /* 0x0083e4000c101906 */
.L_x_273:
[----:B------:R-:W-:Y:S05]  /*1c40*/  @P2 BRA `(.L_x_274) ;  /* 0x0000000000082947 */ /* 0x000fea0003800000 */
[----:B01----:R-:W3:Y:S04]  /*1c50*/  LDG.E R17, desc[UR6][R14.64+0x8] ;  /* 0x000008060e117981 */ /* 0x003ee8000c1e1900 */
[----:B---3--:R3:W-:Y:S02]  /*1c60*/  STG.E desc[UR6][R18.64], R17 ;  /* 0x0000001112007986 */ /* 0x0087e4000c101906 */
.L_x_274:
[----:B------:R-:W-:-:S06]  /*1c70*/  UIADD3 UR5, UPT, UPT, UR4, 0x3, URZ ;  /* 0x0000000304057890 */ /* 0x000fcc000fffe0ff */
[----:B------:R-:W-:-:S13]  /*1c80*/  ISETP.LT.AND P0, PT, R23, UR5, PT ;  /* 0x0000000517007c0c */ /* 0x000fda000bf01270 */
[----:B------:R-:W4:Y:S01]  /*1c90*/  @!P0 LDG.E R15, desc[UR6][R14.64+0xc] ;  /* 0x00000c060e0f8981 */ /* 0x000f22000c1e1900 */
[----:B------:R-:W-:Y:S01]  /*1ca0*/  UIADD3 UR4, UPT, UPT, UR4, 0x4, URZ ;  /* 0x0000000404047890 */ /* 0x000fe2000fffe0ff */
[----:B------:R-:W-:Y:S01]  /*1cb0*/  IADD3 R16, P1, PT, R18, 0x10, RZ ;  /* 0x0000001012107810 */ /* 0x000fe20007f3e0ff */
[----:B------:R-:W-:Y:S01]  /*1cc0*/  VIADD R20, R20, 0x4 ;  /* 0x0000000414147836 */ /* 0x000fe20000000000 */
[----:B------:R-:W-:-:S03]  /*1cd0*/  IADD3 R12, PT, PT, R12, 0x4, RZ ;  /* 0x000000040c0c7810 */ /* 0x000fc60007ffe0ff */
[----:B01-3--:R-:W-:Y:S01]  /*1ce0*/  IMAD.X R17, RZ, RZ, R19, P1 ;  /* 0x000000ffff117224 */ /* 0x00bfe200008e0613 */
[----:B----4-:R4:W-:Y:S01]  /*1cf0*/  @!P0 STG.E desc[UR6][R18.64+0x4], R15 ;  /* 0x0000040f12008986 */ /* 0x0109e2000c101906 */
[----:B------:R-:W-:-:S13]  /*1d00*/  ISETP.NE.AND P0, PT, R21, UR4, PT ;  /* 0x0000000415007c0c */ /* 0x000fda000bf05270 */
[----:B----4-:R-:W-:Y:S05]  /*1d10*/  @P0 BRA `(.L_x_252) ;  /* 0xfffffffc00840947 */ /* 0x010fea000383ffff */
.L_x_251:
[----:B------:R-:W-:-:S13]  /*1d20*/  ISETP.NE.AND P0, PT, R22, RZ, PT ;  /* 0x000000ff1600720c */ /* 0x000fda0003f05270 */
[----:B------:R-:W-:Y:S05]  /*1d30*/  @!P0 BRA `(.L_x_250) ;  /* 0x00000000005c8947 */ /* 0x000fea0003800000 */
[----:B0--3--:R-:W0:Y:S01]  /*1d40*/  LDC.64 R16, c[0x0][0x398] ;  /* 0x0000e600ff107b82 */ /* 0x009e220000000a00 */
[----:B------:R-:W3:Y:S01]  /*1d50*/  LDCU UR4, c[0x3][URZ] ;  /* 0x00c00000ff0477ac */ /* 0x000ee20008000800 */
[----:B------:R-:W-:Y:S01]  /*1d60*/  IMAD.MOV R22, RZ, RZ, -R22 ;  /* 0x000000ffff167224 */ /* 0x000fe200078e0a16 */
[----:B------:R-:W4:Y:S05]  /*1d70*/  LDCU UR5, c[0x3][URZ] ;  /* 0x00c00000ff0577ac */ /* 0x000f2a0008000800 */
[----:B-1----:R-:W1:Y:S01]  /*1d80*/  LDC.64 R14, c[0x0][0x398] ;  /* 0x0000e600ff0e7b82 */ /* 0x002e620000000a00 */
[C---:B---3--:R-:W-:Y:S01]  /*1d90*/  IADD3.X R19, PT, PT, R21.reuse, UR4, RZ, PT, PT ;  /* 0x0000000415137c10 */ /* 0x048fe2000bfee4ff */
[----:B0-----:R-:W-:-:S04]  /*1da0*/  IMAD.WIDE.U32 R16, R21, 0x4, R16 ;  /* 0x0000000415107825 */ /* 0x001fc800078e0010 */
[----:B------:R-:W-:Y:S02]  /*1db0*/  IMAD.MOV.U32 R12, RZ, RZ, R16 ;  /* 0x000000ffff0c7224 */ /* 0x000fe400078e0010 */
[----:B----4-:R-:W-:-:S07]  /*1dc0*/  IMAD.MOV.U32 R25, RZ, RZ, R17 ;  /* 0x000000ffff197224 */ /* 0x010fce00078e0011 */
.L_x_275:
[----:B------:R-:W-:Y:S01]  /*1dd0*/  ISETP.GT.AND P0, PT, R21, UR5, PT ;  /* 0x0000000515007c0c */ /* 0x000fe2000bf04270 */
[----:B-1--4-:R-:W-:-:S03]  /*1de0*/  IMAD.WIDE R16, R19, 0x4, R14 ;  /* 0x0000000413107825 */ /* 0x012fc600078e020e */
[----:B------:R-:W-:-:S13]  /*1df0*/  ISETP.EQ.OR P0, PT, R21, RZ, P0 ;  /* 0x000000ff1500720c */ /* 0x000fda0000702670 */
[----:B------:R0:W3:Y:S01]  /*1e00*/  @!P0 LDG.E R23, desc[UR6][R16.64] ;  /* 0x0000000610178981 */ /* 0x0000e2000c1e1900 */
[----:B------:R-:W-:Y:S02]  /*1e10*/  VIADD R22, R22, 0x1 ;  /* 0x0000000116167836 */ /* 0x000fe40000000000 */
[----:B------:R-:W-:Y:S02]  /*1e20*/  VIADD R19, R19, 0x1 ;  /* 0x0000000113137836 */ /* 0x000fe40000000000 */
[----:B------:R-:W-:Y:S01]  /*1e30*/  VIADD R21, R21, 0x1 ;  /* 0x0000000115157836 */ /* 0x000fe20000000000 */
[----:B------:R-:W-:Y:S02]  /*1e40*/  ISETP.NE.AND P1, PT, R22, RZ, PT ;  /* 0x000000ff1600720c */ /* 0x000fe40003f25270 */
[----:B0-----:R-:W-:Y:S01]  /*1e50*/  @!P0 MOV R16, R12 ;  /* 0x0000000c00108202 */ /* 0x001fe20000000f00 */
[----:B------:R-:W-:-:S05]  /*1e60*/  @!P0 IMAD.MOV.U32 R17, RZ, RZ, R25 ;  /* 0x000000ffff118224 */ /* 0x000fca00078e0019 */
[----:B---3--:R4:W-:Y:S01]  /*1e70*/  @!P0 STG.E desc[UR6][R16.64], R23 ;  /* 0x0000001710008986 */ /* 0x0089e2000c101906 */
[----:B------:R-:W-:-:S04]  /*1e80*/  IADD3 R12, P0, PT, R12, 0x4, RZ ;  /* 0x000000040c0c7810 */ /* 0x000fc80007f1e0ff */
[----:B------:R-:W-:Y:S01]  /*1e90*/  IADD3.X R25, PT, PT, RZ, R25, RZ, P0, !PT ;  /* 0x00000019ff197210 */ /* 0x000fe200007fe4ff */
[----:B------:R-:W-:Y:S08]  /*1ea0*/  @P1 BRA `(.L_x_275) ;  /* 0xfffffffc00c81947 */ /* 0x000ff0000383ffff */
.L_x_250:
[----:B0--3--:R-:W0:Y:S08]  /*1eb0*/  LDC R19, c[0x3][RZ] ;  /* 0x00c00000ff137b82 */ /* 0x009e300000000800 */
[----:B----4-:R-:W0:Y:S08]  /*1ec0*/  LDC.64 R16, c[0x0][0x398] ;  /* 0x0000e600ff107b82 */ /* 0x010e300000000a00 */
        /* <DEDUP_REMOVED lines=8> */
.L_x_245:
[----:B------:R-:W-:-:S05]  /*1f50*/  VIADD R12, R0, 0xffffffff ;  /* 0xffffffff000c7836 */ /* 0x000fca0000000000 */
        /* <DEDUP_REMOVED lines=10> */
[----:B01----:R-:W0:Y:S01]  /*2000*/  LDC R14, c[0x3][RZ] ;  /* 0x00c00000ff0e7b82 */ /* 0x003e220000000800 */
[----:B------:R-:W-:Y:S01]  /*2010*/  IMAD R15, R7, R6, RZ ;  /* 0x00000006070f7224 */ /* 0x000fe200078e02ff */
[C---:B------:R-:W-:Y:S01]  /*2020*/  LOP3.LUT R12, R8.reuse, 0xfffffffc, RZ, 0xc0, !PT ;  /* 0xfffffffc080c7812 */ /* 0x040fe200078ec0ff */
[----:B------:R-:W-:Y:S01]  /*2030*/  VIADD R21, R13, 0x1 ;  /* 0x000000010d157836 */ /* 0x000fe20000000000 */
[----:B------:R-:W1:Y:S01]  /*2040*/  LDCU UR4, c[0x3][URZ] ;  /* 0x00c00000ff0477ac */ /* 0x000e620008000800 */
[----:B------:R-:W-:Y:S01]  /*2050*/  IMAD R15, R8, R15, RZ ;  /* 0x0000000f080f7224 */ /* 0x000fe200078e02ff */
[----:B------:R-:W-:-:S03]  /*2060*/  IADD3 R25, PT, PT, -R12, RZ, RZ ;  /* 0x000000ff0c197210 */ /* 0x000fc60007ffe1ff */
[----:B0-----:R-:W-:Y:S01]  /*2070*/  IMAD.IADD R22, R15, 0x1, R14 ;  /* 0x000000010f167824 */ /* 0x001fe200078e020e */
[C---:B------:R-:W-:Y:S01]  /*2080*/  LEA R23, R14.reuse, 0x8, 0x2 ;  /* 0x000000080e177811 */ /* 0x040fe200078e10ff */
[C-C-:B------:R-:W-:Y:S02]  /*2090*/  IMAD R24, R14.reuse, 0x4, R15.reuse ;  /* 0x000000040e187824 */ /* 0x140fe400078e020f */
[C-C-:B------:R-:W-:Y:S02]  /*20a0*/  IMAD R26, R14.reuse, 0x3, R15.reuse ;  /* 0x000000030e1a7824 */ /* 0x140fe400078e020f */
[----:B-1----:R-:W-:-:S07]  /*20b0*/  IMAD R20, R14, 0x2, R15 ;  /* 0x000000020e147824 */ /* 0x002fce00078e020f */
.L_x_281:
[----:B---3--:R-:W-:-:S05]  /*20c0*/  VIADD R14, R21, 0xffffffff ;  /* 0xffffffff150e7836 */ /* 0x008fca0000000000 */
[----:B------:R-:W-:-:S04]  /*20d0*/  ISETP.GT.AND P0, PT, R14, UR4, PT ;  /* 0x000000040e007c0c */ /* 0x000fc8000bf04270 */
[----:B------:R-:W-:-:S13]  /*20e0*/  ISETP.LT.OR P0, PT, R14, 0x1, P0 ;  /* 0x000000010e00780c */ /* 0x000fda0000701670 */
[----:B------:R-:W0:Y:S02]  /*20f0*/  @!P0 LDC.64 R18, c[0x0][0x398] ;  /* 0x0000e600ff128b82 */ /* 0x000e240000000a00 */
[----:B0-----:R-:W-:-:S05]  /*2100*/  @!P0 IMAD.WIDE R18, R22, 0x4, R18 ;  /* 0x0000000416128825 */ /* 0x001fca00078e0212 */
[----:B------:R-:W3:Y:S01]  /*2110*/  @!P0 LDG.E R27, desc[UR6][R18.64] ;  /* 0x00000006121b8981 */ /* 0x000ee2000c1e1900 */
[----:B------:R-:W-:-:S04]  /*2120*/  ISETP.GT.AND P1, PT, R21, UR4, PT ;  /* 0x0000000415007c0c */ /* 0x000fc8000bf24270 */
[----:B------:R-:W-:-:S13]  /*2130*/  ISETP.GT.U32.OR P1, PT, R14, 0x7ffffffe, P1 ;  /* 0x7ffffffe0e00780c */ /* 0x000fda0000f24470 */
[----:B------:R-:W0:Y:S01]  /*2140*/  @!P1 LDC.64 R14, c[0x0][0x398] ;  /* 0x0000e600ff0e9b82 */ /* 0x000e220000000a00 */
[----:B------:R-:W-:-:S05]  /*2150*/  @!P1 IADD3 R17, PT, PT, R20, 0x2, RZ ;  /* 0x0000000214119810 */ /* 0x000fca0007ffe0ff */
[----:B0-----:R-:W-:-:S04]  /*2160*/  @!P1 IMAD.WIDE R14, R17, 0x4, R14 ;  /* 0x00000004110e9825 */ /* 0x001fc800078e020e */
[----:B------:R-:W-:Y:S01]  /*2170*/  VIADD R16, R21, 0x1 ;  /* 0x0000000115107836 */ /* 0x000fe20000000000 */
[----:B---3--:R0:W-:Y:S04]  /*2180*/  @!P0 STG.E desc[UR6][R18.64+0x4], R27 ;  /* 0x0000041b12008986 */ /* 0x0081e8000c101906 */
[----:B------:R-:W3:Y:S01]  /*2190*/  @!P1 LDG.E R29, desc[UR6][R14.64] ;  /* 0x000000060e1d9981 */ /* 0x000ee2000c1e1900 */
[----:B------:R-:W-:-:S04]  /*21a0*/  ISETP.GT.AND P0, PT, R16, UR4, PT ;  /* 0x0000000410007c0c */ /* 0x000fc8000bf04270 */
[----:B------:R-:W-:-:S13]  /*21b0*/  ISETP.LT.OR P0, PT, R16, 0x1, P0 ;  /* 0x000000011000780c */ /* 0x000fda0000701670 */
[----:B------:R-:W1:Y:S01]  /*21c0*/  @!P0 LDC.64 R16, c[0x0][0x398] ;  /* 0x0000e600ff108b82 */ /* 0x000e620000000a00 */
[----:B------:R-:W-:-:S04]  /*21d0*/  @!P0 VIADD R28, R26, 0x4 ;  /* 0x000000041a1c8836 */ /* 0x000fc80000000000 */
[----:B-1----:R-:W-:-:S04]  /*21e0*/  @!P0 IMAD.WIDE R16, R28, 0x4, R16 ;  /* 0x000000041c108825 */ /* 0x002fc800078e0210 */
[----:B0-----:R-:W-:Y:S01]  /*21f0*/  VIADD R18, R21, 0x2 ;  /* 0x0000000215127836 */ /* 0x001fe20000000000 */
[----:B---3--:R3:W-:Y:S04]  /*2200*/  @!P1 STG.E desc[UR6][R14.64+0x4], R29 ;  /* 0x0000041d0e009986 */ /* 0x0087e8000c101906 */
[----:B------:R-:W4:Y:S01]  /*2210*/  @!P0 LDG.E R28, desc[UR6][R16.64] ;  /* 0x00000006101c8981 */ /* 0x000f22000c1e1900 */
[----:B------:R-:W-:-:S04]  /*2220*/  ISETP.GT.AND P1, PT, R18, UR4, PT ;  /* 0x0000000412007c0c */ /* 0x000fc8000bf24270 */
[----:B------:R-:W-:-:S13]  /*2230*/  ISETP.LT.OR P1, PT, R18, 0x1, P1 ;  /* 0x000000011200780c */ /* 0x000fda0000f21670 */
[----:B------:R-:W0:Y:S01]  /*2240*/  @!P1 LDC.64 R18, c[0x0][0x398] ;  /* 0x0000e600ff129b82 */ /* 0x000e220000000a00 */
[----:B------:R-:W-:-:S04]  /*2250*/  @!P1 VIADD R27, R24, 0x6 ;  /* 0x00000006181b9836 */ /* 0x000fc80000000000 */
[----:B0-----:R-:W-:Y:S01]  /*2260*/  @!P1 IMAD.WIDE R18, R27, 0x4, R18 ;  /* 0x000000041b129825 */ /* 0x001fe200078e0212 */
[----:B----4-:R3:W-:Y:S04]  /*2270*/  @!P0 STG.E desc[UR6][R16.64+0x4], R28 ;  /* 0x0000041c10008986 */ /* 0x0107e8000c101906 */
[----:B------:R-:W4:Y:S01]  /*2280*/  @!P1 LDG.E R27, desc[UR6][R18.64] ;  /* 0x00000006121b9981 */ /* 0x000f22000c1e1900 */
[----:B------:R-:W-:Y:S01]  /*2290*/  IADD3 R25, PT, PT, R25, 0x4, RZ ;  /* 0x0000000419197810 */ /* 0x000fe20007ffe0ff */
[----:B------:R-:W-:Y:S01]  /*22a0*/  VIADD R21, R21, 0x4 ;  /* 0x0000000415157836 */ /* 0x000fe20000000000 */
[C---:B------:R-:W-:Y:S01]  /*22b0*/  IADD3 R22, PT, PT, R23.reuse, R22, RZ ;  /* 0x0000001617167210 */ /* 0x040fe20007ffe0ff */
[----:B------:R-:W-:Y:S01]  /*22c0*/  IMAD.IADD R20, R23, 0x1, R20 ;  /* 0x0000000117147824 */ /* 0x000fe200078e0214 */
[----:B------:R-:W-:Y:S01]  /*22d0*/  ISETP.NE.AND P0, PT, R25, RZ, PT ;  /* 0x000000ff1900720c */ /* 0x000fe20003f05270 */
[----:B------:R-:W-:-:S02]  /*22e0*/  IMAD.IADD R26, R23, 0x1, R26 ;  /* 0x00000001171a7824 */ /* 0x000fc400078e021a */
[----:B------:R-:W-:Y:S01]  /*22f0*/  IMAD.IADD R24, R23, 0x1, R24 ;  /* 0x0000000117187824 */ /* 0x000fe200078e0218 */
[----:B----4-:R3:W-:Y:S09]  /*2300*/  @!P1 STG.E desc[UR6][R18.64+0x4], R27 ;  /* 0x0000041b12009986 */ /* 0x0107f2000c101906 */
[----:B------:R-:W-:Y:S05]  /*2310*/  @P0 BRA `(.L_x_281) ;  /* 0xfffffffc00680947 */ /* 0x000fea000383ffff */
.L_x_280:
[----:B01-3--:R-:W-:-:S13]  /*2320*/  LOP3.LUT P0, R14, R8, 0x3, RZ, 0xc0, !PT ;  /* 0x00000003080e7812 */ /* 0x00bfda000780c0ff */
[----:B------:R-:W-:Y:S05]  /*2330*/  @!P0 BRA `(.L_x_279) ;  /* 0x0000000000408947 */ /* 0x000fea0003800000 */
[----:B------:R-:W0:Y:S01]  /*2340*/  LDCU UR4, c[0x3][URZ] ;  /* 0x00c00000ff0477ac */ /* 0x000e220008000800 */
[----:B------:R-:W-:Y:S02]  /*2350*/  IMAD.IADD R17, R13, 0x1, R12 ;  /* 0x000000010d117824 */ /* 0x000fe400078e020c */
[----:B------:R-:W-:Y:S01]  /*2360*/  IMAD.MOV R12, RZ, RZ, -R14 ;  /* 0x000000ffff0c7224 */ /* 0x000fe200078e0a0e */
[----:B------:R-:W1:Y:S01]  /*2370*/  LDCU UR5, c[0x3][URZ] ;  /* 0x00c00000ff0577ac */ /* 0x000e620008000800 */
[----:B0-----:R-:W-:-:S07]  /*2380*/  IMAD R19, R6, R17, UR4 ;  /* 0x0000000406137e24 */ /* 0x001fce000f8e0211 */
.L_x_282:
[----:B-1----:R-:W-:-:S04]  /*2390*/  ISETP.GT.AND P0, PT, R17, UR5, PT ;  /* 0x0000000511007c0c */ /* 0x002fc8000bf04270 */
[----:B------:R-:W-:-:S13]  /*23a0*/  ISETP.LT.OR P0, PT, R17, 0x1, P0 ;  /* 0x000000011100780c */ /* 0x000fda0000701670 */
[----:B------:R-:W0:Y:S02]  /*23b0*/  @!P0 LDC.64 R14, c[0x0][0x398] ;  /* 0x0000e600ff0e8b82 */ /* 0x000e240000000a00 */
[----:B0-----:R-:W-:-:S05]  /*23c0*/  @!P0 IMAD.WIDE R14, R19, 0x4, R14 ;  /* 0x00000004130e8825 */ /* 0x001fca00078e020e */
[----:B------:R-:W3:Y:S01]  /*23d0*/  @!P0 LDG.E R21, desc[UR6][R14.64] ;  /* 0x000000060e158981 */ /* 0x000ee2000c1e1900 */
[----:B------:R-:W-:Y:S01]  /*23e0*/  VIADD R12, R12, 0x1 ;  /* 0x000000010c0c7836 */ /* 0x000fe20000000000 */
[----:B------:R-:W-:Y:S01]  /*23f0*/  IADD3 R19, PT, PT, R6, R19, RZ ;  /* 0x0000001306137210 */ /* 0x000fe20007ffe0ff */
[----:B------:R-:W-:Y:S01]  /*2400*/  VIADD R17, R17, 0x1 ;  /* 0x0000000111117836 */ /* 0x000fe20000000000 */
[----:B---3--:R3:W-:Y:S02]  /*2410*/  @!P0 STG.E desc[UR6][R14.64+0x4], R21 ;  /* 0x000004150e008986 */ /* 0x0087e4000c101906 */
[----:B------:R-:W-:-:S13]  /*2420*/  ISETP.NE.AND P0, PT, R12, RZ, PT ;  /* 0x000000ff0c00720c */ /* 0x000fda0003f05270 */
[----:B---3--:R-:W-:Y:S05]  /*2430*/  @P0 BRA `(.L_x_282) ;  /* 0xfffffffc00d40947 */ /* 0x008fea000383ffff */
.L_x_279:
[----:B------:R-:W-:-:S13]  /*2440*/  ISETP.GT.U32.AND P0, PT, R4, 0x7ffffffe, PT ;  /* 0x7ffffffe0400780c */ /* 0x000fda0003f04070 */
[----:B------:R-:W-:Y:S05]  /*2450*/  @P0 BRA `(.L_x_283) ;  /* 0x0000000c008c0947 */ /* 0x000fea0003800000 */
[----:B------:R-:W-:Y:S01]  /*2460*/  ISETP.GE.U32.AND P0, PT, R4, 0x3, PT ;  /* 0x000000030400780c */ /* 0x000fe20003f06070 */
[----:B------:R-:W-:Y:S01]  /*2470*/  IMAD R12, R6, R3, RZ ;  /* 0x00000003060c7224 */ /* 0x000fe200078e02ff */
[----:B------:R-:W-:Y:S01]  /*2480*/  LOP3.LUT R22, R10, 0x3, RZ, 0xc0, !PT ;  /* 0x000000030a167812 */ /* 0x000fe200078ec0ff */
[----:B------:R-:W-:-:S10]  /*2490*/  IMAD.MOV.U32 R24, RZ, RZ, RZ ;  /* 0x000000ffff187224 */ /* 0x000fd400078e00ff */
[----:B------:R-:W-:Y:S05]  /*24a0*/  @!P0 BRA `(.L_x_284) ;  /* 0x0000000c002c8947 */ /* 0x000fea0003800000 */
[----:B------:R-:W-:Y:S01]  /*24b0*/  LOP3.LUT R24, R10, 0xfffffffc, RZ, 0xc0, !PT ;  /* 0xfffffffc0a187812 */ /* 0x000fe200078ec0ff */
[----:B------:R-:W3:Y:S01]  /*24c0*/  LDCU UR5, c[0x3][URZ] ;  /* 0x00c00000ff0577ac */ /* 0x000ee20008000800 */
[----:B01----:R-:W-:-:S03]  /*24d0*/  IMAD.MOV.U32 R26, RZ, RZ, RZ ;  /* 0x000000ffff1a7224 */ /* 0x003fc600078e00ff */
[----:B------:R-:W-:-:S05]  /*24e0*/  IMAD.MOV R23, RZ, RZ, -R24 ;  /* 0x000000ffff177224 */ /* 0x000fca00078e0a18 */
[----:B------:R-:W-:-:S13]  /*24f0*/  ISETP.GE.AND P0, PT, R23, RZ, PT ;  /* 0x000000ff1700720c */ /* 0x000fda0003f06270 */
[----:B---3--:R-:W-:Y:S05]  /*2500*/  @P0 BRA `(.L_x_285) ;  /* 0x0000000800a00947 */ /* 0x008fea0003800000 */
[----:B------:R-:W-:Y:S01]  /*2510*/  IMAD.MOV R14, RZ, RZ, -R23 ;  /* 0x000000ffff0e7224 */ /* 0x000fe200078e0a17 */
[----:B------:R-:W-:-:S04]  /*2520*/  PLOP3.LUT P0, PT, PT, PT, PT, 0x80, 0x8 ;  /* 0x000000000008781c */ /* 0x000fc80003f0f070 */
[----:B------:R-:W-:-:S13]  /*2530*/  ISETP.GT.AND P1, PT, R14, 0xc, PT ;  /* 0x0000000c0e00780c */ /* 0x000fda0003f24270 */
[----:B------:R-:W-:Y:S05]  /*2540*/  @!P1 BRA `(.L_x_286) ;  /* 0x0000000400a09947 */ /* 0x000fea0003800000 */
[----:B------:R-:W-:Y:S01]  /*2550*/  PLOP3.LUT P0, PT, PT, PT, PT, 0x8, 0x80 ;  /* 0x000000000080781c */ /* 0x000fe20003f0e170 */
[----:B------:R-:W0:Y:S01]  /*2560*/  LDCU UR4, c[0x3][URZ] ;  /* 0x00c00000ff0477ac */ /* 0x000e220008000800 */
[----:B------:R-:W-:-:S11]  /*2570*/  NOP ;  /* 0x0000000000007918 */ /* 0x000fd60000000000 */
.L_x_287:
[----:B-1----:R-:W1:Y:S01]  /*2580*/  LDC.64 R14, c[0x0][0x398] ;  /* 0x0000e600ff0e7b82 */ /* 0x002e620000000a00 */
[----:B------:R-:W-:-:S04]  /*2590*/  IADD3 R25, PT, PT, R11, R26, RZ ;  /* 0x0000001a0b197210 */ /* 0x000fc80007ffe0ff */
[C---:B0-----:R-:W-:Y:S02]  /*25a0*/  ISETP.GT.AND P1, PT, R25.reuse, UR4, PT ;  /* 0x0000000419007c0c */ /* 0x041fe4000bf24270 */
[----:B------:R-:W-:Y:S02]  /*25b0*/  IADD3 R16, PT, PT, R12, -UR4, R25 ;  /* 0x800000040c107c10 */ /* 0x000fe4000fffe019 */
[----:B------:R-:W-:-:S03]  /*25c0*/  ISETP.LT.OR P1, PT, R25, 0x1, P1 ;  /* 0x000000011900780c */ /* 0x000fc60000f21670 */
[----:B------:R-:W-:-:S04]  /*25d0*/  VIADD R21, R16, 0xfffffffe ;  /* 0xfffffffe10157836 */ /* 0x000fc80000000000 */
[----:B-1----:R-:W-:-:S06]  /*25e0*/  IMAD.WIDE R20, R21, 0x4, R14 ;  /* 0x0000000415147825 */ /* 0x002fcc00078e020e */
[----:B------:R-:W3:Y:S01]  /*25f0*/  @!P1 LDG.E R17, desc[UR6][R20.64] ;  /* 0x0000000614119981 */ /* 0x000ee2000c1e1900 */
[----:B------:R-:W-:Y:S02]  /*2600*/  VIADD R16, R25, 0x1 ;  /* 0x0000000119107836 */ /* 0x000fe40000000000 */
[----:B------:R-:W-:-:S03]  /*2610*/  IMAD.WIDE R18, R6, 0x4, R20 ;  /* 0x0000000406127825 */ /* 0x000fc600078e0214 */
[----:B------:R-:W-:-:S04]  /*2620*/  ISETP.GT.AND P2, PT, R16, UR4, PT ;  /* 0x0000000410007c0c */ /* 0x000fc8000bf44270 */
[C---:B------:R-:W-:Y:S01]  /*2630*/  ISETP.GT.U32.OR P2, PT, R25.reuse, 0x7ffffffe, P2 ;  /* 0x7ffffffe1900780c */ /* 0x040fe20001744470 */
[----:B------:R-:W-:Y:S01]  /*2640*/  VIADD R16, R25, 0x2 ;  /* 0x0000000219107836 */ /* 0x000fe20000000000 */
[----:B---3--:R-:W-:Y:S11]  /*2650*/  @!P1 STG.E desc[UR6][R18.64], R17 ;  /* 0x0000001112009986 */ /* 0x008ff6000c101906 */
        /* <DEDUP_REMOVED lines=10> */
[----:B---3--:R-:W-:Y:S06]  /*2700*/  @!P1 STG.E desc[UR6][R18.64+0x8], R28 ;  /* 0x0000081c12009986 */ /* 0x008fec000c101906 */
[----:B0-----:R0:W3:Y:S01]  /*2710*/  @!P2 LDG.E R29, desc[UR6][R20.64+0xc] ;  /* 0x00000c06141da981 */ /* 0x0010e2000c1e1900 */
[----:B------:R-:W-:Y:S02]  /*2720*/  ISETP.GT.AND P1, PT, R27, UR4, PT ;  /* 0x000000041b007c0c */ /* 0x000fe4000bf24270 */
[----:B------:R-:W-:-:S02]  /*2730*/  IADD3 R17, PT, PT, R16, -0x2, RZ ;  /* 0xfffffffe10117810 */ /* 0x000fc40007ffe0ff */
[----:B------:R-:W-:-:S03]  /*2740*/  ISETP.LT.OR P1, PT, R27, 0x1, P1 ;  /* 0x000000011b00780c */ /* 0x000fc60000f21670 */
[----:B------:R-:W-:-:S04]  /*2750*/  IMAD.WIDE R16, R17, 0x4, R14 ;  /* 0x0000000411107825 */ /* 0x000fc800078e020e */
[----:B0-----:R-:W-:Y:S01]  /*2760*/  VIADD R20, R25, 0x5 ;  /* 0x0000000519147836 */ /* 0x001fe20000000000 */
[----:B---3--:R0:W-:Y:S05]  /*2770*/  @!P2 STG.E desc[UR6][R18.64+0xc], R29 ;  /* 0x00000c1d1200a986 */ /* 0x0081ea000c101906 */
[----:B0-----:R-:W3:Y:S01]  /*2780*/  @!P1 LDG.E R29, desc[UR6][R16.64] ;  /* 0x00000006101d9981 */ /* 0x001ee2000c1e1900 */
[----:B------:R-:W-:Y:S01]  /*2790*/  ISETP.GT.AND P2, PT, R20, UR4, PT ;  /* 0x0000000414007c0c */ /* 0x000fe2000bf44270 */
[----:B------:R-:W-:-:S03]  /*27a0*/  IMAD.WIDE R20, R6, 0x4, R16 ;  /* 0x0000000406147825 */ /* 0x000fc600078e0210 */
[----:B------:R-:W-:Y:S01]  /*27b0*/  ISETP.GT.U32.OR P2, PT, R27, 0x7ffffffe, P2 ;  /* 0x7ffffffe1b00780c */ /* 0x000fe20001744470 */
[----:B------:R-:W-:Y:S01]  /*27c0*/  VIADD R27, R25, 0x6 ;  /* 0x00000006191b7836 */ /* 0x000fe20000000000 */
[----:B---3--:R0:W-:Y:S11]  /*27d0*/  @!P1 STG.E desc[UR6][R20.64], R29 ;  /* 0x0000001d14009986 */ /* 0x0081f6000c101906 */
[----:B------:R-:W3:Y:S01]  /*27e0*/  @!P2 LDG.E R28, desc[UR6][R16.64+0x4] ;  /* 0x00000406101ca981 */ /* 0x000ee2000c1e1900 */
[----:B------:R-:W-:-:S04]  /*27f0*/  ISETP.GT.AND P1, PT, R27, UR4, PT ;  /* 0x000000041b007c0c */ /* 0x000fc8000bf24270 */
[----:B------:R-:W-:Y:S01]  /*2800*/  ISETP.LT.OR P1, PT, R27, 0x1, P1 ;  /* 0x000000011b00780c */ /* 0x000fe20000f21670 */
[----:B------:R-:W-:Y:S01]  /*2810*/  VIADD R18, R25, 0x7 ;  /* 0x0000000719127836 */ /* 0x000fe20000000000 */
[----:B---3--:R-:W-:Y:S11]  /*2820*/  @!P2 STG.E desc[UR6][R20.64+0x4], R28 ;  /* 0x0000041c1400a986 */ /* 0x008ff6000c101906 */
[----:B------:R-:W3:Y:S01]  /*2830*/  @!P1 LDG.E R19, desc[UR6][R16.64+0x8] ;  /* 0x0000080610139981 */ /* 0x000ee2000c1e1900 */
[----:B------:R-:W-:-:S04]  /*2840*/  ISETP.GT.AND P2, PT, R18, UR4, PT ;  /* 0x0000000412007c0c */ /* 0x000fc8000bf44270 */
[----:B------:R-:W-:Y:S02]  /*2850*/  ISETP.LT.OR P2, PT, R18, 0x1, P2 ;  /* 0x000000011200780c */ /* 0x000fe40001741670 */
[----:B------:R-:W-:-:S04]  /*2860*/  IADD3 R27, PT, PT, R11, 0x8, R26 ;  /* 0x000000080b1b7810 */ /* 0x000fc80007ffe01a */
[----:B------:R-:W-:Y:S01]  /*2870*/  IADD3 R18, PT, PT, R12, -UR4, R27 ;  /* 0x800000040c127c10 */ /* 0x000fe2000fffe01b */
[----:B---3--:R1:W-:Y:S06]  /*2880*/  @!P1 STG.E desc[UR6][R20.64+0x8], R19 ;  /* 0x0000081314009986 */ /* 0x0083ec000c101906 */
[----:B0-----:R0:W3:Y:S01]  /*2890*/  @!P2 LDG.E R29, desc[UR6][R16.64+0xc] ;  /* 0x00000c06101da981 */ /* 0x0010e2000c1e1900 */
[----:B------:R-:W-:Y:S01]  /*28a0*/  ISETP.GT.AND P1, PT, R27, UR4, PT ;  /* 0x000000041b007c0c */ /* 0x000fe2000bf24270 */
[----:B------:R-:W-:-:S03]  /*28b0*/  VIADD R18, R18, 0xfffffffe ;  /* 0xfffffffe12127836 */ /* 0x000fc60000000000 */
[----:B------:R-:W-:Y:S01]  /*28c0*/  ISETP.LT.OR P1, PT, R27, 0x1, P1 ;  /* 0x000000011b00780c */ /* 0x000fe20000f21670 */
[----:B-1----:R-:W-:Y:S01]  /*28d0*/  IMAD.WIDE R18, R18, 0x4, R14 ;  /* 0x0000000412127825 */ /* 0x002fe200078e020e */
[----:B0-----:R-:W-:Y:S01]  /*28e0*/  IADD3 R16, PT, PT, R25, 0x9, RZ ;  /* 0x0000000919107810 */ /* 0x001fe20007ffe0ff */
[----:B---3--:R0:W-:Y:S10]  /*28f0*/  @!P2 STG.E desc[UR6][R20.64+0xc], R29 ;  /* 0x00000c1d1400a986 */ /* 0x0081f4000c101906 */
[----:B------:R-:W3:Y:S01]  /*2900*/  @!P1 LDG.E R28, desc[UR6][R18.64] ;  /* 0x00000006121c9981 */ /* 0x000ee2000c1e1900 */
[----:B------:R-:W-:Y:S01]  /*2910*/  ISETP.GT.AND P2, PT, R16, UR4, PT ;  /* 0x0000000410007c0c */ /* 0x000fe2000bf44270 */
[----:B------:R-:W-:-:S03]  /*2920*/  IMAD.WIDE R16, R6, 0x4, R18 ;  /* 0x0000000406107825 */ /* 0x000fc600078e0212 */
[----:B------:R-:W-:Y:S01]  /*2930*/  ISETP.GT.U32.OR P2, PT, R27, 0x7ffffffe, P2 ;  /* 0x7ffffffe1b00780c */ /* 0x000fe20001744470 */
[----:B0-----:R-:W-:Y:S01]  /*2940*/  VIADD R20, R25, 0xa ;  /* 0x0000000a19147836 */ /* 0x001fe20000000000 */
        /* <DEDUP_REMOVED lines=10> */
[----:B0-----:R-:W-:Y:S01]  /*29f0*/  IADD3 R28, PT, PT, R12, -UR4, R21 ;  /* 0x800000040c1c7c10 */ /* 0x001fe2000fffe015 */
[----:B---3--:R-:W-:Y:S06]  /*2a00*/  @!P1 STG.E desc[UR6][R16.64+0x8], R29 ;  /* 0x0000081d10009986 */ /* 0x008fec000c101906 */
[----:B------:R-:W3:Y:S01]  /*2a10*/  @!P2 LDG.E R20, desc[UR6][R18.64+0xc] ;  /* 0x00000c061214a981 */ /* 0x000ee2000c1e1900 */
[----:B------:R-:W-:Y:S01]  /*2a20*/  ISETP.GT.AND P1, PT, R21, UR4, PT ;  /* 0x0000000415007c0c */ /* 0x000fe2000bf24270 */
[----:B-1----:R-:W-:-:S03]  /*2a30*/  VIADD R27, R28, 0xfffffffe ;  /* 0xfffffffe1c1b7836 */ /* 0x002fc60000000000 */
[----:B------:R-:W-:Y:S01]  /*2a40*/  ISETP.LT.OR P1, PT, R21, 0x1, P1 ;  /* 0x000000011500780c */ /* 0x000fe20000f21670 */
[----:B------:R-:W-:-:S04]  /*2a50*/  IMAD.WIDE R14, R27, 0x4, R14 ;  /* 0x000000041b0e7825 */ /* 0x000fc800078e020e */
[----:B------:R-:W-:Y:S01]  /*2a60*/  VIADD R28, R25, 0xd ;  /* 0x0000000d191c7836 */ /* 0x000fe20000000000 */
[----:B---3--:R0:W-:Y:S07]  /*2a70*/  @!P2 STG.E desc[UR6][R16.64+0xc], R20 ;  /* 0x00000c141000a986 */ /* 0x0081ee000c101906 */
[----:B------:R-:W3:Y:S01]  /*2a80*/  @!P1 LDG.E R27, desc[UR6][R14.64] ;  /* 0x000000060e1b9981 */ /* 0x000ee2000c1e1900 */
[----:B------:R-:W-:Y:S01]  /*2a90*/  ISETP.GT.AND P2, PT, R28, UR4, PT ;  /* 0x000000041c007c0c */ /* 0x000fe2000bf44270 */
[----:B------:R-:W-:-:S03]  /*2aa0*/  IMAD.WIDE R18, R6, 0x4, R14 ;  /* 0x0000000406127825 */ /* 0x000fc600078e020e */
[----:B------:R-:W-:Y:S02]  /*2ab0*/  ISETP.GT.U32.OR P2, PT, R21, 0x7ffffffe, P2 ;  /* 0x7ffffffe1500780c */ /* 0x000fe40001744470 */
[----:B------:R-:W-:Y:S01]  /*2ac0*/  IADD3 R28, PT, PT, R25, 0xe, RZ ;  /* 0x0000000e191c7810 */ /* 0x000fe20007ffe0ff */
[----:B---3--:R1:W-:Y:S10]  /*2ad0*/  @!P1 STG.E desc[UR6][R18.64], R27 ;  /* 0x0000001b12009986 */ /* 0x0083f4000c101906 */
        /* <DEDUP_REMOVED lines=10> */
[----:B------:R-:W-:Y:S02]  /*2b80*/  VIADD R23, R23, 0x10 ;  /* 0x0000001017177836 */ /* 0x000fe40000000000 */
[----:B------:R-:W-:-:S03]  /*2b90*/  VIADD R26, R26, 0x10 ;  /* 0x000000101a1a7836 */ /* 0x000fc60000000000 */
[----:B------:R-:W-:Y:S01]  /*2ba0*/  ISETP.GE.AND P1, PT, R23, -0xc, PT ;  /* 0xfffffff41700780c */ /* 0x000fe20003f26270 */
[----:B---3--:R1:W-:-:S12]  /*2bb0*/  @!P2 STG.E desc[UR6][R18.64+0xc], R25 ;  /* 0x00000c191200a986 */ /* 0x0083d8000c101906 */
[----:B------:R-:W-:Y:S05]  /*2bc0*/  @!P1 BRA `(.L_x_287) ;  /* 0xfffffff8006c9947 */ /* 0x000fea000383ffff */
.L_x_286:
[----:B------:R-:W-:-:S05]  /*2bd0*/  IMAD.MOV R14, RZ, RZ, -R23 ;  /* 0x000000ffff0e7224 */ /* 0x000fca00078e0a17 */
[----:B------:R-:W-:-:S13]  /*2be0*/  ISETP.GT.AND P1, PT, R14, 0x4, PT ;  /* 0x000000040e00780c */ /* 0x000fda0003f24270 */
[----:B------:R-:W-:Y:S05]  /*2bf0*/  @!P1 BRA `(.L_x_288) ;  /* 0x0000000000dc9947 */ /* 0x000fea0003800000 */
[----:B------:R-:W0:Y:S01]  /*2c00*/  LDCU UR4, c[0x3][URZ] ;  /* 0x00c00000ff0477ac */ /* 0x000e220008000800 */
[----:B------:R-:W3:Y:S01]  /*2c10*/  LDC.64 R14, c[0x0][0x398] ;  /* 0x0000e600ff0e7b82 */ /* 0x000ee20000000a00 */
[----:B-1----:R-:W-:-:S04]  /*2c20*/  IADD3 R21, PT, PT, R11, R26, RZ ;  /* 0x0000001a0b157210 */ /* 0x002fc80007ffe0ff */
[C---:B0-----:R-:W-:Y:S02]  /*2c30*/  ISETP.GT.AND P0, PT, R21.reuse, UR4, PT ;  /* 0x0000000415007c0c */ /* 0x041fe4000bf04270 */
[----:B------:R-:W-:Y:S02]  /*2c40*/  IADD3 R16, PT, PT, R12, -UR4, R21 ;  /* 0x800000040c107c10 */ /* 0x000fe4000fffe015 */
[----:B------:R-:W-:-:S03]  /*2c50*/  ISETP.LT.OR P0, PT, R21, 0x1, P0 ;  /* 0x000000011500780c */ /* 0x000fc60000701670 */
[----:B------:R-:W-:-:S04]  /*2c60*/  VIADD R19, R16, 0xfffffffe ;  /* 0xfffffffe10137836 */ /* 0x000fc80000000000 */
[----:B---3--:R-:W-:-:S06]  /*2c70*/  IMAD.WIDE R18, R19, 0x4, R14 ;  /* 0x0000000413127825 */ /* 0x008fcc00078e020e */
        /* <DEDUP_REMOVED lines=15> */
[----:B------:R-:W-:-:S05]  /*2d70*/  IADD3 R26, PT, PT, R26, 0x4, RZ ;  /* 0x000000041a1a7810 */ /* 0x000fca0007ffe0ff */
[----:B------:R-:W-:Y:S01]  /*2d80*/  IMAD.IADD R21, R11, 0x1, R26 ;  /* 0x000000010b157824 */ /* 0x000fe200078e021a */
[----:B---3--:R3:W-:Y:S05]  /*2d90*/  @!P0 STG.E desc[UR6][R16.64+0x8], R29 ;  /* 0x0000081d10008986 */ /* 0x0087ea000c101906 */
[----:B0-----:R-:W4:Y:S01]  /*2da0*/  @!P1 LDG.E R25, desc[UR6][R18.64+0xc] ;  /* 0x00000c0612199981 */ /* 0x001f22000c1e1900 */
[C---:B------:R-:W-:Y:S02]  /*2db0*/  ISETP.GT.AND P0, PT, R21.reuse, UR4, PT ;  /* 0x0000000415007c0c */ /* 0x040fe4000bf04270 */
[----:B------:R-:W-:Y:S02]  /*2dc0*/  IADD3 R20, PT, PT, R12, -UR4, R21 ;  /* 0x800000040c147c10 */ /* 0x000fe4000fffe015 */
        /* <DEDUP_REMOVED lines=14> */
[----:B------:R-:W-:Y:S01]  /*2eb0*/  IADD3 R21, PT, PT, R21, 0x3, RZ ;  /* 0x0000000315157810 */ /* 0x000fe20007ffe0ff */
[----:B---3--:R4:W-:Y:S10]  /*2ec0*/  @!P1 STG.E desc[UR6][R18.64+0x4], R29 ;  /* 0x0000041d12009986 */ /* 0x0089f4000c101906 */
[----:B0-----:R-:W3:Y:S01]  /*2ed0*/  @!P0 LDG.E R17, desc[UR6][R14.64+0x8] ;  /* 0x000008060e118981 */ /* 0x001ee2000c1e1900 */
        /* <DEDUP_REMOVED lines=9> */
.L_x_288:
[----:B------:R-:W-:-:S13]  /*2f70*/  ISETP.NE.OR P0, PT, R23, RZ, P0 ;  /* 0x000000ff1700720c */ /* 0x000fda0000705670 */
[----:B------:R-:W-:Y:S05]  /*2f80*/  @!P0 BRA `(.L_x_284) ;  /* 0x0000000000748947 */ /* 0x000fea0003800000 */
.L_x_285:
[----:B-1--4-:R-:W0:Y:S01]  /*2f90*/  LDC.64 R16, c[0x0][0x398] ;  /* 0x0000e600ff107b82 */ /* 0x012e220000000a00 */
[----:B---3--:R-:W-:-:S05]  /*2fa0*/  IMAD.IADD R19, R11, 0x1, R26 ;  /* 0x000000010b137824 */ /* 0x008fca00078e021a */
[C---:B------:R-:W-:Y:S02]  /*2fb0*/  ISETP.GT.AND P0, PT, R19.reuse, UR5, PT ;  /* 0x0000000513007c0c */ /* 0x040fe4000bf04270 */
[----:B------:R-:W-:Y:S02]  /*2fc0*/  IADD3 R14, PT, PT, R12, -UR5, R19 ;  /* 0x800000050c0e7c10 */ /* 0x000fe4000fffe013 */
[----:B------:R-:W-:Y:S02]  /*2fd0*/  ISETP.LT.OR P0, PT, R19, 0x1, P0 ;  /* 0x000000011300780c */ /* 0x000fe40000701670 */
[----:B------:R-:W-:-:S05]  /*2fe0*/  IADD3 R15, PT, PT, R14, -0x2, RZ ;  /* 0xfffffffe0e0f7810 */ /* 0x000fca0007ffe0ff */
        /* <DEDUP_REMOVED lines=8> */
[----:B------:R-:W4:Y:S01]  /*3070*/  @!P1 LDG.E R25, desc[UR6][R16.64+0x4] ;  /* 0x0000040610199981 */ /* 0x000f22000c1e1900 */
[----:B------:R-:W-:-:S04]  /*3080*/  ISETP.GT.AND P0, PT, R18, UR5, PT ;  /* 0x0000000512007c0c */ /* 0x000fc8000bf04270 */
[----:B------:R-:W-:Y:S01]  /*3090*/  ISETP.LT.OR P0, PT, R18, 0x1, P0 ;  /* 0x000000011200780c */ /* 0x000fe20000701670 */
[----:B------:R-:W-:Y:S01]  /*30a0*/  VIADD R19, R19, 0x3 ;  /* 0x0000000313137836 */ /* 0x000fe20000000000 */
[----:B----4-:R3:W-:Y:S11]  /*30b0*/  @!P1 STG.E desc[UR6][R14.64+0x4], R25 ;  /* 0x000004190e009986 */ /* 0x0107f6000c101906 */
[----:B------:R-:W4:Y:S01]  /*30c0*/  @!P0 LDG.E R27, desc[UR6][R16.64+0x8] ;  /* 0x00000806101b8981 */ /* 0x000f22000c1e1900 */
[----:B------:R-:W-:-:S04]  /*30d0*/  ISETP.GT.AND P1, PT, R19, UR5, PT ;  /* 0x0000000513007c0c */ /* 0x000fc8000bf24270 */
[----:B------:R-:W-:Y:S01]  /*30e0*/  ISETP.LT.OR P1, PT, R19, 0x1, P1 ;  /* 0x000000011300780c */ /* 0x000fe20000f21670 */
[----:B----4-:R3:W-:-:S12]  /*30f0*/  @!P0 STG.E desc[UR6][R14.64+0x8], R27 ;  /* 0x0000081b0e008986 */ /* 0x0107d8000c101906 */
[----:B------:R-:W4:Y:S01]  /*3100*/  @!P1 LDG.E R19, desc[UR6][R16.64+0xc] ;  /* 0x00000c0610139981 */ /* 0x000f22000c1e1900 */
[----:B------:R-:W-:Y:S01]  /*3110*/  VIADD R23, R23, 0x4 ;  /* 0x0000000417177836 */ /* 0x000fe20000000000 */
[----:B------:R-:W-:-:S04]  /*3120*/  IADD3 R26, PT, PT, R26, 0x4, RZ ;  /* 0x000000041a1a7810 */ /* 0x000fc80007ffe0ff */
[----:B------:R-:W-:Y:S01]  /*3130*/  ISETP.NE.AND P0, PT, R23, RZ, PT ;  /* 0x000000ff1700720c */ /* 0x000fe20003f05270 */
[----:B----4-:R3:W-:-:S12]  /*3140*/  @!P1 STG.E desc[UR6][R14.64+0xc], R19 ;  /* 0x00000c130e009986 */ /* 0x0107d8000c101906 */
[----:B------:R-:W-:Y:S05]  /*3150*/  @P0 BRA `(.L_x_285) ;  /* 0xfffffffc008c0947 */ /* 0x000fea000383ffff */
.L_x_284:
[----:B------:R-:W-:-:S13]  /*3160*/  ISETP.NE.AND P0, PT, R22, RZ, PT ;  /* 0x000000ff1600720c */ /* 0x000fda0003f05270 */
[----:B------:R-:W-:Y:S05]  /*3170*/  @!P0 BRA `(.L_x_283) ;  /* 0x0000000000448947 */ /* 0x000fea0003800000 */
[----:B------:R-:W-:Y:S01]  /*3180*/  IMAD.MOV R22, RZ, RZ, -R22 ;  /* 0x000000ffff167224 */ /* 0x000fe200078e0a16 */
[----:B------:R-:W0:Y:S01]  /*3190*/  LDCU UR4, c[0x3][URZ] ;  /* 0x00c00000ff0477ac */ /* 0x000e220008000800 */
[----:B------:R-:W-:-:S05]  /*31a0*/  NOP ;  /* 0x0000000000007918 */ /* 0x000fca0000000000 */
.L_x_289:
[----:B01--4-:R-:W-:-:S05]  /*31b0*/  IMAD.IADD R17, R11, 0x1, R24 ;  /* 0x000000010b117824 */ /* 0x013fca00078e0218 */
[----:B------:R-:W-:-:S04]  /*31c0*/  ISETP.GT.AND P0, PT, R17, UR4, PT ;  /* 0x0000000411007c0c */ /* 0x000fc8000bf04270 */
[----:B------:R-:W-:-:S13]  /*31d0*/  ISETP.LT.OR P0, PT, R17, 0x1, P0 ;  /* 0x000000011100780c */ /* 0x000fda0000701670 */
[----:B---3--:R-:W0:Y:S01]  /*31e0*/  @!P0 LDC.64 R14, c[0x0][0x398] ;  /* 0x0000e600ff0e8b82 */ /* 0x008e220000000a00 */
[----:B------:R-:W-:-:S05]  /*31f0*/  @!P0 IADD3 R16, PT, PT, R12, -UR4, R17 ;  /* 0x800000040c108c10 */ /* 0x000fca000fffe011 */
[----:B------:R-:W-:-:S04]  /*3200*/  @!P0 VIADD R17, R16, 0xfffffffe ;  /* 0xfffffffe10118836 */ /* 0x000fc80000000000 */
[----:B0-----:R-:W-:-:S05]  /*3210*/  @!P0 IMAD.WIDE R16, R17, 0x4, R14 ;  /* 0x0000000411108825 */ /* 0x001fca00078e020e */
[----:B------:R-:W3:Y:S01]  /*3220*/  @!P0 LDG.E R19, desc[UR6][R16.64] ;  /* 0x0000000610138981 */ /* 0x000ee2000c1e1900 */
[----:B------:R-:W-:Y:S01]  /*3230*/  @!P0 IMAD.WIDE R14, R6, 0x4, R16 ;  /* 0x00000004060e8825 */ /* 0x000fe200078e0210 */
[----:B------:R-:W-:-:S03]  /*3240*/  IADD3 R24, PT, PT, R24, 0x1, RZ ;  /* 0x0000000118187810 */ /* 0x000fc60007ffe0ff */
[----:B------:R-:W-:Y:S01]  /*3250*/  VIADD R22, R22, 0x1 ;  /* 0x0000000116167836 */ /* 0x000fe20000000000 */
[----:B---3--:R0:W-:Y:S04]  /*3260*/  @!P0 STG.E desc[UR6][R14.64], R19 ;  /* 0x000000130e008986 */ /* 0x0081e8000c101906 */
[----:B------:R-:W-:-:S13]  /*3270*/  ISETP.NE.AND P0, PT, R22, RZ, PT ;  /* 0x000000ff1600720c */ /* 0x000fda0003f05270 */
[----:B0-----:R-:W-:Y:S05]  /*3280*/  @P0 BRA `(.L_x_289) ;  /* 0xfffffffc00c80947 */ /* 0x001fea000383ffff */
.L_x_283:
[----:B------:R-:W5:Y:S01]  /*3290*/  LDC R23, c[0x3][RZ] ;  /* 0x00c00000ff177b82 */ /* 0x000f620000000800 */
[----:B0-----:R-:W-:-:S04]  /*32a0*/  IMAD R16, R6, R3, RZ ;  /* 0x0000000306107224 */ /* 0x001fc800078e02ff */
[----:B-1--4-:R-:W-:-:S03]  /*32b0*/  IMAD.IADD R17, R3, 0x1, R16 ;  /* 0x0000000103117824 */ /* 0x012fc600078e0210 */
[----:B---3--:R-:W0:Y:S01]  /*32c0*/  LDC.64 R14, c[0x0][0x398] ;  /* 0x0000e600ff0e7b82 */ /* 0x008e220000000a00 */
[----:B-----5:R-:W-:-:S13]  /*32d0*/  ISETP.NE.AND P0, PT, R23, -0x1, PT ;  /* 0xffffffff1700780c */ /* 0x020fda0003f05270 */
[----:B0-----:R-:W-:-:S05]  /*32e0*/  @!P0 IMAD.WIDE.U32 R18, R17, 0x4, R14 ;  /* 0x0000000411128825 */ /* 0x001fca00078e000e */
[----:B------:R-:W3:Y:S01]  /*32f0*/  @!P0 LDG.E R12, desc[UR6][R18.64+0x4] ;  /* 0x00000406120c8981 */ /* 0x000ee2000c1e1900 */
[--C-:B------:R-:W-:Y:S01]  /*3300*/  @P0 IADD3 R17, PT, PT, R17, -0x2, -R23.reuse ;  /* 0xfffffffe11110810 */ /* 0x100fe20007ffe817 */
[----:B------:R-:W-:-:S04]  /*3310*/  @P0 IMAD.IADD R23, R16, 0x1, R23 ;  /* 0x0000000110170824 */ /* 0x000fc800078e0217 */
[----:B------:R-:W-:-:S04]  /*3320*/  @P0 IMAD.WIDE R16, R17, 0x4, R14 ;  /* 0x0000000411100825 */ /* 0x000fc800078e020e */
[----:B------:R-:W-:-:S04]  /*3330*/  @P0 IMAD.WIDE R14, R23, 0x4, R14 ;  /* 0x00000004170e0825 */ /* 0x000fc800078e020e */
[----:B---3--:R-:W-:-:S04]  /*3340*/  @!P0 FADD R12, R12, R12 ;  /* 0x0000000c0c0c8221 */ /* 0x008fc80000000000 */
[----:B------:R-:W-:-:S05]  /*3350*/  @!P0 FMUL R21, R12, 0.5 ;  /* 0x3f0000000c158820 */ /* 0x000fca0000400000 */
[----:B------:R0:W-:Y:S04]  /*3360*/  @!P0 STG.E desc[UR6][R18.64], R21 ;  /* 0x0000001512008986 */ /* 0x0001e8000c101906 */
[----:B------:R-:W3:Y:S04]  /*3370*/  @P0 LDG.E R17, desc[UR6][R16.64] ;  /* 0x0000000610110981 */ /* 0x000ee8000c1e1900 */
[----:B------:R-:W3:Y:S02]  /*3380*/  @P0 LDG.E R12, desc[UR6][R14.64] ;  /* 0x000000060e0c0981 */ /* 0x000ee4000c1e1900 */
[----:B---3--:R-:W-:-:S04]  /*3390*/  @P0 FADD R12, R12, R17 ;  /* 0x000000110c0c0221 */ /* 0x008fc80000000000 */
[----:B------:R-:W-:-:S05]  /*33a0*/  @P0 FMUL R23, R12, 0.5 ;  /* 0x3f0000000c170820 */ /* 0x000fca0000400000 */
[----:B------:R0:W-:Y:S01]  /*33b0*/  @P0 STG.E desc[UR6][R14.64+0x4], R23 ;  /* 0x000004170e000986 */ /* 0x0001e2000c101906 */
[----:B------:R-:W-:Y:S05]  /*33c0*/  BRA `(.L_x_276) ;  /* 0x00000048005c7947 */ /* 0x000fea0003800000 */
.L_x_278:
        /* <DEDUP_REMOVED lines=9> */
[----:B------:R-:W3:Y:S01]  /*3460*/  LDCU UR5, c[0x3][URZ] ;  /* 0x00c00000ff0577ac */ /* 0x000ee20008000800 */
[----:B------:R-:W-:-:S03]  /*3470*/  HFMA2 R24, -RZ, RZ, 0, 0 ;  /* 0x00000000ff187431 */ /* 0x000fc600000001ff */
[----:B------:R-:W-:-:S05]  /*3480*/  IMAD.MOV R23, RZ, RZ, -R22 ;  /* 0x000000ffff177224 */ /* 0x000fca00078e0a16 */
[----:B------:R-:W-:-:S13]  /*3490*/  ISETP.GE.AND P0, PT, R23, RZ, PT ;  /* 0x000000ff1700720c */ /* 0x000fda0003f06270 */
[----:B---3--:R-:W-:Y:S05]  /*34a0*/  @P0 BRA `(.L_x_293) ;  /* 0x0000000800d00947 */ /* 0x008fea0003800000 */
[----:B01----:R-:W-:Y:S01]  /*34b0*/  IMAD.MOV R14, RZ, RZ, -R23 ;  /* 0x000000ffff0e7224 */ /* 0x003fe200078e0a17 */
[----:B------:R-:W-:-:S04]  /*34c0*/  PLOP3.LUT P0, PT, PT, PT, PT, 0x80, 0x8 ;  /* 0x000000000008781c */ /* 0x000fc80003f0f070 */
[----:B------:R-:W-:-:S13]  /*34d0*/  ISETP.GT.AND P1, PT, R14, 0xc, PT ;  /* 0x0000000c0e00780c */ /* 0x000fda0003f24270 */
[----:B------:R-:W-:Y:S05]  /*34e0*/  @!P1 BRA `(.L_x_294) ;  /* 0x0000000400c09947 */ /* 0x000fea0003800000 */
[----:B------:R-:W-:Y:S01]  /*34f0*/  PLOP3.LUT P0, PT, PT, PT, PT, 0x8, 0x80 ;  /* 0x000000000080781c */ /* 0x000fe20003f0e170 */
[----:B------:R-:W0:Y:S01]  /*3500*/  LDCU UR4, c[0x3][URZ] ;  /* 0x00c00000ff0477ac */ /* 0x000e220008000800 */
[----:B------:R-:W-:-:S11]  /*3510*/  NOP ;  /* 0x0000000000007918 */ /* 0x000fd60000000000 */
.L_x_295:
[----:B-1----:R-:W1:Y:S01]  /*3520*/  LDC.64 R14, c[0x0][0x398] ;  /* 0x0000e600ff0e7b82 */ /* 0x002e620000000a00 */
[----:B------:R-:W-:-:S04]  /*3530*/  IMAD.IADD R25, R11, 0x1, R24 ;  /* 0x000000010b197824 */ /* 0x000fc800078e0218 */
        /* <DEDUP_REMOVED lines=8> */
[C---:B------:R-:W-:Y:S02]  /*35c0*/  ISETP.GT.U32.OR P2, PT, R25.reuse, 0x7ffffffe, P2 ;  /* 0x7ffffffe1900780c */ /* 0x040fe40001744470 */
[----:B------:R-:W-:Y:S01]  /*35d0*/  IADD3 R26, PT, PT, R25, 0x2, RZ ;  /* 0x00000002191a7810 */ /* 0x000fe20007ffe0ff */
[----:B---3--:R0:W-:Y:S10]  /*35e0*/  @!P1 STG.E desc[UR6][R18.64], R27 ;  /* 0x0000001b12009986 */ /* 0x0081f4000c101906 */
[----:B------:R-:W3:Y:S01]  /*35f0*/  @!P2 LDG.E R29, desc[UR6][R20.64+0x4] ;  /* 0x00000406141da981 */ /* 0x000ee2000c1e1900 */
[----:B------:R-:W-:Y:S01]  /*3600*/  ISETP.GT.AND P1, PT, R26, UR4, PT ;  /* 0x000000041a007c0c */ /* 0x000fe2000bf24270 */
[----:B------:R-:W-:-:S03]  /*3610*/  @!P2 IMAD.WIDE.U32 R16, R17, 0x4, R14 ;  /* 0x000000041110a825 */ /* 0x000fc600078e000e */
[C---:B------:R-:W-:Y:S02]  /*3620*/  ISETP.LT.OR P1, PT, R26.reuse, 0x1, P1 ;  /* 0x000000011a00780c */ /* 0x040fe40000f21670 */
[----:B---3--:R1:W-:Y:S11]  /*3630*/  @!P2 STG.E desc[UR6][R16.64], R29 ;  /* 0x0000001d1000a986 */ /* 0x0083f6000c101906 */
[----:B------:R-:W3:Y:S01]  /*3640*/  @!P1 LDG.E R28, desc[UR6][R20.64+0x8] ;  /* 0x00000806141c9981 */ /* 0x000ee2000c1e1900 */
[----:B0-----:R-:W-:-:S04]  /*3650*/  @!P1 IMAD.WIDE.U32 R26, R26, 0x4, R14 ;  /* 0x000000041a1a9825 */ /* 0x001fc800078e000e */
[----:B-1----:R-:W-:-:S05]  /*3660*/  VIADD R17, R25, 0x3 ;  /* 0x0000000319117836 */ /* 0x002fca0000000000 */
[----:B------:R-:W-:-:S04]  /*3670*/  ISETP.GT.AND P2, PT, R17, UR4, PT ;  /* 0x0000000411007c0c */ /* 0x000fc8000bf44270 */
[----:B------:R-:W-:Y:S01]  /*3680*/  ISETP.LT.OR P2, PT, R17, 0x1, P2 ;  /* 0x000000011100780c */ /* 0x000fe20001741670 */
[----:B---3--:R0:W-:-:S12]  /*3690*/  @!P1 STG.E desc[UR6][R26.64], R28 ;  /* 0x0000001c1a009986 */ /* 0x0081d8000c101906 */
[----:B0-----:R-:W3:Y:S01]  /*36a0*/  @!P2 LDG.E R27, desc[UR6][R20.64+0xc] ;  /* 0x00000c06141ba981 */ /* 0x001ee2000c1e1900 */
[----:B------:R-:W-:Y:S01]  /*36b0*/  IADD3 R26, PT, PT, R11, 0x4, R24 ;  /* 0x000000040b1a7810 */ /* 0x000fe20007ffe018 */
[----:B------:R-:W-:-:S03]  /*36c0*/  @!P2 IMAD.WIDE.U32 R16, R17, 0x4, R14 ;  /* 0x000000041110a825 */ /* 0x000fc600078e000e */
[----:B------:R-:W-:Y:S01]  /*36d0*/  ISETP.GT.AND P1, PT, R26, UR4, PT ;  /* 0x000000041a007c0c */ /* 0x000fe2000bf24270 */
[----:B------:R-:W-:-:S03]  /*36e0*/  IMAD.IADD R19, R6, 0x1, R26 ;  /* 0x0000000106137824 */ /* 0x000fc600078e021a */
[C---:B------:R-:W-:Y:S01]  /*36f0*/  ISETP.LT.OR P1, PT, R26.reuse, 0x1, P1 ;  /* 0x000000011a00780c */ /* 0x040fe20000f21670 */
[--C-:B------:R-:W-:Y:S01]  /*3700*/  IMAD.WIDE R18, R19, 0x4, R14.reuse ;  /* 0x0000000413127825 */ /* 0x100fe200078e020e */
[----:B---3--:R0:W-:Y:S11]  /*3710*/  @!P2 STG.E desc[UR6][R16.64], R27 ;  /* 0x0000001b1000a986 */ /* 0x0081f6000c101906 */
[----:B------:R-:W3:Y:S01]  /*3720*/  @!P1 LDG.E R29, desc[UR6][R18.64] ;  /* 0x00000006121d9981 */ /* 0x000ee2000c1e1900 */
[----:B------:R-:W-:-:S04]  /*3730*/  @!P1 IMAD.WIDE.U32 R20, R26, 0x4, R14 ;  /* 0x000000041a149825 */ /* 0x000fc800078e000e */
[----:B0-----:R-:W-:-:S05]  /*3740*/  VIADD R17, R25, 0x5 ;  /* 0x0000000519117836 */ /* 0x001fca0000000000 */
[----:B------:R-:W-:-:S04]  /*3750*/  ISETP.GT.AND P2, PT, R17, UR4, PT ;  /* 0x0000000411007c0c */ /* 0x000fc8000bf44270 */
[----:B------:R-:W-:Y:S01]  /*3760*/  ISETP.GT.U32.OR P2, PT, R26, 0x7ffffffe, P2 ;  /* 0x7ffffffe1a00780c */ /* 0x000fe20001744470 */
[----:B------:R-:W-:Y:S01]  /*3770*/  VIADD R26, R25, 0x6 ;  /* 0x00000006191a7836 */ /* 0x000fe20000000000 */
[----:B---3--:R0:W-:Y:S11]  /*3780*/  @!P1 STG.E desc[UR6][R20.64], R29 ;  /* 0x0000001d14009986 */ /* 0x0081f6000c101906 */
[----:B------:R-:W3:Y:S01]  /*3790*/  @!P2 LDG.E R28, desc[UR6][R18.64+0x4] ;  /* 0x00000406121ca981 */ /* 0x000ee2000c1e1900 */
[----:B------:R-:W-:Y:S01]  /*37a0*/  ISETP.GT.AND P1, PT, R26, UR4, PT ;  /* 0x000000041a007c0c */ /* 0x000fe2000bf24270 */
[----:B------:R-:W-:-:S03]  /*37b0*/  @!P2 IMAD.WIDE.U32 R16, R17, 0x4, R14 ;  /* 0x000000041110a825 */ /* 0x000fc600078e000e */
[C---:B------:R-:W-:Y:S02]  /*37c0*/  ISETP.LT.OR P1, PT, R26.reuse, 0x1, P1 ;  /* 0x000000011a00780c */ /* 0x040fe40000f21670 */
[----:B---3--:R1:W-:Y:S11]  /*37d0*/  @!P2 STG.E desc[UR6][R16.64], R28 ;  /* 0x0000001c1000a986 */ /* 0x0083f6000c101906 */
[----:B0-----:R-:W3:Y:S01]  /*37e0*/  @!P1 LDG.E R29, desc[UR6][R18.64+0x8] ;  /* 0x00000806121d9981 */ /* 0x001ee2000c1e1900 */
[----:B------:R-:W-:Y:S01]  /*37f0*/  @!P1 IMAD.WIDE.U32 R26, R26, 0x4, R14 ;  /* 0x000000041a1a9825 */ /* 0x000fe200078e000e */
[----:B-1----:R-:W-:-:S04]  /*3800*/  IADD3 R17, PT, PT, R25, 0x7, RZ ;  /* 0x0000000719117810 */ /* 0x002fc80007ffe0ff */
        /* <DEDUP_REMOVED lines=8> */
[----:B------:R-:W-:Y:S01]  /*3890*/  ISETP.LT.OR P1, PT, R29, 0x1, P1 ;  /* 0x000000011d00780c */ /* 0x000fe20000f21670 */
        /* <DEDUP_REMOVED lines=12> */
[C---:B------:R-:W-:Y:S01]  /*3960*/  ISETP.LT.OR P1, PT, R26.reuse, 0x1, P1 ;  /* 0x000000011a00780c */ /* 0x040fe20000f21670 */
[----:B0-----:R-:W-:Y:S01]  /*3970*/  VIADD R19, R25, 0xb ;  /* 0x0000000b19137836 */ /* 0x001fe20000000000 */
[----:B---3--:R0:W-:Y:S11]  /*3980*/  @!P2 STG.E desc[UR6][R16.64], R29 ;  /* 0x0000001d1000a986 */ /* 0x0081f6000c101906 */
[----:B0-----:R-:W3:Y:S01]  /*3990*/  @!P1 LDG.E R29, desc[UR6][R20.64+0x8] ;  /* 0x00000806141d9981 */ /* 0x001ee2000c1e1900 */
[----:B------:R-:W-:Y:S01]  /*39a0*/  ISETP.GT.AND P2, PT, R19, UR4, PT ;  /* 0x0000000413007c0c */ /* 0x000fe2000bf44270 */
[----:B------:R-:W-:-:S03]  /*39b0*/  @!P1 IMAD.WIDE.U32 R26, R26, 0x4, R14 ;  /* 0x000000041a1a9825 */ /* 0x000fc600078e000e */
[C---:B------:R-:W-:Y:S02]  /*39c0*/  ISETP.LT.OR P2, PT, R19.reuse, 0x1, P2 ;  /* 0x000000011300780c */ /* 0x040fe40001741670 */
[----:B---3--:R0:W-:Y:S11]  /*39d0*/  @!P1 STG.E desc[UR6][R26.64], R29 ;  /* 0x0000001d1a009986 */ /* 0x0081f6000c101906 */
[----:B------:R-:W3:Y:S01]  /*39e0*/  @!P2 LDG.E R28, desc[UR6][R20.64+0xc] ;  /* 0x00000c06141ca981 */ /* 0x000ee2000c1e1900 */
[----:B------:R-:W-:Y:S01]  /*39f0*/  @!P2 IMAD.WIDE.U32 R18, R19, 0x4, R14 ;  /* 0x000000041312a825 */ /* 0x000fe200078e000e */
[----:B0-----:R-:W-:-:S04]  /*3a00*/  IADD3 R26, PT, PT, R11, 0xc, R24 ;  /* 0x0000000c0b1a7810 */ /* 0x001fc80007ffe018 */
[----:B------:R-:W-:Y:S02]  /*3a10*/  ISETP.GT.AND P1, PT, R26, UR4, PT ;  /* 0x000000041a007c0c */ /* 0x000fe4000bf24270 */
[----:B------:R-:W-:Y:S02]  /*3a20*/  IADD3 R17, PT, PT, R6, R26, RZ ;  /* 0x0000001a06117210 */ /* 0x000fe40007ffe0ff */
[----:B------:R-:W-:-:S03]  /*3a30*/  ISETP.LT.OR P1, PT, R26, 0x1, P1 ;  /* 0x000000011a00780c */ /* 0x000fc60000f21670 */
[--C-:B------:R-:W-:Y:S01]  /*3a40*/  IMAD.WIDE R16, R17, 0x4, R14.reuse ;  /* 0x0000000411107825 */ /* 0x100fe200078e020e */
[----:B---3--:R0:W-:Y:S09]  /*3a50*/  @!P2 STG.E desc[UR6][R18.64], R28 ;  /* 0x0000001c1200a986 */ /* 0x0081f2000c101906 */
[----:B------:R-:W3:Y:S01]  /*3a60*/  @!P1 LDG.E R27, desc[UR6][R16.64] ;  /* 0x00000006101b9981 */ /* 0x000ee2000c1e1900 */
[----:B------:R-:W-:-:S04]  /*3a70*/  @!P1 IMAD.WIDE.U32 R20, R26, 0x4, R14 ;  /* 0x000000041a149825 */ /* 0x000fc800078e000e */
[----:B0-----:R-:W-:-:S05]  /*3a80*/  VIADD R19, R25, 0xd ;  /* 0x0000000d19137836 */ /* 0x001fca0000000000 */
[----:B------:R-:W-:-:S04]  /*3a90*/  ISETP.GT.AND P2, PT, R19, UR4, PT ;  /* 0x0000000413007c0c */ /* 0x000fc8000bf44270 */
[----:B------:R-:W-:Y:S01]  /*3aa0*/  ISETP.GT.U32.OR P2, PT, R26, 0x7ffffffe, P2 ;  /* 0x7ffffffe1a00780c */ /* 0x000fe20001744470 */
[----:B---3--:R0:W-:-:S12]  /*3ab0*/  @!P1 STG.E desc[UR6][R20.64], R27 ;  /* 0x0000001b14009986 */ /* 0x0081d8000c101906 */
[----:B------:R-:W3:Y:S01]  /*3ac0*/  @!P2 LDG.E R29, desc[UR6][R16.64+0x4] ;  /* 0x00000406101da981 */ /* 0x000ee2000c1e1900 */
[----:B------:R-:W-:-:S04]  /*3ad0*/  @!P2 IMAD.WIDE.U32 R18, R19, 0x4, R14 ;  /* 0x000000041312a825 */ /* 0x000fc800078e000e */
[----:B0-----:R-:W-:-:S05]  /*3ae0*/  VIADD R21, R25, 0xe ;  /* 0x0000000e19157836 */ /* 0x001fca0000000000 */
[----:B------:R-:W-:-:S04]  /*3af0*/  ISETP.GT.AND P1, PT, R21, UR4, PT ;  /* 0x0000000415007c0c */ /* 0x000fc8000bf24270 */
[----:B------:R-:W-:Y:S01]  /*3b00*/  ISETP.LT.OR P1, PT, R21, 0x1, P1 ;  /* 0x000000011500780c */ /* 0x000fe20000f21670 */
[----:B------:R-:W-:Y:S01]  /*3b10*/  VIADD R28, R25, 0xf ;  /* 0x0000000f191c7836 */ /* 0x000fe20000000000 */
[----:B---3--:R1:W-:Y:S11]  /*3b20*/  @!P2 STG.E desc[UR6][R18.64], R29 ;  /* 0x0000001d1200a986 */ /* 0x0083f6000c101906 */
[----:B------:R-:W3:Y:S01]  /*3b30*/  @!P1 LDG.E R26, desc[UR6][R16.64+0x8] ;  /* 0x00000806101a9981 */ /* 0x000ee2000c1e1900 */
[----:B------:R-:W-:Y:S01]  /*3b40*/  ISETP.GT.AND P2, PT, R28, UR4, PT ;  /* 0x000000041c007c0c */ /* 0x000fe2000bf44270 */
[----:B------:R-:W-:-:S03]  /*3b50*/  @!P1 IMAD.WIDE.U32 R20, R21, 0x4, R14 ;  /* 0x0000000415149825 */ /* 0x000fc600078e000e */
[C---:B------:R-:W-:Y:S02]  /*3b60*/  ISETP.LT.OR P2, PT, R28.reuse, 0x1, P2 ;  /* 0x000000011c00780c */ /* 0x040fe40001741670 */
[----:B---3--:R1:W-:Y:S11]  /*3b70*/  @!P1 STG.E desc[UR6][R20.64], R26 ;  /* 0x0000001a14009986 */ /* 0x0083f6000c101906 */
[----:B------:R-:W3:Y:S01]  /*3b80*/  @!P2 LDG.E R25, desc[UR6][R16.64+0xc] ;  /* 0x00000c061019a981 */ /* 0x000ee2000c1e1900 */
[----:B------:R-:W-:Y:S01]  /*3b90*/  @!P2 IMAD.WIDE.U32 R14, R28, 0x4, R14 ;  /* 0x000000041c0ea825 */ /* 0x000fe200078e000e */
[----:B------:R-:W-:-:S03]  /*3ba0*/  IADD3 R24, PT, PT, R24, 0x10, RZ ;  /* 0x0000001018187810 */ /* 0x000fc60007ffe0ff */
[----:B------:R-:W-:-:S05]  /*3bb0*/  VIADD R23, R23, 0x10 ;  /* 0x0000001017177836 */ /* 0x000fca0000000000 */
[----:B------:R-:W-:Y:S01]  /*3bc0*/  ISETP.GE.AND P1, PT, R23, -0xc, PT ;  /* 0xfffffff41700780c */ /* 0x000fe20003f26270 */
[----:B---3--:R1:W-:-:S12]  /*3bd0*/  @!P2 STG.E desc[UR6][R14.64], R25 ;  /* 0x000000190e00a986 */ /* 0x0083d8000c101906 */
[----:B------:R-:W-:Y:S05]  /*3be0*/  @!P1 BRA `(.L_x_295) ;  /* 0xfffffff8004c9947 */ /* 0x000fea000383ffff */
.L_x_294:
        /* <DEDUP_REMOVED lines=20> */
[C---:B------:R-:W-:Y:S01]  /*3d30*/  ISETP.LT.OR P0, PT, R26.reuse, 0x1, P0 ;  /* 0x000000011a00780c */ /* 0x040fe20000701670 */
[----:B------:R-:W-:Y:S01]  /*3d40*/  VIADD R25, R25, 0x3 ;  /* 0x0000000319197836 */ /* 0x000fe20000000000 */
[----:B---3--:R-:W-:Y:S11]  /*3d50*/  @!P1 STG.E desc[UR6][R20.64], R29 ;  /* 0x0000001d14009986 */ /* 0x008ff6000c101906 */
[----:B------:R-:W3:Y:S01]  /*3d60*/  @!P0 LDG.E R28, desc[UR6][R16.64+0x8] ;  /* 0x00000806101c8981 */ /* 0x000ee2000c1e1900 */
[----:B------:R-:W-:Y:S01]  /*3d70*/  ISETP.GT.AND P1, PT, R25, UR4, PT ;  /* 0x0000000419007c0c */ /* 0x000fe2000bf24270 */
[----:B0-----:R-:W-:-:S03]  /*3d80*/  @!P0 IMAD.WIDE.U32 R18, R26, 0x4, R14 ;  /* 0x000000041a128825 */ /* 0x001fc600078e000e */
[----:B------:R-:W-:Y:S01]  /*3d90*/  ISETP.LT.OR P1, PT, R25, 0x1, P1 ;  /* 0x000000011900780c */ /* 0x000fe20000f21670 */
[----:B------:R-:W-:-:S04]  /*3da0*/  VIADD R26, R24, 0x4 ;  /* 0x00000004181a7836 */ /* 0x000fc80000000000 */
[----:B------:R-:W-:Y:S01]  /*3db0*/  IMAD.IADD R27, R11, 0x1, R26 ;  /* 0x000000010b1b7824 */ /* 0x000fe200078e021a */
[----:B---3--:R0:W-:Y:S07]  /*3dc0*/  @!P0 STG.E desc[UR6][R18.64], R28 ;  /* 0x0000001c12008986 */ /* 0x0081ee000c101906 */
[----:B0-----:R-:W3:Y:S01]  /*3dd0*/  @!P1 LDG.E R19, desc[UR6][R16.64+0xc] ;  /* 0x00000c0610139981 */ /* 0x001ee2000c1e1900 */
[----:B------:R-:W-:Y:S01]  /*3de0*/  ISETP.GT.AND P0, PT, R27, UR4, PT ;  /* 0x000000041b007c0c */ /* 0x000fe2000bf04270 */
[----:B------:R-:W-:-:S02]  /*3df0*/  IMAD.IADD R21, R6, 0x1, R27 ;  /* 0x0000000106157824 */ /* 0x000fc400078e021b */
[----:B------:R-:W-:Y:S01]  /*3e00*/  @!P1 IMAD.WIDE.U32 R24, R25, 0x4, R14 ;  /* 0x0000000419189825 */ /* 0x000fe200078e000e */
[----:B------:R-:W-:-:S03]  /*3e10*/  ISETP.LT.OR P0, PT, R27, 0x1, P0 ;  /* 0x000000011b00780c */ /* 0x000fc60000701670 */
[--C-:B------:R-:W-:Y:S01]  /*3e20*/  IMAD.WIDE R20, R21, 0x4, R14.reuse ;  /* 0x0000000415147825 */ /* 0x100fe200078e020e */
[C---:B------:R-:W-:Y:S01]  /*3e30*/  IADD3 R18, PT, PT, R27.reuse, 0x1, RZ ;  /* 0x000000011b127810 */ /* 0x040fe20007ffe0ff */
[----:B---3--:R0:W-:Y:S08]  /*3e40*/  @!P1 STG.E desc[UR6][R24.64], R19 ;  /* 0x0000001318009986 */ /* 0x0081f0000c101906 */
[----:B------:R-:W3:Y:S01]  /*3e50*/  @!P0 LDG.E R29, desc[UR6][R20.64] ;  /* 0x00000006141d8981 */ /* 0x000ee2000c1e1900 */
[----:B------:R-:W-:Y:S01]  /*3e60*/  ISETP.GT.AND P1, PT, R18, UR4, PT ;  /* 0x0000000412007c0c */ /* 0x000fe2000bf24270 */
[----:B------:R-:W-:-:S03]  /*3e70*/  @!P0 IMAD.WIDE.U32 R16, R27, 0x4, R14 ;  /* 0x000000041b108825 */ /* 0x000fc600078e000e */
[----:B------:R-:W-:Y:S02]  /*3e80*/  ISETP.GT.U32.OR P1, PT, R27, 0x7ffffffe, P1 ;  /* 0x7ffffffe1b00780c */ /* 0x000fe40000f24470 */
[----:B---3--:R1:W-:Y:S11]  /*3e90*/  @!P0 STG.E desc[UR6][R16.64], R29 ;  /* 0x0000001d10008986 */ /* 0x0083f6000c101906 */
[----:B------:R-:W3:Y:S01]  /*3ea0*/  @!P1 LDG.E R28, desc[UR6][R20.64+0x4] ;  /* 0x00000406141c9981 */ /* 0x000ee2000c1e1900 */
[----:B0-----:R-:W-:-:S04]  /*3eb0*/  @!P1 IMAD.WIDE.U32 R18, R18, 0x4, R14 ;  /* 0x0000000412129825 */ /* 0x001fc800078e000e */
[----:B-1----:R-:W-:-:S05]  /*3ec0*/  VIADD R17, R27, 0x2 ;  /* 0x000000021b117836 */ /* 0x002fca0000000000 */
        /* <DEDUP_REMOVED lines=11> */
[----:B------:R-:W-:-:S02]  /*3f80*/  PLOP3.LUT P0, PT, PT, PT, PT, 0x8, 0x80 ;  /* 0x000000000080781c */ /* 0x000fc40003f0e170 */
[----:B------:R-:W-:Y:S01]  /*3f90*/  IADD3 R24, PT, PT, R26, 0x4, RZ ;  /* 0x000000041a187810 */ /* 0x000fe20007ffe0ff */
[----:B------:R-:W-:-:S04]  /*3fa0*/  VIADD R23, R23, 0x4 ;  /* 0x0000000417177836 */ /* 0x000fc80000000000 */
[----:B------:R-:W-:Y:S01]  /*3fb0*/  VIADD R23, R23, 0x4 ;  /* 0x0000000417177836 */ /* 0x000fe20000000000 */
[----:B---3--:R0:W-:Y:S06]  /*3fc0*/  @!P1 STG.E desc[UR6][R14.64], R27 ;  /* 0x0000001b0e009986 */ /* 0x0081ec000c101906 */
.L_x_296:
[----:B------:R-:W-:-:S13]  /*3fd0*/  ISETP.EQ.AND P1, PT, R23, RZ, PT ;  /* 0x000000ff1700720c */ /* 0x000fda0003f22270 */
[----:B------:R-:W-:Y:S05]  /*3fe0*/  @!P0 BRA P1, `(.L_x_292) ;  /* 0x00000000007c8947 */ /* 0x000fea0000800000 */
.L_x_293:
[----:B01-3--:R-:W0:Y:S01]  /*3ff0*/  LDC.64 R14, c[0x0][0x398] ;  /* 0x0000e600ff0e7b82 */ /* 0x00be220000000a00 */
[----:B------:R-:W-:-:S04]  /*4000*/  IMAD.IADD R25, R11, 0x1, R24 ;  /* 0x000000010b197824 */ /* 0x000fc800078e0218 */
[----:B------:R-:W-:Y:S01]  /*4010*/  IMAD.IADD R17, R6, 0x1, R25 ;  /* 0x0000000106117824 */ /* 0x000fe200078e0219 */
[----:B------:R-:W-:-:S04]  /*4020*/  ISETP.GT.AND P0, PT, R25, UR5, PT ;  /* 0x0000000519007c0c */ /* 0x000fc8000bf04270 */
        /* <DEDUP_REMOVED lines=15> */
[----:B0-----:R-:W-:Y:S01]  /*4120*/  @!P0 IMAD.WIDE.U32 R18, R28, 0x4, R14 ;  /* 0x000000041c128825 */ /* 0x001fe200078e000e */
[----:B-1----:R-:W-:-:S04]  /*4130*/  IADD3 R21, PT, PT, R25, 0x3, RZ ;  /* 0x0000000319157810 */ /* 0x002fc80007ffe0ff */
[----:B------:R-:W-:-:S04]  /*4140*/  ISETP.GT.AND P1, PT, R21, UR5, PT ;  /* 0x0000000515007c0c */ /* 0x000fc8000bf24270 */
[----:B------:R-:W-:Y:S01]  /*4150*/  ISETP.LT.OR P1, PT, R21, 0x1, P1 ;  /* 0x000000011500780c */ /* 0x000fe20000f21670 */
[----:B---3--:R3:W-:-:S12]  /*4160*/  @!P0 STG.E desc[UR6][R18.64], R26 ;  /* 0x0000001a12008986 */ /* 0x0087d8000c101906 */
[----:B------:R-:W4:Y:S01]  /*4170*/  @!P1 LDG.E R25, desc[UR6][R16.64+0xc] ;  /* 0x00000c0610199981 */ /* 0x000f22000c1e1900 */
[----:B------:R-:W-:-:S04]  /*4180*/  @!P1 IMAD.WIDE.U32 R14, R21, 0x4, R14 ;  /* 0x00000004150e9825 */ /* 0x000fc800078e000e */
[----:B------:R-:W-:Y:S02]  /*4190*/  VIADD R23, R23, 0x4 ;  /* 0x0000000417177836 */ /* 0x000fe40000000000 */
[----:B------:R-:W-:-:S03]  /*41a0*/  VIADD R24, R24, 0x4 ;  /* 0x0000000418187836 */ /* 0x000fc60000000000 */
[----:B------:R-:W-:Y:S01]  /*41b0*/  ISETP.NE.AND P0, PT, R23, RZ, PT ;  /* 0x000000ff1700720c */ /* 0x000fe20003f05270 */
[----:B----4-:R3:W-:-:S12]  /*41c0*/  @!P1 STG.E desc[UR6][R14.64], R25 ;  /* 0x000000190e009986 */ /* 0x0107d8000c101906 */
[----:B------:R-:W-:Y:S05]  /*41d0*/  @P0 BRA `(.L_x_293) ;  /* 0xfffffffc00840947 */ /* 0x000fea000383ffff */
.L_x_292:
[----:B------:R-:W-:-:S13]  /*41e0*/  ISETP.NE.AND P0, PT, R12, RZ, PT ;  /* 0x000000ff0c00720c */ /* 0x000fda0003f05270 */
[----:B------:R-:W-:Y:S05]  /*41f0*/  @!P0 BRA `(.L_x_291) ;  /* 0x0000000000408947 */ /* 0x000fea0003800000 */
[----:B------:R-:W-:Y:S01]  /*4200*/  IMAD.MOV R12, RZ, RZ, -R12 ;  /* 0x000000ffff0c7224 */ /* 0x000fe200078e0a0c */
[----:B------:R-:W4:Y:S01]  /*4210*/  LDCU UR4, c[0x3][URZ] ;  /* 0x00c00000ff0477ac */ /* 0x000f220008000800 */
[----:B------:R-:W-:-:S05]  /*4220*/  NOP ;  /* 0x0000000000007918 */ /* 0x000fca0000000000 */
.L_x_297:
[----:B0--3--:R-:W-:-:S05]  /*4230*/  IMAD.IADD R19, R11, 0x1, R22 ;  /* 0x000000010b137824 */ /* 0x009fca00078e0216 */
[----:B----4-:R-:W-:-:S04]  /*4240*/  ISETP.GT.AND P0, PT, R19, UR4, PT ;  /* 0x0000000413007c0c */ /* 0x010fc8000bf04270 */
[----:B------:R-:W-:-:S13]  /*4250*/  ISETP.LT.OR P0, PT, R19, 0x1, P0 ;  /* 0x000000011300780c */ /* 0x000fda0000701670 */
[----:B-1----:R-:W0:Y:S01]  /*4260*/  @!P0 LDC.64 R14, c[0x0][0x398] ;  /* 0x0000e600ff0e8b82 */ /* 0x002e220000000a00 */
[----:B------:R-:W-:-:S05]  /*4270*/  @!P0 IADD3 R17, PT, PT, R6, R19, RZ ;  /* 0x0000001306118210 */ /* 0x000fca0007ffe0ff */
[----:B0-----:R-:W-:-:S06]  /*4280*/  @!P0 IMAD.WIDE R16, R17, 0x4, R14 ;  /* 0x0000000411108825 */ /* 0x001fcc00078e020e */
[----:B------:R-:W3:Y:S01]  /*4290*/  @!P0 LDG.E R17, desc[UR6][R16.64] ;  /* 0x0000000610118981 */ /* 0x000ee2000c1e1900 */
[----:B------:R-:W-:-:S04]  /*42a0*/  @!P0 IMAD.WIDE.U32 R14, R19, 0x4, R14 ;  /* 0x00000004130e8825 */ /* 0x000fc800078e000e */
[----:B------:R-:W-:Y:S02]  /*42b0*/  VIADD R12, R12, 0x1 ;  /* 0x000000010c0c7836 */ /* 0x000fe40000000000 */
[----:B------:R-:W-:Y:S01]  /*42c0*/  VIADD R22, R22, 0x1 ;  /* 0x0000000116167836 */ /* 0x000fe20000000000 */
[----:B---3--:R0:W-:Y:S02]  /*42d0*/  @!P0 STG.E desc[UR6][R14.64], R17 ;  /* 0x000000110e008986 */ /* 0x0081e4000c101906 */
[----:B------:R-:W-:-:S13]  /*42e0*/  ISETP.NE.AND P0, PT, R12, RZ, PT ;  /* 0x000000ff0c00720c */ /* 0x000fda0003f05270 */
[----:B0-----:R-:W-:Y:S05]  /*42f0*/  @P0 BRA `(.L_x_297) ;  /* 0xfffffffc00cc0947 */ /* 0x001fea000383ffff */
.L_x_291:
[----:B------:R-:W-:-:S13]  /*4300*/  ISETP.GT.U32.AND P0, PT, R5, 0x7ffffffe, PT ;  /* 0x7ffffffe0500780c */ /* 0x000fda0003f04070 */
[----:B------:R-:W-:Y:S05]  /*4310*/  @P0 BRA `(.L_x_298) ;  /* 0x0000001000540947 */ /* 0x000fea0003800000 */
[----:B------:R-:W-:Y:S01]  /*4320*/  ISETP.GE.U32.AND P0, PT, R5, 0x3, PT ;  /* 0x000000030500780c */ /* 0x000fe20003f06070 */
[----:B------:R-:W-:-:S12]  /*4330*/  IMAD.MOV.U32 R12, RZ, RZ, RZ ;  /* 0x000000ffff0c7224 */ /* 0x000fd800078e00ff */
[----:B------:R-:W-:Y:S05]  /*4340*/  @!P0 BRA `(.L_x_299) ;  /* 0x0000001000008947 */ /* 0x000fea0003800000 */
[----:B------:R-:W4:Y:S01]  /*4350*/  LDCU UR4, c[0x3][URZ] ;  /* 0x00c00000ff0477ac */ /* 0x000f220008000800 */
[----:B------:R-:W-:Y:S02]  /*4360*/  LOP3.LUT R12, R8, 0xfffffffc, RZ, 0xc0, !PT ;  /* 0xfffffffc080c7812 */ /* 0x000fe400078ec0ff */
[----:B------:R-:W-:Y:S01]  /*4370*/  IADD3 R22, PT, PT, R13, 0x2, RZ ;  /* 0x000000020d167810 */ /* 0x000fe20007ffe0ff */
[----:B------:R-:W3:Y:S02]  /*4380*/  LDCU UR11, c[0x3][URZ] ;  /* 0x00c00000ff0b77ac */ /* 0x000ee40008000800 */
[----:B01----:R-:W-:-:S05]  /*4390*/  IMAD.MOV R27, RZ, RZ, -R12 ;  /* 0x000000ffff1b7224 */ /* 0x003fca00078e0a0c */
[----:B------:R-:W-:Y:S01]  /*43a0*/  ISETP.GE.AND P0, PT, R27, RZ, PT ;  /* 0x000000ff1b00720c */ /* 0x000fe20003f06270 */
[----:B----4-:R-:W-:Y:S02]  /*43b0*/  USHF.L.U32 UR5, UR4, 0x2, URZ ;  /* 0x0000000204057899 */ /* 0x010fe400080006ff */
[----:B------:R-:W-:Y:S02]  /*43c0*/  USHF.L.U32 UR9, UR4, 0x1, URZ ;  /* 0x0000000104097899 */ /* 0x000fe400080006ff */
[----:B------:R-:W-:Y:S01]  /*43d0*/  UIMAD UR10, UR4, 0x3, URZ ;  /* 0x00000003040a78a4 */ /* 0x000fe2000f8e02ff */
[----:B---3--:R-:W-:Y:S02]  /*43e0*/  IMAD.U32 R25, RZ, RZ, UR11 ;  /* 0x0000000bff197e24 */ /* 0x008fe4000f8e00ff */
[----:B------:R-:W-:Y:S02]  /*43f0*/  IMAD.U32 R26, RZ, RZ, UR5 ;  /* 0x00000005ff1a7e24 */ /* 0x000fe4000f8e00ff */
[----:B------:R-:W-:-:S02]  /*4400*/  IMAD.U32 R24, RZ, RZ, UR9 ;  /* 0x00000009ff187e24 */ /* 0x000fc4000f8e00ff */
[----:B------:R-:W-:Y:S01]  /*4410*/  IMAD.U32 R23, RZ, RZ, UR10 ;  /* 0x0000000aff177e24 */ /* 0x000fe2000f8e00ff */
[----:B------:R-:W-:Y:S06]  /*4420*/  @P0 BRA `(.L_x_300) ;  /* 0x0000000c00380947 */ /* 0x000fec0003800000 */
[----:B------:R-:W-:Y:S02]  /*4430*/  IADD3 R14, PT, PT, -R27, RZ, RZ ;  /* 0x000000ff1b0e7210 */ /* 0x000fe40007ffe1ff */
[----:B------:R-:W-:Y:S02]  /*4440*/  PLOP3.LUT P0, PT, PT, PT, PT, 0x80, 0x8 ;  /* 0x000000000008781c */ /* 0x000fe40003f0f070 */
[----:B------:R-:W-:-:S13]  /*4450*/  ISETP.GT.AND P1, PT, R14, 0xc, PT ;  /* 0x0000000c0e00780c */ /* 0x000fda0003f24270 */
[----:B------:R-:W-:Y:S05]  /*4460*/  @!P1 BRA `(.L_x_301) ;  /* 0x00000008000c9947 */ /* 0x000fea0003800000 */
[----:B------:R-:W-:Y:S01]  /*4470*/  PLOP3.LUT P0, PT, PT, PT, PT, 0x8, 0x80 ;  /* 0x000000000080781c */ /* 0x000fe20003f0e170 */
[----:B------:R-:W0:Y:S01]  /*4480*/  LDCU UR4, c[0x3][URZ] ;  /* 0x00c00000ff0477ac */ /* 0x000e220008000800 */
[----:B------:R-:W-:-:S11]  /*4490*/  NOP ;  /* 0x0000000000007918 */ /* 0x000fd60000000000 */
.L_x_302:
[----:B---3--:R-:W-:-:S05]  /*44a0*/  VIADD R14, R22, 0xfffffffe ;  /* 0xfffffffe160e7836 */ /* 0x008fca0000000000 */
[----:B0-----:R-:W-:-:S04]  /*44b0*/  ISETP.GT.AND P1, PT, R14, UR4, PT ;  /* 0x000000040e007c0c */ /* 0x001fc8000bf24270 */
[----:B------:R-:W-:-:S13]  /*44c0*/  ISETP.LT.OR P1, PT, R14, 0x1, P1 ;  /* 0x000000010e00780c */ /* 0x000fda0000f21670 */
[----:B------:R-:W0:Y:S02]  /*44d0*/  @!P1 LDC.64 R20, c[0x0][0x398] ;  /* 0x0000e600ff149b82 */ /* 0x000e240000000a00 */
[----:B0-----:R-:W-:-:S05]  /*44e0*/  @!P1 IMAD.WIDE R20, R25, 0x4, R20 ;  /* 0x0000000419149825 */ /* 0x001fca00078e0214 */
[----:B------:R-:W3:Y:S01]  /*44f0*/  @!P1 LDG.E R29, desc[UR6][R20.64] ;  /* 0x00000006141d9981 */ /* 0x000ee2000c1e1900 */
[----:B------:R-:W-:-:S13]  /*4500*/  ISETP.GE.AND P2, PT, R14, UR4, PT ;  /* 0x000000040e007c0c */ /* 0x000fda000bf46270 */
[----:B------:R-:W0:Y:S01]  /*4510*/  @!P2 LDC.64 R14, c[0x0][0x398] ;  /* 0x0000e600ff0eab82 */ /* 0x000e220000000a00 */
[----:B------:R-:W-:-:S04]  /*4520*/  @!P2 VIADD R17, R24, 0x2 ;  /* 0x000000021811a836 */ /* 0x000fc80000000000 */
[----:B0-----:R-:W-:Y:S01]  /*4530*/  @!P2 IMAD.WIDE R14, R17, 0x4, R14 ;  /* 0x00000004110ea825 */ /* 0x001fe200078e020e */
[----:B---3--:R0:W-:Y:S04]  /*4540*/  @!P1 STG.E desc[UR6][R20.64+0x4], R29 ;  /* 0x0000041d14009986 */ /* 0x0081e8000c101906 */
[----:B------:R-:W3:Y:S01]  /*4550*/  @!P2 LDG.E R28, desc[UR6][R14.64] ;  /* 0x000000060e1ca981 */ /* 0x000ee2000c1e1900 */
[----:B------:R-:W-:-:S13]  /*4560*/  ISETP.GT.AND P1, PT, R22, UR4, PT ;  /* 0x0000000416007c0c */ /* 0x000fda000bf24270 */
[----:B------:R-:W1:Y:S01]  /*4570*/  @!P1 LDC.64 R18, c[0x0][0x398] ;  /* 0x0000e600ff129b82 */ /* 0x000e620000000a00 */
[----:B------:R-:W-:-:S04]  /*4580*/  @!P1 VIADD R17, R23, 0x4 ;  /* 0x0000000417119836 */ /* 0x000fc80000000000 */
[----:B-1----:R-:W-:-:S04]  /*4590*/  @!P1 IMAD.WIDE R18, R17, 0x4, R18 ;  /* 0x0000000411129825 */ /* 0x002fc800078e0212 */
[----:B------:R-:W-:Y:S01]  /*45a0*/  VIADD R16, R22, 0x1 ;  /* 0x0000000116107836 */ /* 0x000fe20000000000 */
[----:B---3--:R-:W-:Y:S04]  /*45b0*/  @!P2 STG.E desc[UR6][R14.64+0x4], R28 ;  /* 0x0000041c0e00a986 */ /* 0x008fe8000c101906 */
[----:B0-----:R-:W3:Y:S01]  /*45c0*/  @!P1 LDG.E R21, desc[UR6][R18.64] ;  /* 0x0000000612159981 */ /* 0x001ee2000c1e1900 */
[----:B------:R-:W-:-:S13]  /*45d0*/  ISETP.GT.AND P2, PT, R16, UR4, PT ;  /* 0x0000000410007c0c */ /* 0x000fda000bf44270 */
[----:B------:R-:W0:Y:S01]  /*45e0*/  @!P2 LDC.64 R16, c[0x0][0x398] ;  /* 0x0000e600ff10ab82 */ /* 0x000e220000000a00 */
[----:B------:R-:W-:-:S05]  /*45f0*/  @!P2 IADD3 R29, PT, PT, R26, 0x6, RZ ;  /* 0x000000061a1da810 */ /* 0x000fca0007ffe0ff */
[----:B0-----:R-:W-:Y:S01]  /*4600*/  @!P2 IMAD.WIDE R16, R29, 0x4, R16 ;  /* 0x000000041d10a825 */ /* 0x001fe200078e0210 */
[----:B---3--:R0:W-:Y:S04]  /*4610*/  @!P1 STG.E desc[UR6][R18.64+0x4], R21 ;  /* 0x0000041512009986 */ /* 0x0081e8000c101906 */
[----:B------:R-:W3:Y:S01]  /*4620*/  @!P2 LDG.E R29, desc[UR6][R16.64] ;  /* 0x00000006101da981 */ /* 0x000ee2000c1e1900 */
[----:B------:R-:W-:-:S06]  /*4630*/  ULEA UR5, UR4, 0x8, 0x2 ;  /* 0x0000000804057891 */ /* 0x000fcc000f8e10ff */
[----:B------:R-:W-:Y:S02]  /*4640*/  VIADD R25, R25, UR5 ;  /* 0x0000000519197c36 */ /* 0x000fe40008000000 */
[----:B0-----:R-:W-:-:S05]  /*4650*/  VIADD R21, R22, 0x2 ;  /* 0x0000000216157836 */ /* 0x001fca0000000000 */
[----:B------:R-:W-:-:S04]  /*4660*/  ISETP.GT.AND P1, PT, R21, UR4, PT ;  /* 0x0000000415007c0c */ /* 0x000fc8000bf24270 */
[----:B------:R-:W-:-:S13]  /*4670*/  ISETP.LT.OR P1, PT, R21, 0x1, P1 ;  /* 0x000000011500780c */ /* 0x000fda0000f21670 */
[----:B------:R-:W0:Y:S02]  /*4680*/  @!P1 LDC.64 R14, c[0x0][0x398] ;  /* 0x0000e600ff0e9b82 */ /* 0x000e240000000a00 */
[----:B0-----:R-:W-:Y:S01]  /*4690*/  @!P1 IMAD.WIDE R14, R25, 0x4, R14 ;  /* 0x00000004190e9825 */ /* 0x001fe200078e020e */
[----:B---3--:R0:W-:Y:S04]  /*46a0*/  @!P2 STG.E desc[UR6][R16.64+0x4], R29 ;  /* 0x0000041d1000a986 */ /* 0x0081e8000c101906 */
[----:B------:R-:W3:Y:S01]  /*46b0*/  @!P1 LDG.E R20, desc[UR6][R14.64] ;  /* 0x000000060e149981 */ /* 0x000ee2000c1e1900 */
[----:B------:R-:W-:Y:S01]  /*46c0*/  ISETP.GE.AND P2, PT, R21, UR4, PT ;  /* 0x0000000415007c0c */ /* 0x000fe2000bf46270 */
[----:B------:R-:W-:-:S12]  /*46d0*/  VIADD R24, R24, UR5 ;  /* 0x0000000518187c36 */ /* 0x000fd80008000000 */
[----:B------:R-:W1:Y:S01]  /*46e0*/  @!P2 LDC.64 R18, c[0x0][0x398] ;  /* 0x0000e600ff12ab82 */ /* 0x000e620000000a00 */
[----:B------:R-:W-:-:S05]  /*46f0*/  @!P2 IADD3 R21, PT, PT, R24, 0x2, RZ ;  /* 0x000000021815a810 */ /* 0x000fca0007ffe0ff */
[----:B-1----:R-:W-:-:S04]  /*4700*/  @!P2 IMAD.WIDE R18, R21, 0x4, R18 ;  /* 0x000000041512a825 */ /* 0x002fc800078e0212 */
[----:B------:R-:W-:Y:S01]  /*4710*/  VIADD R28, R22, 0x4 ;  /* 0x00000004161c7836 */ /* 0x000fe20000000000 */
[----:B---3--:R1:W-:Y:S04]  /*4720*/  @!P1 STG.E desc[UR6][R14.64+0x4], R20 ;  /* 0x000004140e009986 */ /* 0x0083e8000c101906 */
[----:B------:R-:W3:Y:S01]  /*4730*/  @!P2 LDG.E R21, desc[UR6][R18.64] ;  /* 0x000000061215a981 */ /* 0x000ee2000c1e1900 */
[----:B------:R-:W-:Y:S01]  /*4740*/  ISETP.GT.AND P1, PT, R28, UR4, PT ;  /* 0x000000041c007c0c */ /* 0x000fe2000bf24270 */
[----:B------:R-:W-:-:S12]  /*4750*/  VIADD R23, R23, UR5 ;  /* 0x0000000517177c36 */ /* 0x000fd80008000000 */
[----:B0-----:R-:W0:Y:S01]  /*4760*/  @!P1 LDC.64 R16, c[0x0][0x398] ;  /* 0x0000e600ff109b82 */ /* 0x001e220000000a00 */
[----:B------:R-:W-:-:S04]  /*4770*/  @!P1 VIADD R29, R23, 0x4 ;  /* 0x00000004171d9836 */ /* 0x000fc80000000000 */
[----:B0-----:R-:W-:Y:S01]  /*4780*/  @!P1 IMAD.WIDE R16, R29, 0x4, R16 ;  /* 0x000000041d109825 */ /* 0x001fe200078e0210 */
[----:B------:R-:W-:Y:S01]  /*4790*/  IADD3 R28, PT, PT, R22, 0x5, RZ ;  /* 0x00000005161c7810 */ /* 0x000fe20007ffe0ff */
[----:B---3--:R0:W-:Y:S04]  /*47a0*/  @!P2 STG.E desc[UR6][R18.64+0x4], R21 ;  /* 0x000004151200a986 */ /* 0x0081e8000c101906 */
[----:B------:R-:W3:Y:S01]  /*47b0*/  @!P1 LDG.E R29, desc[UR6][R16.64] ;  /* 0x00000006101d9981 */ /* 0x000ee2000c1e1900 */
[----:B------:R-:W-:Y:S01]  /*47c0*/  ISETP.GT.AND P2, PT, R28, UR4, PT ;  /* 0x000000041c007c0c */ /* 0x000fe2000bf44270 */
[----:B------:R-:W-:-:S12]  /*47d0*/  VIADD R26, R26, UR5 ;  /* 0x000000051a1a7c36 */ /* 0x000fd80008000000 */
[----:B-1----:R-:W1:Y:S01]  /*47e0*/  @!P2 LDC.64 R14, c[0x0][0x398] ;  /* 0x0000e600ff0eab82 */ /* 0x002e620000000a00 */
[----:B------:R-:W-:-:S04]  /*47f0*/  @!P2 VIADD R20, R26, 0x6 ;  /* 0x000000061a14a836 */ /* 0x000fc80000000000 */
[----:B-1----:R-:W-:-:S04]  /*4800*/  @!P2 IMAD.WIDE R14, R20, 0x4, R14 ;  /* 0x00000004140ea825 */ /* 0x002fc800078e020e */
[----:B------:R-:W-:Y:S01]  /*4810*/  VIADD R28, R22, 0x6 ;  /* 0x00000006161c7836 */ /* 0x000fe20000000000 */
[----:B---3--:R1:W-:Y:S04]  /*4820*/  @!P1 STG.E desc[UR6][R16.64+0x4], R29 ;  /* 0x0000041d10009986 */ /* 0x0083e8000c101906 */
[----:B------:R-:W3:Y:S01]  /*4830*/  @!P2 LDG.E R20, desc[UR6][R14.64] ;  /* 0x000000060e14a981 */ /* 0x000ee2000c1e1900 */
[C---:B------:R-:W-:Y:S02]  /*4840*/  ISETP.GT.AND P1, PT, R28.reuse, UR4, PT ;  /* 0x000000041c007c0c */ /* 0x040fe4000bf24270 */
[----:B------:R-:W-:Y:S02]  /*4850*/  IADD3 R25, PT, PT, R25, UR5, RZ ;  /* 0x0000000519197c10 */ /* 0x000fe4000fffe0ff */
[----:B------:R-:W-:-:S13]  /*4860*/  ISETP.LT.OR P1, PT, R28, 0x1, P1 ;  /* 0x000000011c00780c */ /* 0x000fda0000f21670 */
[----:B0-----:R-:W0:Y:S02]  /*4870*/  @!P1 LDC.64 R18, c[0x0][0x398] ;  /* 0x0000e600ff129b82 */ /* 0x001e240000000a00 */
[----:B0-----:R-:W-:Y:S01]  /*4880*/  @!P1 IMAD.WIDE R18, R25, 0x4, R18 ;  /* 0x0000000419129825 */ /* 0x001fe200078e0212 */
[----:B---3--:R0:W-:Y:S04]  /*4890*/  @!P2 STG.E desc[UR6][R14.64+0x4], R20 ;  /* 0x000004140e00a986 */ /* 0x0081e8000c101906 */
[----:B------:R-:W3:Y:S01]  /*48a0*/  @!P1 LDG.E R21, desc[UR6][R18.64] ;  /* 0x0000000612159981 */ /* 0x000ee2000c1e1900 */
[----:B------:R-:W-:Y:S01]  /*48b0*/  ISETP.GE.AND P2, PT, R28, UR4, PT ;  /* 0x000000041c007c0c */ /* 0x000fe2000bf46270 */
[----:B------:R-:W-:-:S12]  /*48c0*/  VIADD R24, R24, UR5 ;  /* 0x0000000518187c36 */ /* 0x000fd80008000000 */
[----:B-1----:R-:W1:Y:S01]  /*48d0*/  @!P2 LDC.64 R16, c[0x0][0x398] ;  /* 0x0000e600ff10ab82 */ /* 0x002e620000000a00 */
[----:B------:R-:W-:-:S04]  /*48e0*/  @!P2 VIADD R29, R24, 0x2 ;  /* 0x00000002181da836 */ /* 0x000fc80000000000 */
[----:B-1----:R-:W-:-:S04]  /*48f0*/  @!P2 IMAD.WIDE R16, R29, 0x4, R16 ;  /* 0x000000041d10a825 */ /* 0x002fc800078e0210 */
[----:B------:R-:W-:Y:S01]  /*4900*/  VIADD R28, R22, 0x8 ;  /* 0x00000008161c7836 */ /* 0x000fe20000000000 */
[----:B---3--:R1:W-:Y:S04]  /*4910*/  @!P1 STG.E desc[UR6][R18.64+0x4], R21 ;  /* 0x0000041512009986 */ /* 0x0083e8000c101906 */
[----:B------:R-:W3:Y:S01]  /*4920*/  @!P2 LDG.E R29, desc[UR6][R16.64] ;  /* 0x00000006101da981 */ /* 0x000ee2000c1e1900 */
[----:B------:R-:W-:Y:S02]  /*4930*/  ISETP.GT.AND P1, PT, R28, UR4, PT ;  /* 0x000000041c007c0c */ /* 0x000fe4000bf24270 */
[----:B------:R-:W-:-:S11]  /*4940*/  IADD3 R23, PT, PT, R23, UR5, RZ ;  /* 0x0000000517177c10 */ /* 0x000fd6000fffe0ff */
[----:B0-----:R-:W0:Y:S01]  /*4950*/  @!P1 LDC.64 R14, c[0x0][0x398] ;  /* 0x0000e600ff0e9b82 */ /* 0x001e220000000a00 */
[----:B------:R-:W-:-:S04]  /*4960*/  @!P1 VIADD R20, R23, 0x4 ;  /* 0x0000000417149836 */ /* 0x000fc80000000000 */
[----:B0-----:R-:W-:-:S04]  /*4970*/  @!P1 IMAD.WIDE R14, R20, 0x4, R14 ;  /* 0x00000004140e9825 */ /* 0x001fc800078e020e */
[----:B------:R-:W-:Y:S01]  /*4980*/  VIADD R28, R22, 0x9 ;  /* 0x00000009161c7836 */ /* 0x000fe20000000000 */
[----:B---3--:R0:W-:Y:S04]  /*4990*/  @!P2 STG.E desc[UR6][R16.64+0x4], R29 ;  /* 0x0000041d1000a986 */ /* 0x0081e8000c101906 */
[----:B------:R-:W3:Y:S01]  /*49a0*/  @!P1 LDG.E R20, desc[UR6][R14.64] ;  /* 0x000000060e149981 */ /* 0x000ee2000c1e1900 */
[----:B------:R-:W-:Y:S01]  /*49b0*/  ISETP.GT.AND P2, PT, R28, UR4, PT ;  /* 0x000000041c007c0c */ /* 0x000fe2000bf44270 */
[----:B------:R-:W-:-:S12]  /*49c0*/  VIADD R26, R26, UR5 ;  /* 0x000000051a1a7c36 */ /* 0x000fd80008000000 */
[----:B-1----:R-:W1:Y:S01]  /*49d0*/  @!P2 LDC.64 R18, c[0x0][0x398] ;  /* 0x0000e600ff12ab82 */ /* 0x002e620000000a00 */
[----:B------:R-:W-:-:S05]  /*49e0*/  @!P2 IADD3 R21, PT, PT, R26, 0x6, RZ ;  /* 0x000000061a15a810 */ /* 0x000fca0007ffe0ff */
[----:B-1----:R-:W-:-:S04]  /*49f0*/  @!P2 IMAD.WIDE R18, R21, 0x4, R18 ;  /* 0x000000041512a825 */ /* 0x002fc800078e0212 */
[----:B------:R-:W-:Y:S01]  /*4a00*/  VIADD R28, R22, 0xa ;  /* 0x0000000a161c7836 */ /* 0x000fe20000000000 */
[----:B---3--:R1:W-:Y:S04]  /*4a10*/  @!P1 STG.E desc[UR6][R14.64+0x4], R20 ;  /* 0x000004140e009986 */ /* 0x0083e8000c101906 */
[----:B------:R-:W3:Y:S01]  /*4a20*/  @!P2 LDG.E R21, desc[UR6][R18.64] ;  /* 0x000000061215a981 */ /* 0x000ee2000c1e1900 */
[----:B------:R-:W-:Y:S01]  /*4a30*/  ISETP.GT.AND P1, PT, R28, UR4, PT ;  /* 0x000000041c007c0c */ /* 0x000fe2000bf24270 */
[----:B------:R-:W-:-:S03]  /*4a40*/  VIADD R25, R25, UR5 ;  /* 0x0000000519197c36 */ /* 0x000fc60008000000 */
        /* <DEDUP_REMOVED lines=20> */
[----:B------:R-:W4:Y:S01]  /*4b90*/  @!P1 LDG.E R21, desc[UR6][R18.64] ;  /* 0x0000000612159981 */ /* 0x000f22000c1e1900 */
[----:B------:R-:W-:Y:S01]  /*4ba0*/  ISETP.GT.AND P2, PT, R28, UR4, PT ;  /* 0x000000041c007c0c */ /* 0x000fe2000bf44270 */
[----:B------:R-:W-:-:S12]  /*4bb0*/  VIADD R26, R26, UR5 ;  /* 0x000000051a1a7c36 */ /* 0x000fd80008000000 */
[----:B-1----:R-:W0:Y:S01]  /*4bc0*/  @!P2 LDC.64 R16, c[0x0][0x398] ;  /* 0x0000e600ff10ab82 */ /* 0x002e220000000a00 */
[----:B------:R-:W-:-:S04]  /*4bd0*/  @!P2 VIADD R29, R26, 0x6 ;  /* 0x000000061a1da836 */ /* 0x000fc80000000000 */
[----:B0-----:R-:W-:Y:S01]  /*4be0*/  @!P2 IMAD.WIDE R16, R29, 0x4, R16 ;  /* 0x000000041d10a825 */ /* 0x001fe200078e0210 */
[----:B----4-:R3:W-:Y:S04]  /*4bf0*/  @!P1 STG.E desc[UR6][R18.64+0x4], R21 ;  /* 0x0000041512009986 */ /* 0x0107e8000c101906 */
[----:B------:R-:W4:Y:S01]  /*4c00*/  @!P2 LDG.E R29, desc[UR6][R16.64] ;  /* 0x00000006101da981 */ /* 0x000f22000c1e1900 */
[----:B------:R-:W-:Y:S01]  /*4c10*/  VIADD R27, R27, 0x10 ;  /* 0x000000101b1b7836 */ /* 0x000fe20000000000 */
[----:B------:R-:W-:Y:S01]  /*4c20*/  IADD3 R25, PT, PT, R25, UR5, RZ ;  /* 0x0000000519197c10 */ /* 0x000fe2000fffe0ff */
[----:B------:R-:W-:Y:S01]  /*4c30*/  VIADD R24, R24, UR5 ;  /* 0x0000000518187c36 */ /* 0x000fe20008000000 */
[----:B------:R-:W-:Y:S01]  /*4c40*/  IADD3 R22, PT, PT, R22, 0x10, RZ ;  /* 0x0000001016167810 */ /* 0x000fe20007ffe0ff */
[----:B------:R-:W-:Y:S01]  /*4c50*/  VIADD R26, R26, UR5 ;  /* 0x000000051a1a7c36 */ /* 0x000fe20008000000 */
[----:B------:R-:W-:Y:S01]  /*4c60*/  ISETP.GE.AND P1, PT, R27, -0xc, PT ;  /* 0xfffffff41b00780c */ /* 0x000fe20003f26270 */
[----:B------:R-:W-:Y:S01]  /*4c70*/  VIADD R23, R23, UR5 ;  /* 0x0000000517177c36 */ /* 0x000fe20008000000 */
[----:B----4-:R3:W-:Y:S11]  /*4c80*/  @!P2 STG.E desc[UR6][R16.64+0x4], R29 ;  /* 0x0000041d1000a986 */ /* 0x0107f6000c101906 */
[----:B------:R-:W-:Y:S05]  /*4c90*/  @!P1 BRA `(.L_x_302) ;  /* 0xfffffff800009947 */ /* 0x000fea000383ffff */
.L_x_301:
[----:B---3--:R-:W-:-:S05]  /*4ca0*/  IMAD.MOV R14, RZ, RZ, -R27 ;  /* 0x000000ffff0e7224 */ /* 0x008fca00078e0a1b */
[----:B------:R-:W-:-:S13]  /*4cb0*/  ISETP.GT.AND P1, PT, R14, 0x4, PT ;  /* 0x000000040e00780c */ /* 0x000fda0003f24270 */
[----:B------:R-:W-:Y:S05]  /*4cc0*/  @!P1 BRA `(.L_x_303) ;  /* 0x0000000400089947 */ /* 0x000fea0003800000 */
[----:B------:R-:W-:-:S05]  /*4cd0*/  VIADD R14, R22, 0xfffffffe ;  /* 0xfffffffe160e7836 */ /* 0x000fca0000000000 */
        /* <DEDUP_REMOVED lines=13> */
[----:B------:R-:W-:-:S05]  /*4db0*/  @!P0 IADD3 R17, PT, PT, R23, 0x4, RZ ;  /* 0x0000000417118810 */ /* 0x000fca0007ffe0ff */
[----:B-1----:R-:W-:-:S04]  /*4dc0*/  @!P0 IMAD.WIDE R18, R17, 0x4, R18 ;  /* 0x0000000411128825 */ /* 0x002fc800078e0212 */
[----:B------:R-:W-:Y:S01]  /*4dd0*/  VIADD R16, R22, 0x1 ;  /* 0x0000000116107836 */ /* 0x000fe20000000000 */
[----:B---3--:R-:W-:Y:S04]  /*4de0*/  @!P1 STG.E desc[UR6][R14.64+0x4], R28 ;  /* 0x0000041c0e009986 */ /* 0x008fe8000c101906 */
[----:B0-----:R-:W3:Y:S01]  /*4df0*/  @!P0 LDG.E R21, desc[UR6][R18.64] ;  /* 0x0000000612158981 */ /* 0x001ee2000c1e1900 */
[----:B------:R-:W-:-:S13]  /*4e00*/  ISETP.GT.AND P1, PT, R16, UR4, PT ;  /* 0x0000000410007c0c */ /* 0x000fda000bf24270 */
[----:B------:R-:W0:Y:S01]  /*4e10*/  @!P1 LDC.64 R16, c[0x0][0x398] ;  /* 0x0000e600ff109b82 */ /* 0x000e220000000a00 */
[----:B------:R-:W-:-:S04]  /*4e20*/  @!P1 VIADD R29, R26, 0x6 ;  /* 0x000000061a1d9836 */ /* 0x000fc80000000000 */
[----:B0-----:R-:W-:Y:S01]  /*4e30*/  @!P1 IMAD.WIDE R16, R29, 0x4, R16 ;  /* 0x000000041d109825 */ /* 0x001fe200078e0210 */
[----:B---3--:R0:W-:Y:S04]  /*4e40*/  @!P0 STG.E desc[UR6][R18.64+0x4], R21 ;  /* 0x0000041512008986 */ /* 0x0081e8000c101906 */
[----:B------:R-:W3:Y:S01]  /*4e50*/  @!P1 LDG.E R29, desc[UR6][R16.64] ;  /* 0x00000006101d9981 */ /* 0x000ee2000c1e1900 */
[----:B------:R-:W-:-:S06]  /*4e60*/  ULEA UR5, UR4, 0x8, 0x2 ;  /* 0x0000000804057891 */ /* 0x000fcc000f8e10ff */
[----:B------:R-:W-:Y:S01]  /*4e70*/  IADD3 R25, PT, PT, R25, UR5, RZ ;  /* 0x0000000519197c10 */ /* 0x000fe2000fffe0ff */
        /* <DEDUP_REMOVED lines=27> */
[----:B-1----:R-:W-:Y:S01]  /*5030*/  @!P1 IMAD.WIDE R14, R20, 0x4, R14 ;  /* 0x00000004140e9825 */ /* 0x002fe200078e020e */
[----:B---3--:R0:W-:Y:S04]  /*5040*/  @!P0 STG.E desc[UR6][R16.64+0x4], R29 ;  /* 0x0000041d10008986 */ /* 0x0081e8000c101906 */
[----:B------:R-:W3:Y:S01]  /*5050*/  @!P1 LDG.E R20, desc[UR6][R14.64] ;  /* 0x000000060e149981 */ /* 0x000ee2000c1e1900 */
[----:B------:R-:W-:Y:S01]  /*5060*/  VIADD R27, R27, 0x4 ;  /* 0x000000041b1b7836 */ /* 0x000fe20000000000 */
[----:B------:R-:W-:Y:S01]  /*5070*/  PLOP3.LUT P0, PT, PT, PT, PT, 0x8, 0x80 ;  /* 0x000000000080781c */ /* 0x000fe20003f0e170 */
[----:B------:R-:W-:Y:S01]  /*5080*/  VIADD R22, R22, 0x4 ;  /* 0x0000000416167836 */ /* 0x000fe20000000000 */
[----:B------:R-:W-:Y:S01]  /*5090*/  IADD3 R23, PT, PT, R23, UR5, RZ ;  /* 0x0000000517177c10 */ /* 0x000fe2000fffe0ff */
[----:B------:R-:W-:-:S02]  /*50a0*/  VIADD R27, R27, 0x4 ;  /* 0x000000041b1b7836 */ /* 0x000fc40000000000 */
[----:B------:R-:W-:Y:S02]  /*50b0*/  VIADD R24, R24, UR5 ;  /* 0x0000000518187c36 */ /* 0x000fe40008000000 */
[----:B------:R-:W-:Y:S02]  /*50c0*/  VIADD R26, R26, UR5 ;  /* 0x000000051a1a7c36 */ /* 0x000fe40008000000 */
[----:B------:R-:W-:Y:S01]  /*50d0*/  VIADD R25, R25, UR5 ;  /* 0x0000000519197c36 */ /* 0x000fe20008000000 */
[----:B---3--:R0:W-:Y:S06]  /*50e0*/  @!P1 STG.E desc[UR6][R14.64+0x4], R20 ;  /* 0x000004140e009986 */ /* 0x0081ec000c101906 */
.L_x_303:
[----:B------:R-:W-:-:S13]  /*50f0*/  ISETP.NE.OR P0, PT, R27, RZ, P0 ;  /* 0x000000ff1b00720c */ /* 0x000fda0000705670 */
[----:B------:R-:W-:Y:S05]  /*5100*/  @!P0 BRA `(.L_x_299) ;  /* 0x0000000000908947 */ /* 0x000fea0003800000 */
.L_x_300:
[----:B------:R-:W1:Y:S01]  /*5110*/  LDCU UR5, c[0x3][URZ] ;  /* 0x00c00000ff0577ac */ /* 0x000e620008000800 */
[----:B------:R-:W-:-:S12]  /*5120*/  ULEA UR4, UR4, 0x8, 0x2 ;  /* 0x0000000804047891 */ /* 0x000fd8000f8e10ff */
.L_x_304:
[----:B0---4-:R-:W-:-:S04]  /*5130*/  IADD3 R14, PT, PT, R22, -0x2, RZ ;  /* 0xfffffffe160e7810 */ /* 0x011fc80007ffe0ff */
[----:B-1----:R-:W-:-:S04]  /*5140*/  ISETP.GT.AND P0, PT, R14, UR5, PT ;  /* 0x000000050e007c0c */ /* 0x002fc8000bf04270 */
        /* <DEDUP_REMOVED lines=15> */
[----:B---3--:R4:W-:Y:S04]  /*5240*/  @!P1 STG.E desc[UR6][R14.64+0x4], R28 ;  /* 0x0000041c0e009986 */ /* 0x0089e8000c101906 */
[----:B0-----:R-:W3:Y:S01]  /*5250*/  @!P0 LDG.E R19, desc[UR6][R16.64] ;  /* 0x0000000610138981 */ /* 0x001ee2000c1e1900 */
[----:B------:R-:W-:-:S13]  /*5260*/  ISETP.GT.AND P1, PT, R20, UR5, PT ;  /* 0x0000000514007c0c */ /* 0x000fda000bf24270 */
[----:B------:R-:W0:Y:S01]  /*5270*/  @!P1 LDC.64 R20, c[0x0][0x398] ;  /* 0x0000e600ff149b82 */ /* 0x000e220000000a00 */
[----:B------:R-:W-:-:S05]  /*5280*/  @!P1 IADD3 R29, PT, PT, R26, 0x6, RZ ;  /* 0x000000061a1d9810 */ /* 0x000fca0007ffe0ff */
[----:B0-----:R-:W-:Y:S01]  /*5290*/  @!P1 IMAD.WIDE R20, R29, 0x4, R20 ;  /* 0x000000041d149825 */ /* 0x001fe200078e0214 */
[----:B---3--:R4:W-:Y:S04]  /*52a0*/  @!P0 STG.E desc[UR6][R16.64+0x4], R19 ;  /* 0x0000041310008986 */ /* 0x0089e8000c101906 */
[----:B------:R-:W3:Y:S01]  /*52b0*/  @!P1 LDG.E R29, desc[UR6][R20.64] ;  /* 0x00000006141d9981 */ /* 0x000ee2000c1e1900 */
[----:B------:R-:W-:Y:S01]  /*52c0*/  VIADD R27, R27, 0x4 ;  /* 0x000000041b1b7836 */ /* 0x000fe20000000000 */
[----:B------:R-:W-:Y:S01]  /*52d0*/  IADD3 R24, PT, PT, R24, UR4, RZ ;  /* 0x0000000418187c10 */ /* 0x000fe2000fffe0ff */
[----:B------:R-:W-:Y:S02]  /*52e0*/  VIADD R23, R23, UR4 ;  /* 0x0000000417177c36 */ /* 0x000fe40008000000 */
[----:B------:R-:W-:Y:S01]  /*52f0*/  VIADD R26, R26, UR4 ;  /* 0x000000041a1a7c36 */ /* 0x000fe20008000000 */
[----:B------:R-:W-:Y:S01]  /*5300*/  ISETP.NE.AND P0, PT, R27, RZ, PT ;  /* 0x000000ff1b00720c */ /* 0x000fe20003f05270 */
[----:B------:R-:W-:-:S02]  /*5310*/  VIADD R25, R25, UR4 ;  /* 0x0000000419197c36 */ /* 0x000fc40008000000 */
[----:B------:R-:W-:Y:S01]  /*5320*/  VIADD R22, R22, 0x4 ;  /* 0x0000000416167836 */ /* 0x000fe20000000000 */
[----:B---3--:R4:W-:Y:S09]  /*5330*/  @!P1 STG.E desc[UR6][R20.64+0x4], R29 ;  /* 0x0000041d14009986 */ /* 0x0089f2000c101906 */
[----:B------:R-:W-:Y:S05]  /*5340*/  @P0 BRA `(.L_x_304) ;  /* 0xfffffffc00780947 */ /* 0x000fea000383ffff */
.L_x_299:
[----:B01-34-:R-:W-:-:S13]  /*5350*/  LOP3.LUT P0, R14, R8, 0x3, RZ, 0xc0, !PT ;  /* 0x00000003080e7812 */ /* 0x01bfda000780c0ff */
[----:B------:R-:W-:Y:S05]  /*5360*/  @!P0 BRA `(.L_x_298) ;  /* 0x0000000000408947 */ /* 0x000fea0003800000 */
[----:B------:R-:W0:Y:S01]  /*5370*/  LDCU UR4, c[0x3][URZ] ;  /* 0x00c00000ff0477ac */ /* 0x000e220008000800 */
[----:B------:R-:W-:Y:S01]  /*5380*/  IMAD.IADD R17, R13, 0x1, R12 ;  /* 0x000000010d117824 */ /* 0x000fe200078e020c */
[----:B------:R-:W-:Y:S01]  /*5390*/  IADD3 R12, PT, PT, -R14, RZ, RZ ;  /* 0x000000ff0e0c7210 */ /* 0x000fe20007ffe1ff */
[----:B------:R-:W1:Y:S02]  /*53a0*/  LDCU UR5, c[0x3][URZ] ;  /* 0x00c00000ff0577ac */ /* 0x000e640008000800 */
[----:B0-----:R-:W-:-:S07]  /*53b0*/  IMAD R19, R6, R17, UR4 ;  /* 0x0000000406137e24 */ /* 0x001fce000f8e0211 */
.L_x_305:
[----:B-1----:R-:W-:-:S04]  /*53c0*/  ISETP.GT.AND P0, PT, R17, UR5, PT ;  /* 0x0000000511007c0c */ /* 0x002fc8000bf04270 */
[----:B------:R-:W-:-:S13]  /*53d0*/  ISETP.LT.OR P0, PT, R17, 0x1, P0 ;  /* 0x000000011100780c */ /* 0x000fda0000701670 */
[----:B------:R-:W0:Y:S02]  /*53e0*/  @!P0 LDC.64 R14, c[0x0][0x398] ;  /* 0x0000e600ff0e8b82 */ /* 0x000e240000000a00 */
[----:B0-----:R-:W-:-:S05]  /*53f0*/  @!P0 IMAD.WIDE R14, R19, 0x4, R14 ;  /* 0x00000004130e8825 */ /* 0x001fca00078e020e */
[----:B------:R-:W3:Y:S01]  /*5400*/  @!P0 LDG.E R21, desc[UR6][R14.64] ;  /* 0x000000060e158981 */ /* 0x000ee2000c1e1900 */
[----:B------:R-:W-:Y:S02]  /*5410*/  VIADD R12, R12, 0x1 ;  /* 0x000000010c0c7836 */ /* 0x000fe40000000000 */
[----:B------:R-:W-:Y:S02]  /*5420*/  VIADD R17, R17, 0x1 ;  /* 0x0000000111117836 */ /* 0x000fe40000000000 */
[----:B------:R-:W-:Y:S01]  /*5430*/  IMAD.IADD R19, R6, 0x1, R19 ;  /* 0x0000000106137824 */ /* 0x000fe200078e0213 */
[----:B---3--:R4:W-:Y:S01]  /*5440*/  @!P0 STG.E desc[UR6][R14.64+0x4], R21 ;  /* 0x000004150e008986 */ /* 0x0089e2000c101906 */
[----:B------:R-:W-:-:S13]  /*5450*/  ISETP.NE.AND P0, PT, R12, RZ, PT ;  /* 0x000000ff0c00720c */ /* 0x000fda0003f05270 */
[----:B----4-:R-:W-:Y:S05]  /*5460*/  @P0 BRA `(.L_x_305) ;  /* 0xfffffffc00d40947 */ /* 0x010fea000383ffff */
.L_x_298:
[----:B0-----:R-:W0:Y:S08]  /*5470*/  LDC R17, c[0x3][RZ] ;  /* 0x00c00000ff117b82 */ /* 0x001e300000000800 */
[----:B---3--:R-:W3:Y:S01]  /*5480*/  LDC.64 R18, c[0x0][0x398] ;  /* 0x0000e600ff127b82 */ /* 0x008ee20000000a00 */
[----:B0-----:R-:W-:-:S13]  /*5490*/  ISETP.NE.AND P0, PT, R17, -0x1, PT ;  /* 0xffffffff1100780c */ /* 0x001fda0003f05270 */
[----:B------:R-:W0:Y:S01]  /*54a0*/  @!P0 LDC.64 R20, c[0x0][0x398] ;  /* 0x0000e600ff148b82 */ /* 0x000e220000000a00 */
[----:B---3--:R-:W-:-:S06]  /*54b0*/  @!P0 IMAD.WIDE.U32 R22, R6, 0x4, R18 ;  /* 0x0000000406168825 */ /* 0x008fcc00078e0012 */
[----:B------:R-:W3:Y:S04]  /*54c0*/  @!P0 LDG.E R23, desc[UR6][R22.64] ;  /* 0x0000000616178981 */ /* 0x000ee8000c1e1900 */
[----:B0-----:R-:W3:Y:S01]  /*54d0*/  @!P0 LDG.E R20, desc[UR6][R20.64+0x4] ;  /* 0x0000040614148981 */ /* 0x001ee2000c1e1900 */
[----:B-1----:R-:W-:-:S04]  /*54e0*/  @P0 IMAD.WIDE R14, R17, 0x4, R18 ;  /* 0x00000004110e0825 */ /* 0x002fc800078e0212 */
[----:B------:R-:W-:-:S04]  /*54f0*/  @!P0 IMAD.WIDE.U32 R18, R3, 0x4, R18 ;  /* 0x0000000403128825 */ /* 0x000fc800078e0012 */
        /* <DEDUP_REMOVED lines=10> */
.L_x_290:
[----:B------:R-:W-:-:S13]  /*55a0*/  ISETP.NE.AND P1, PT, R9, RZ, PT ;  /* 0x000000ff0900720c */ /* 0x000fda0003f25270 */
[----:B------:R-:W-:Y:S05]  /*55b0*/  @P1 BRA `(.L_x_306) ;  /* 0x0000000c00dc1947 */ /* 0x000fea0003800000 */
[----:B------:R-:W-:Y:S05]  /*55c0*/  BRA `(.L_x_307) ;  /* 0x0000001800347947 */ /* 0x000fea0003800000 */
.L_x_277:
        /* <DEDUP_REMOVED lines=11> */
[----:B------:R-:W3:Y:S01]  /*5680*/  LDCU UR5, c[0x3][URZ] ;  /* 0x00c00000ff0577ac */ /* 0x000ee20008000800 */
[----:B------:R-:W-:-:S03]  /*5690*/  IMAD.MOV.U32 R24, RZ, RZ, RZ ;  /* 0x000000ffff187224 */ /* 0x000fc600078e00ff */
        /* <DEDUP_REMOVED lines=10> */
.L_x_311:
        /* <DEDUP_REMOVED lines=69> */
[----:B0-----:R-:W-:Y:S01]  /*5b90*/  IADD3 R19, PT, PT, R25, 0xb, RZ ;  /* 0x0000000b19137810 */ /* 0x001fe20007ffe0ff */
[----:B---3--:R0:W-:Y:S10]  /*5ba0*/  @!P2 STG.E desc[UR6][R16.64], R29 ;  /* 0x0000001d1000a986 */ /* 0x0081f4000c101906 */
        /* <DEDUP_REMOVED lines=23> */
[----:B------:R-:W-:Y:S02]  /*5d20*/  ISETP.LT.OR P1, PT, R21, 0x1, P1 ;  /* 0x000000011500780c */ /* 0x000fe40000f21670 */
        /* <DEDUP_REMOVED lines=8> */
[----:B------:R-:W-:-:S04]  /*5db0*/  @!P2 IMAD.WIDE.U32 R14, R28, 0x4, R14 ;  /* 0x000000041c0ea825 */ /* 0x000fc800078e000e */
[----:B------:R-:W-:Y:S02]  /*5dc0*/  VIADD R23, R23, 0x10 ;  /* 0x0000001017177836 */ /* 0x000fe40000000000 */
[----:B------:R-:W-:-:S03]  /*5dd0*/  VIADD R24, R24, 0x10 ;  /* 0x0000001018187836 */ /* 0x000fc60000000000 */
[----:B------:R-:W-:Y:S01]  /*5de0*/  ISETP.GE.AND P1, PT, R23, -0xc, PT ;  /* 0xfffffff41700780c */ /* 0x000fe20003f26270 */
[----:B---3--:R1:W-:-:S12]  /*5df0*/  @!P2 STG.E desc[UR6][R14.64], R25 ;  /* 0x000000190e00a986 */ /* 0x0083d8000c101906 */
[----:B------:R-:W-:Y:S05]  /*5e00*/  @!P1 BRA `(.L_x_311) ;  /* 0xfffffff8004c9947 */ /* 0x000fea000383ffff */
.L_x_310:
        /* <DEDUP_REMOVED lines=21> */
[----:B------:R-:W-:Y:S01]  /*5f60*/  IADD3 R25, PT, PT, R25, 0x3, RZ ;  /* 0x0000000319197810 */ /* 0x000fe20007ffe0ff */
[----:B---3--:R-:W-:Y:S10]  /*5f70*/  @!P1 STG.E desc[UR6][R20.64], R29 ;  /* 0x0000001d14009986 */ /* 0x008ff4000c101906 */
        /* <DEDUP_REMOVED lines=34> */
[----:B------:R-:W-:-:S03]  /*61a0*/  PLOP3.LUT P0, PT, PT, PT, PT, 0x8, 0x80 ;  /* 0x000000000080781c */ /* 0x000fc60003f0e170 */
[----:B------:R-:W-:Y:S02]  /*61b0*/  VIADD R23, R23, 0x4 ;  /* 0x0000000417177836 */ /* 0x000fe40000000000 */
[----:B------:R-:W-:-:S03]  /*61c0*/  VIADD R24, R26, 0x4 ;  /* 0x000000041a187836 */ /* 0x000fc60000000000 */
[----:B------:R-:W-:Y:S01]  /*61d0*/  IADD3 R23, PT, PT, R23, 0x4, RZ ;  /* 0x0000000417177810 */ /* 0x000fe20007ffe0ff */
[----:B---3--:R0:W-:Y:S06]  /*61e0*/  @!P1 STG.E desc[UR6][R14.64], R27 ;  /* 0x0000001b0e009986 */ /* 0x0081ec000c101906 */
.L_x_312:
[----:B------:R-:W-:-:S13]  /*61f0*/  ISETP.EQ.AND P1, PT, R23, RZ, PT ;  /* 0x000000ff1700720c */ /* 0x000fda0003f22270 */
[----:B------:R-:W-:Y:S05]  /*6200*/  @!P0 BRA P1, `(.L_x_308) ;  /* 0x00000000007c8947 */ /* 0x000fea0000800000 */
.L_x_309:
[----:B01-3--:R-:W0:Y:S01]  /*6210*/  LDC.64 R14, c[0x0][0x398] ;  /* 0x0000e600ff0e7b82 */ /* 0x00be220000000a00 */
        /* <DEDUP_REMOVED lines=23> */
[----:B------:R-:W4:Y:S01]  /*6390*/  @!P1 LDG.E R25, desc[UR6][R16.64+0xc] ;  /* 0x00000c0610199981 */ /* 0x000f22000c1e1900 */
[----:B------:R-:W-:Y:S01]  /*63a0*/  @!P1 IMAD.WIDE.U32 R14, R21, 0x4, R14 ;  /* 0x00000004150e9825 */ /* 0x000fe200078e000e */
[----:B------:R-:W-:-:S03]  /*63b0*/  IADD3 R24, PT, PT, R24, 0x4, RZ ;  /* 0x0000000418187810 */ /* 0x000fc60007ffe0ff */
[----:B------:R-:W-:-:S05]  /*63c0*/  VIADD R23, R23, 0x4 ;  /* 0x0000000417177836 */ /* 0x000fca0000000000 */
[----:B------:R-:W-:Y:S01]  /*63d0*/  ISETP.NE.AND P0, PT, R23, RZ, PT ;  /* 0x000000ff1700720c */ /* 0x000fe20003f05270 */
[----:B----4-:R3:W-:-:S12]  /*63e0*/  @!P1 STG.E desc[UR6][R14.64], R25 ;  /* 0x000000190e009986 */ /* 0x0107d8000c101906 */
[----:B------:R-:W-:Y:S05]  /*63f0*/  @P0 BRA `(.L_x_309) ;  /* 0xfffffffc00840947 */ /* 0x000fea000383ffff */
.L_x_308:
[----:B------:R-:W-:-:S13]  /*6400*/  ISETP.NE.AND P0, PT, R12, RZ, PT ;  /* 0x000000ff0c00720c */ /* 0x000fda0003f05270 */
[----:B------:R-:W-:Y:S05]  /*6410*/  @!P0 BRA `(.L_x_276) ;  /* 0x0000001800488947 */ /* 0x000fea0003800000 */
[----:B------:R-:W-:Y:S01]  /*6420*/  IMAD.MOV R12, RZ, RZ, -R12 ;  /* 0x000000ffff0c7224 */ /* 0x000fe200078e0a0c */
[----:B------:R-:W4:Y:S01]  /*6430*/  LDCU UR4, c[0x3][URZ] ;  /* 0x00c00000ff0477ac */ /* 0x000f220008000800 */
[----:B------:R-:W-:-:S05]  /*6440*/  NOP ;  /* 0x0000000000007918 */ /* 0x000fca0000000000 */
.L_x_313:
[----:B0--3--:R-:W-:-:S05]  /*6450*/  IMAD.IADD R19, R11, 0x1, R22 ;  /* 0x000000010b137824 */ /* 0x009fca00078e0216 */
[----:B----4-:R-:W-:-:S04]  /*6460*/  ISETP.GT.AND P0, PT, R19, UR4, PT ;  /* 0x0000000413007c0c */ /* 0x010fc8000bf04270 */
[----:B------:R-:W-:-:S13]  /*6470*/  ISETP.LT.OR P0, PT, R19, 0x1, P0 ;  /* 0x000000011300780c */ /* 0x000fda0000701670 */
[----:B-1----:R-:W0:Y:S01]  /*6480*/  @!P0 LDC.64 R14, c[0x0][0x398] ;  /* 0x0000e600ff0e8b82 */ /* 0x002e220000000a00 */
        /* <DEDUP_REMOVED lines=8> */
[----:B0-----:R-:W-:Y:S05]  /*6510*/  @P0 BRA `(.L_x_313) ;  /* 0xfffffffc00cc0947 */ /* 0x001fea000383ffff */
[----:B------:R-:W-:Y:S05]  /*6520*/  BRA `(.L_x_276) ;  /* 0x0000001800047947 */ /* 0x000fea0003800000 */
.L_x_306:
        /* <DEDUP_REMOVED lines=8> */
[----:B01----:R-:W0:Y:S01]  /*65b0*/  LDC R14, c[0x3][RZ] ;  /* 0x00c00000ff0e7b82 */ /* 0x003e220000000800 */
[----:B------:R-:W-:Y:S01]  /*65c0*/  IMAD R15, R7, R6, RZ ;  /* 0x00000006070f7224 */ /* 0x000fe200078e02ff */
[C---:B------:R-:W-:Y:S01]  /*65d0*/  LOP3.LUT R12, R8.reuse, 0xfffffffc, RZ, 0xc0, !PT ;  /* 0xfffffffc080c7812 */ /* 0x040fe200078ec0ff */
[----:B------:R-:W-:Y:S02]  /*65e0*/  VIADD R21, R13, 0x1 ;  /* 0x000000010d157836 */ /* 0x000fe40000000000 */
[----:B------:R-:W-:Y:S01]  /*65f0*/  IMAD R15, R8, R15, RZ ;  /* 0x0000000f080f7224 */ /* 0x000fe200078e02ff */
[----:B------:R-:W-:-:S03]  /*6600*/  IADD3 R25, PT, PT, -R12, RZ, RZ ;  /* 0x000000ff0c197210 */ /* 0x000fc60007ffe1ff */
[----:B0-----:R-:W-:Y:S01]  /*6610*/  IMAD.IADD R22, R15, 0x1, R14 ;  /* 0x000000010f167824 */ /* 0x001fe200078e020e */
[C---:B------:R-:W-:Y:S01]  /*6620*/  LEA R23, R14.reuse, 0x8, 0x2 ;  /* 0x000000080e177811 */ /* 0x040fe200078e10ff */
[C-C-:B------:R-:W-:Y:S02]  /*6630*/  IMAD R24, R14.reuse, 0x4, R15.reuse ;  /* 0x000000040e187824 */ /* 0x140fe400078e020f */
[C-C-:B------:R-:W-:Y:S02]  /*6640*/  IMAD R26, R14.reuse, 0x3, R15.reuse ;  /* 0x000000030e1a7824 */ /* 0x140fe400078e020f */
[----:B------:R-:W-:-:S07]  /*6650*/  IMAD R20, R14, 0x2, R15 ;  /* 0x000000020e147824 */ /* 0x000fce00078e020f */
.L_x_319:
[----:B------:R-:W0:Y:S01]  /*6660*/  LDCU UR4, c[0x3][URZ] ;  /* 0x00c00000ff0477ac */ /* 0x000e220008000800 */
[----:B---3--:R-:W-:-:S04]  /*6670*/  IADD3 R14, PT, PT, R21, -0x1, RZ ;  /* 0xffffffff150e7810 */ /* 0x008fc80007ffe0ff */
        /* <DEDUP_REMOVED lines=17> */
[----:B-1----:R-:W-:Y:S01]  /*6790*/  @!P0 IMAD.WIDE R16, R28, 0x4, R16 ;  /* 0x000000041c108825 */ /* 0x002fe200078e0210 */
[----:B0-----:R-:W-:Y:S01]  /*67a0*/  IADD3 R18, PT, PT, R21, 0x2, RZ ;  /* 0x0000000215127810 */ /* 0x001fe20007ffe0ff */
        /* <DEDUP_REMOVED lines=9> */
[----:B------:R-:W-:Y:S01]  /*6840*/  VIADD R25, R25, 0x4 ;  /* 0x0000000419197836 */ /* 0x000fe20000000000 */
[----:B------:R-:W-:Y:S01]  /*6850*/  IADD3 R20, PT, PT, R23, R20, RZ ;  /* 0x0000001417147210 */ /* 0x000fe20007ffe0ff */
[----:B------:R-:W-:Y:S02]  /*6860*/  VIADD R21, R21, 0x4 ;  /* 0x0000000415157836 */ /* 0x000fe40000000000 */
[----:B------:R-:W-:Y:S01]  /*6870*/  IMAD.IADD R26, R23, 0x1, R26 ;  /* 0x00000001171a7824 */ /* 0x000fe200078e021a */
[----:B------:R-:W-:Y:S01]  /*6880*/  ISETP.NE.AND P0, PT, R25, RZ, PT ;  /* 0x000000ff1900720c */ /* 0x000fe20003f05270 */
[----:B------:R-:W-:-:S02]  /*6890*/  IMAD.IADD R24, R23, 0x1, R24 ;  /* 0x0000000117187824 */ /* 0x000fc400078e0218 */
[----:B------:R-:W-:Y:S01]  /*68a0*/  IMAD.IADD R22, R23, 0x1, R22 ;  /* 0x0000000117167824 */ /* 0x000fe200078e0216 */
[----:B----4-:R3:W-:Y:S09]  /*68b0*/  @!P1 STG.E desc[UR6][R18.64+0x4], R27 ;  /* 0x0000041b12009986 */ /* 0x0107f2000c101906 */
[----:B------:R-:W-:Y:S05]  /*68c0*/  @P0 BRA `(.L_x_319) ;  /* 0xfffffffc00640947 */ /* 0x000fea000383ffff */
.L_x_318:
[----:B--2---:R-:W-:Y:S05]  /*68d0*/  BSYNC.RECONVERGENT B2 ;  /* 0x0000000000027941 */ /* 0x004fea0003800200 */
.L_x_317:
[----:B01-3--:R-:W-:-:S13]  /*68e0*/  LOP3.LUT P0, R14, R8, 0x3, RZ, 0xc0, !PT ;  /* 0x00000003080e7812 */ /* 0x00bfda000780c0ff */
[----:B------:R-:W-:Y:S05]  /*68f0*/  @!P0 BRA `(.L_x_316) ;  /* 0x00000000004c8947 */ /* 0x000fea0003800000 */
[----:B------:R-:W0:Y:S01]  /*6900*/  LDCU UR4, c[0x3][URZ] ;  /* 0x00c00000ff0477ac */ /* 0x000e220008000800 */
[----:B------:R-:W-:Y:S01]  /*6910*/  IADD3 R17, PT, PT, R13, R12, RZ ;  /* 0x0000000c0d117210 */ /* 0x000fe20007ffe0ff */
[----:B------:R-:W-:Y:S01]  /*6920*/  BSSY.RECONVERGENT B2, `(.L_x_316) ;  /* 0x0000010000027945 */ /* 0x000fe20003800200 */
[----:B------:R-:W-:-:S03]  /*6930*/  IMAD.MOV R12, RZ, RZ, -R14 ;  /* 0x000000ffff0c7224 */ /* 0x000fc600078e0a0e */
[----:B0-----:R-:W-:-:S07]  /*6940*/  IMAD R19, R6, R17, UR4 ;  /* 0x0000000406137e24 */ /* 0x001fce000f8e0211 */
.L_x_321:
[----:B------:R-:W0:Y:S02]  /*6950*/  LDCU UR4, c[0x3][URZ] ;  /* 0x00c00000ff0477ac */ /* 0x000e240008000800 */
[----:B0-----:R-:W-:-:S04]  /*6960*/  ISETP.GT.AND P0, PT, R17, UR4, PT ;  /* 0x0000000411007c0c */ /* 0x001fc8000bf04270 */
[----:B------:R-:W-:-:S13]  /*6970*/  ISETP.LT.OR P0, PT, R17, 0x1, P0 ;  /* 0x000000011100780c */ /* 0x000fda0000701670 */
[----:B------:R-:W0:Y:S02]  /*6980*/  @!P0 LDC.64 R14, c[0x0][0x398] ;  /* 0x0000e600ff0e8b82 */ /* 0x000e240000000a00 */
[----:B0-----:R-:W-:-:S05]  /*6990*/  @!P0 IMAD.WIDE R14, R19, 0x4, R14 ;  /* 0x00000004130e8825 */ /* 0x001fca00078e020e */
[----:B------:R-:W2:Y:S01]  /*69a0*/  @!P0 LDG.E R21, desc[UR6][R14.64] ;  /* 0x000000060e158981 */ /* 0x000ea2000c1e1900 */
[----:B------:R-:W-:-:S03]  /*69b0*/  VIADD R12, R12, 0x1 ;  /* 0x000000010c0c7836 */ /* 0x000fc60000000000 */
[----:B--2---:R0:W-:Y:S02]  /*69c0*/  @!P0 STG.E desc[UR6][R14.64+0x4], R21 ;  /* 0x000004150e008986 */ /* 0x0041e4000c101906 */
[----:B------:R-:W-:-:S13]  /*69d0*/  ISETP.NE.AND P0, PT, R12, RZ, PT ;  /* 0x000000ff0c00720c */ /* 0x000fda0003f05270 */
[----:B0-----:R-:W-:Y:S05]  /*69e0*/  @!P0 BRA `(.L_x_320) ;  /* 0x00000000000c8947 */ /* 0x001fea0003800000 */
[----:B------:R-:W-:Y:S01]  /*69f0*/  VIADD R17, R17, 0x1 ;  /* 0x0000000111117836 */ /* 0x000fe20000000000 */
[----:B------:R-:W-:Y:S01]  /*6a00*/  IADD3 R19, PT, PT, R6, R19, RZ ;  /* 0x0000001306137210 */ /* 0x000fe20007ffe0ff */
[----:B------:R-:W-:Y:S06]  /*6a10*/  BRA `(.L_x_321) ;  /* 0xfffffffc00cc7947 */ /* 0x000fec000383ffff */
.L_x_320:
[----:B------:R-:W-:Y:S05]  /*6a20*/  BSYNC.RECONVERGENT B2 ;  /* 0x0000000000027941 */ /* 0x000fea0003800200 */
.L_x_316:
[----:B--2---:R-:W-:Y:S05]  /*6a30*/  BSYNC.RECONVERGENT B1 ;  /* 0x0000000000017941 */ /* 0x004fea0003800200 */
.L_x_315:
[----:B------:R-:W-:Y:S05]  /*6a40*/  BRA `(.L_x_276) ;  /* 0x0000001000bc7947 */ /* 0x000fea0003800000 */
.L_x_314:
        /* <DEDUP_REMOVED lines=13> */
[----:B01----:R-:W0:Y:S01]  /*6b20*/  LDC.64 R14, c[0x0][0x398] ;  /* 0x0000e600ff0e7b82 */ /* 0x003e220000000a00 */
[----:B------:R-:W-:Y:S01]  /*6b30*/  LOP3.LUT R20, R10, 0xfffffffc, RZ, 0xc0, !PT ;  /* 0xfffffffc0a147812 */ /* 0x000fe200078ec0ff */
[----:B------:R-:W-:-:S03]  /*6b40*/  IMAD.MOV.U32 R22, RZ, RZ, RZ ;  /* 0x000000ffff167224 */ /* 0x000fc600078e00ff */
[----:B------:R-:W-:-:S07]  /*6b50*/  IADD3 R23, PT, PT, -R20, RZ, RZ ;  /* 0x000000ff14177210 */ /* 0x000fce0007ffe1ff */
.L_x_327:
[----:B------:R-:W1:Y:S01]  /*6b60*/  LDCU UR4, c[0x3][URZ] ;  /* 0x00c00000ff0477ac */ /* 0x000e620008000800 */
[----:B---3--:R-:W-:-:S05]  /*6b70*/  IMAD.IADD R25, R11, 0x1, R22 ;  /* 0x000000010b197824 */ /* 0x008fca00078e0216 */
[C---:B-1----:R-:W-:Y:S02]  /*6b80*/  ISETP.GT.AND P0, PT, R25.reuse, UR4, PT ;  /* 0x0000000419007c0c */ /* 0x042fe4000bf04270 */
[----:B------:R-:W-:Y:S02]  /*6b90*/  IADD3 R16, PT, PT, R12, -UR4, R25 ;  /* 0x800000040c107c10 */ /* 0x000fe4000fffe019 */
[----:B------:R-:W-:-:S03]  /*6ba0*/  ISETP.LT.OR P0, PT, R25, 0x1, P0 ;  /* 0x000000011900780c */ /* 0x000fc60000701670 */
[----:B------:R-:W-:-:S04]  /*6bb0*/  VIADD R19, R16, 0xfffffffe ;  /* 0xfffffffe10137836 */ /* 0x000fc80000000000 */
[----:B0-----:R-:W-:-:S06]  /*6bc0*/  IMAD.WIDE R18, R19, 0x4, R14 ;  /* 0x0000000413127825 */ /* 0x001fcc00078e020e */
[----:B------:R-:W3:Y:S01]  /*6bd0*/  @!P0 LDG.E R27, desc[UR6][R18.64] ;  /* 0x00000006121b8981 */ /* 0x000ee2000c1e1900 */
[----:B------:R-:W-:-:S05]  /*6be0*/  VIADD R16, R25, 0x1 ;  /* 0x0000000119107836 */ /* 0x000fca0000000000 */
[----:B------:R-:W-:Y:S01]  /*6bf0*/  ISETP.GT.AND P1, PT, R16, UR4, PT ;  /* 0x0000000410007c0c */ /* 0x000fe2000bf24270 */
[----:B------:R-:W-:-:S03]  /*6c00*/  IMAD.WIDE R16, R6, 0x4, R18 ;  /* 0x0000000406107825 */ /* 0x000fc600078e0212 */
[C---:B------:R-:W-:Y:S02]  /*6c10*/  ISETP.GT.U32.OR P1, PT, R25.reuse, 0x7ffffffe, P1 ;  /* 0x7ffffffe1900780c */ /* 0x040fe40000f24470 */
[----:B------:R-:W-:Y:S01]  /*6c20*/  IADD3 R24, PT, PT, R25, 0x2, RZ ;  /* 0x0000000219187810 */ /* 0x000fe20007ffe0ff */
[----:B---3--:R3:W-:Y:S10]  /*6c30*/  @!P0 STG.E desc[UR6][R16.64], R27 ;  /* 0x0000001b10008986 */ /* 0x0087f4000c101906 */
        /* <DEDUP_REMOVED lines=10> */
[----:B------:R-:W-:Y:S02]  /*6ce0*/  VIADD R23, R23, 0x4 ;  /* 0x0000000417177836 */ /* 0x000fe40000000000 */
[----:B------:R-:W-:-:S03]  /*6cf0*/  VIADD R22, R22, 0x4 ;  /* 0x0000000416167836 */ /* 0x000fc60000000000 */
[----:B------:R-:W-:Y:S01]  /*6d00*/  ISETP.NE.AND P0, PT, R23, RZ, PT ;  /* 0x000000ff1700720c */ /* 0x000fe20003f05270 */
[----:B----4-:R3:W-:-:S12]  /*6d10*/  @!P1 STG.E desc[UR6][R16.64+0xc], R25 ;  /* 0x00000c1910009986 */ /* 0x0107d8000c101906 */
[----:B------:R-:W-:Y:S05]  /*6d20*/  @P0 BRA `(.L_x_327) ;  /* 0xfffffffc008c0947 */ /* 0x000fea000383ffff */
.L_x_326:
[----:B--2---:R-:W-:Y:S05]  /*6d30*/  BSYNC.RECONVERGENT B2 ;  /* 0x0000000000027941 */ /* 0x004fea0003800200 */
.L_x_325:
[----:B------:R-:W-:Y:S05]  /*6d40*/  @!P2 BRA `(.L_x_324) ;  /* 0x00000000004ca947 */ /* 0x000fea0003800000 */
[----:B------:R-:W-:Y:S01]  /*6d50*/  BSSY.RECONVERGENT B2, `(.L_x_324) ;  /* 0x0000012000027945 */ /* 0x000fe20003800200 */
[----:B------:R-:W-:-:S07]  /*6d60*/  IADD3 R21, PT, PT, -R21, RZ, RZ ;  /* 0x000000ff15157210 */ /* 0x000fce0007ffe1ff */
.L_x_329:
[----:B------:R-:W2:Y:S01]  /*6d70*/  LDCU UR4, c[0x3][URZ] ;  /* 0x00c00000ff0477ac */ /* 0x000ea20008000800 */
[----:B0--3--:R-:W-:-:S05]  /*6d80*/  IMAD.IADD R17, R11, 0x1, R20 ;  /* 0x000000010b117824 */ /* 0x009fca00078e0214 */
[----:B--2---:R-:W-:-:S04]  /*6d90*/  ISETP.GT.AND P0, PT, R17, UR4, PT ;  /* 0x0000000411007c0c */ /* 0x004fc8000bf04270 */
[----:B------:R-:W-:-:S13]  /*6da0*/  ISETP.LT.OR P0, PT, R17, 0x1, P0 ;  /* 0x000000011100780c */ /* 0x000fda0000701670 */
[----:B-1----:R-:W0:Y:S01]  /*6db0*/  @!P0 LDC.64 R14, c[0x0][0x398] ;  /* 0x0000e600ff0e8b82 */ /* 0x002e220000000a00 */
        /* <DEDUP_REMOVED lines=11> */
.L_x_328:
[----:B------:R-:W-:Y:S05]  /*6e70*/  BSYNC.RECONVERGENT B2 ;  /* 0x0000000000027941 */ /* 0x000fea0003800200 */
.L_x_324:
[----:B--2---:R-:W-:Y:S05]  /*6e80*/  BSYNC.RECONVERGENT B1 ;  /* 0x0000000000017941 */ /* 0x004fea0003800200 */
.L_x_323:
[----:B------:R-:W-:Y:S05]  /*6e90*/  BRA `(.L_x_276) ;  /* 0x0000000c00a87947 */ /* 0x000fea0003800000 */
.L_x_307:
        /* <DEDUP_REMOVED lines=10> */
[----:B------:R-:W3:Y:S01]  /*6f40*/  LDC R22, c[0x3][RZ] ;  /* 0x00c00000ff167b82 */ /* 0x000ee20000000800 */
[C---:B------:R-:W-:Y:S01]  /*6f50*/  IADD3 R23, PT, PT, R13.reuse, 0x3, RZ ;  /* 0x000000030d177810 */ /* 0x040fe20007ffe0ff */
[----:B------:R-:W-:Y:S01]  /*6f60*/  VIADD R21, R13, 0x2 ;  /* 0x000000020d157836 */ /* 0x000fe20000000000 */
[----:B------:R-:W-:Y:S01]  /*6f70*/  LOP3.LUT R12, R8, 0xfffffffc, RZ, 0xc0, !PT ;  /* 0xfffffffc080c7812 */ /* 0x000fe200078ec0ff */
[----:B-1----:R-:W-:Y:S02]  /*6f80*/  IMAD R15, R7, R6, RZ ;  /* 0x00000006070f7224 */ /* 0x002fe400078e02ff */
[----:B------:R-:W-:Y:S02]  /*6f90*/  VIADD R24, R13, 0x1 ;  /* 0x000000010d187836 */ /* 0x000fe40000000000 */
[C---:B------:R-:W-:Y:S02]  /*6fa0*/  IMAD R25, R6.reuse, R13, R6 ;  /* 0x0000000d06197224 */ /* 0x040fe400078e0206 */
[----:B------:R-:W-:-:S02]  /*6fb0*/  IMAD R21, R6, R21, RZ ;  /* 0x0000001506157224 */ /* 0x000fc400078e02ff */
[----:B------:R-:W-:Y:S02]  /*6fc0*/  IMAD R23, R6, R23, RZ ;  /* 0x0000001706177224 */ /* 0x000fe400078e02ff */
[----:B------:R-:W-:Y:S02]  /*6fd0*/  IMAD R20, R8, R15, RZ ;  /* 0x0000000f08147224 */ /* 0x000fe400078e02ff */
[----:B0-----:R-:W-:Y:S01]  /*6fe0*/  IMAD.MOV R26, RZ, RZ, -R12 ;  /* 0x000000ffff1a7224 */ /* 0x001fe200078e0a0c */
[----:B---3--:R-:W-:-:S07]  /*6ff0*/  LEA R22, R22, 0x8, 0x2 ;  /* 0x0000000816167811 */ /* 0x008fce00078e10ff */
.L_x_334:
[----:B------:R-:W0:Y:S01]  /*7000*/  LDCU UR4, c[0x3][URZ] ;  /* 0x00c00000ff0477ac */ /* 0x000e220008000800 */
[----:B---3--:R-:W-:-:S05]  /*7010*/  VIADD R14, R24, 0xffffffff ;  /* 0xffffffff180e7836 */ /* 0x008fca0000000000 */
        /* <DEDUP_REMOVED lines=8> */
[----:B0-----:R-:W-:Y:S01]  /*70a0*/  @!P1 IMAD.WIDE R14, R25, 0x4, R14 ;  /* 0x00000004190e9825 */ /* 0x001fe200078e020e */
[----:B------:R-:W-:Y:S01]  /*70b0*/  IADD3 R16, PT, PT, R24, 0x1, RZ ;  /* 0x0000000118107810 */ /* 0x000fe20007ffe0ff */
[----:B---3--:R0:W-:Y:S04]  /*70c0*/  @!P0 STG.E desc[UR6][R18.64], R27 ;  /* 0x0000001b12008986 */ /* 0x0081e8000c101906 */
[----:B------:R-:W3:Y:S01]  /*70d0*/  @!P1 LDG.E R29, desc[UR6][R14.64+0x4] ;  /* 0x000004060e1d9981 */ /* 0x000ee2000c1e1900 */
[----:B------:R-:W-:-:S04]  /*70e0*/  ISETP.GT.AND P0, PT, R16, UR4, PT ;  /* 0x0000000410007c0c */ /* 0x000fc8000bf04270 */
[----:B------:R-:W-:-:S13]  /*70f0*/  ISETP.LT.OR P0, PT, R16, 0x1, P0 ;  /* 0x000000011000780c */ /* 0x000fda0000701670 */
[----:B------:R-:W1:Y:S02]  /*7100*/  @!P0 LDC.64 R16, c[0x0][0x398] ;  /* 0x0000e600ff108b82 */ /* 0x000e640000000a00 */
[----:B-1----:R-:W-:-:S04]  /*7110*/  @!P0 IMAD.WIDE R16, R21, 0x4, R16 ;  /* 0x0000000415108825 */ /* 0x002fc800078e0210 */
[----:B0-----:R-:W-:Y:S01]  /*7120*/  VIADD R18, R24, 0x2 ;  /* 0x0000000218127836 */ /* 0x001fe20000000000 */
[----:B---3--:R3:W-:Y:S04]  /*7130*/  @!P1 STG.E desc[UR6][R14.64], R29 ;  /* 0x0000001d0e009986 */ /* 0x0087e8000c101906 */
[----:B------:R-:W4:Y:S01]  /*7140*/  @!P0 LDG.E R28, desc[UR6][R16.64+0x4] ;  /* 0x00000406101c8981 */ /* 0x000f22000c1e1900 */
[----:B------:R-:W-:-:S04]  /*7150*/  ISETP.GT.AND P1, PT, R18, UR4, PT ;  /* 0x0000000412007c0c */ /* 0x000fc8000bf24270 */
[----:B------:R-:W-:-:S13]  /*7160*/  ISETP.LT.OR P1, PT, R18, 0x1, P1 ;  /* 0x000000011200780c */ /* 0x000fda0000f21670 */
[----:B------:R-:W0:Y:S02]  /*7170*/  @!P1 LDC.64 R18, c[0x0][0x398] ;  /* 0x0000e600ff129b82 */ /* 0x000e240000000a00 */
[----:B0-----:R-:W-:Y:S01]  /*7180*/  @!P1 IMAD.WIDE R18, R23, 0x4, R18 ;  /* 0x0000000417129825 */ /* 0x001fe200078e0212 */
[----:B----4-:R3:W-:Y:S04]  /*7190*/  @!P0 STG.E desc[UR6][R16.64], R28 ;  /* 0x0000001c10008986 */ /* 0x0107e8000c101906 */
[----:B------:R-:W4:Y:S01]  /*71a0*/  @!P1 LDG.E R27, desc[UR6][R18.64+0x4] ;  /* 0x00000406121b9981 */ /* 0x000f22000c1e1900 */
[----:B------:R-:W-:Y:S01]  /*71b0*/  VIADD R26, R26, 0x4 ;  /* 0x000000041a1a7836 */ /* 0x000fe20000000000 */
[----:B------:R-:W-:Y:S01]  /*71c0*/  IADD3 R20, PT, PT, R22, R20, RZ ;  /* 0x0000001416147210 */ /* 0x000fe20007ffe0ff */
[----:B------:R-:W-:-:S02]  /*71d0*/  VIADD R24, R24, 0x4 ;  /* 0x0000000418187836 */ /* 0x000fc40000000000 */
[----:B------:R-:W-:Y:S01]  /*71e0*/  IMAD.IADD R25, R22, 0x1, R25 ;  /* 0x0000000116197824 */ /* 0x000fe200078e0219 */
[----:B------:R-:W-:Y:S01]  /*71f0*/  ISETP.NE.AND P0, PT, R26, RZ, PT ;  /* 0x000000ff1a00720c */ /* 0x000fe20003f05270 */
[C---:B------:R-:W-:Y:S02]  /*7200*/  IMAD.IADD R21, R22.reuse, 0x1, R21 ;  /* 0x0000000116157824 */ /* 0x040fe400078e0215 */
[----:B------:R-:W-:Y:S01]  /*7210*/  IMAD.IADD R23, R22, 0x1, R23 ;  /* 0x0000000116177824 */ /* 0x000fe200078e0217 */
[----:B----4-:R3:W-:Y:S09]  /*7220*/  @!P1 STG.E desc[UR6][R18.64], R27 ;  /* 0x0000001b12009986 */ /* 0x0107f2000c101906 */
[----:B------:R-:W-:Y:S05]  /*7230*/  @P0 BRA `(.L_x_334) ;  /* 0xfffffffc00700947 */ /* 0x000fea000383ffff */
.L_x_333:
[----:B--2---:R-:W-:Y:S05]  /*7240*/  BSYNC.RECONVERGENT B2 ;  /* 0x0000000000027941 */ /* 0x004fea0003800200 */
.L_x_332:
[----:B01-3--:R-:W-:-:S13]  /*7250*/  LOP3.LUT P0, R14, R8, 0x3, RZ, 0xc0, !PT ;  /* 0x00000003080e7812 */ /* 0x00bfda000780c0ff */
[----:B------:R-:W-:Y:S05]  /*7260*/  @!P0 BRA `(.L_x_331) ;  /* 0x0000000800b08947 */ /* 0x000fea0003800000 */
[----:B------:R-:W-:Y:S01]  /*7270*/  IADD3 R17, PT, PT, R13, R12, RZ ;  /* 0x0000000c0d117210 */ /* 0x000fe20007ffe0ff */
[----:B------:R-:W-:Y:S01]  /*7280*/  BSSY.RECONVERGENT B2, `(.L_x_335) ;  /* 0x0000010000027945 */ /* 0x000fe20003800200 */
[----:B------:R-:W-:-:S03]  /*7290*/  IMAD.MOV R12, RZ, RZ, -R14 ;  /* 0x000000ffff0c7224 */ /* 0x000fc600078e0a0e */
[----:B------:R-:W-:-:S07]  /*72a0*/  IMAD R19, R6, R17, RZ ;  /* 0x0000001106137224 */ /* 0x000fce00078e02ff */
.L_x_337:
        /* <DEDUP_REMOVED lines=13> */
.L_x_336:
[----:B------:R-:W-:Y:S05]  /*7380*/  BSYNC.RECONVERGENT B2 ;  /* 0x0000000000027941 */ /* 0x000fea0003800200 */
.L_x_335:
[----:B------:R-:W-:Y:S05]  /*7390*/  BRA `(.L_x_331) ;  /* 0x0000000800647947 */ /* 0x000fea0003800000 */
.L_x_330:
[----:B------:R-:W-:Y:S01]  /*73a0*/  ISETP.GT.U32.AND P0, PT, R5, 0x7ffffffe, PT ;  /* 0x7ffffffe0500780c */ /* 0x000fe20003f04070 */
[----:B------:R-:W-:-:S12]  /*73b0*/  BSSY.RECONVERGENT B2, `(.L_x_338) ;  /* 0x0000048000027945 */ /* 0x000fd80003800200 */
[----:B------:R-:W-:Y:S05]  /*73c0*/  @P0 BRA `(.L_x_339) ;  /* 0x0000000400180947 */ /* 0x000fea0003800000 */
[----:B------:R-:W-:Y:S01]  /*73d0*/  ISETP.GE.U32.AND P0, PT, R5, 0x3, PT ;  /* 0x000000030500780c */ /* 0x000fe20003f06070 */
[----:B------:R-:W-:Y:S01]  /*73e0*/  BSSY.RECONVERGENT B3, `(.L_x_340) ;  /* 0x0000033000037945 */ /* 0x000fe20003800200 */
[----:B------:R-:W-:-:S11]  /*73f0*/  IMAD.MOV.U32 R12, RZ, RZ, RZ ;  /* 0x000000ffff0c7224 */ /* 0x000fd600078e00ff */
[----:B------:R-:W-:Y:S05]  /*7400*/  @!P0 BRA `(.L_x_341) ;  /* 0x0000000000c08947 */ /* 0x000fea0003800000 */
[----:B------:R-:W3:Y:S01]  /*7410*/  LDC R22, c[0x3][RZ] ;  /* 0x00c00000ff167b82 */ /* 0x000ee20000000800 */
[----:B------:R-:W-:Y:S01]  /*7420*/  LOP3.LUT R12, R8, 0xfffffffc, RZ, 0xc0, !PT ;  /* 0xfffffffc080c7812 */ /* 0x000fe200078ec0ff */
[C---:B------:R-:W-:Y:S01]  /*7430*/  VIADD R21, R13.reuse, 0x2 ;  /* 0x000000020d157836 */ /* 0x040fe20000000000 */
[C---:B------:R-:W-:Y:S01]  /*7440*/  IADD3 R24, PT, PT, R13.reuse, 0x1, RZ ;  /* 0x000000010d187810 */ /* 0x040fe20007ffe0ff */
[----:B------:R-:W-:Y:S02]  /*7450*/  VIADD R23, R13, 0x3 ;  /* 0x000000030d177836 */ /* 0x000fe40000000000 */
[----:B-1----:R-:W-:Y:S02]  /*7460*/  IMAD R15, R7, R6, RZ ;  /* 0x00000006070f7224 */ /* 0x002fe400078e02ff */
[C---:B------:R-:W-:Y:S02]  /*7470*/  IMAD R25, R6.reuse, R13, R6 ;  /* 0x0000000d06197224 */ /* 0x040fe400078e0206 */
[----:B------:R-:W-:-:S02]  /*7480*/  IMAD R21, R6, R21, RZ ;  /* 0x0000001506157224 */ /* 0x000fc400078e02ff */
[----:B------:R-:W-:Y:S02]  /*7490*/  IMAD R23, R6, R23, RZ ;  /* 0x0000001706177224 */ /* 0x000fe400078e02ff */
[----:B------:R-:W-:Y:S02]  /*74a0*/  IMAD R20, R8, R15, RZ ;  /* 0x0000000f08147224 */ /* 0x000fe400078e02ff */
[----:B0-----:R-:W-:Y:S01]  /*74b0*/  IMAD.MOV R26, RZ, RZ, -R12 ;  /* 0x000000ffff1a7224 */ /* 0x001fe200078e0a0c */
[----:B---3--:R-:W-:-:S07]  /*74c0*/  LEA R22, R22, 0x8, 0x2 ;  /* 0x0000000816167811 */ /* 0x008fce00078e10ff */
.L_x_342:
        /* <DEDUP_REMOVED lines=11> */
[----:B------:R-:W-:Y:S01]  /*7580*/  VIADD R16, R24, 0x1 ;  /* 0x0000000118107836 */ /* 0x000fe20000000000 */
[----:B---3--:R0:W-:Y:S04]  /*7590*/  @!P0 STG.E desc[UR6][R18.64], R27 ;  /* 0x0000001b12008986 */ /* 0x0081e8000c101906 */
[----:B------:R-:W3:Y:S01]  /*75a0*/  @!P1 LDG.E R29, desc[UR6][R14.64+0x4] ;  /* 0x000004060e1d9981 */ /* 0x000ee2000c1e1900 */
[----:B------:R-:W-:-:S04]  /*75b0*/  ISETP.GT.AND P0, PT, R16, UR4, PT ;  /* 0x0000000410007c0c */ /* 0x000fc8000bf04270 */
[----:B------:R-:W-:-:S13]  /*75c0*/  ISETP.LT.OR P0, PT, R16, 0x1, P0 ;  /* 0x000000011000780c */ /* 0x000fda0000701670 */
[----:B------:R-:W1:Y:S02]  /*75d0*/  @!P0 LDC.64 R16, c[0x0][0x398] ;  /* 0x0000e600ff108b82 */ /* 0x000e640000000a00 */
[----:B-1----:R-:W-:Y:S01]  /*75e0*/  @!P0 IMAD.WIDE R16, R21, 0x4, R16 ;  /* 0x0000000415108825 */ /* 0x002fe200078e0210 */
[----:B0-----:R-:W-:Y:S01]  /*75f0*/  IADD3 R18, PT, PT, R24, 0x2, RZ ;  /* 0x0000000218127810 */ /* 0x001fe20007ffe0ff */
        /* <DEDUP_REMOVED lines=17> */
.L_x_341:
[----:B--2---:R-:W-:Y:S05]  /*7710*/  BSYNC.RECONVERGENT B3 ;  /* 0x0000000000037941 */ /* 0x004fea0003800200 */
.L_x_340:
[----:B01-3--:R-:W-:-:S13]  /*7720*/  LOP3.LUT P0, R14, R8, 0x3, RZ, 0xc0, !PT ;  /* 0x00000003080e7812 */ /* 0x00bfda000780c0ff */
[----:B------:R-:W-:Y:S05]  /*7730*/  @!P0 BRA `(.L_x_339) ;  /* 0x00000000003c8947 */ /* 0x000fea0003800000 */
[----:B------:R-:W-:Y:S01]  /*7740*/  IMAD.IADD R17, R13, 0x1, R12 ;  /* 0x000000010d117824 */ /* 0x000fe200078e020c */
[----:B------:R-:W-:-:S03]  /*7750*/  IADD3 R12, PT, PT, -R14, RZ, RZ ;  /* 0x000000ff0e0c7210 */ /* 0x000fc60007ffe1ff */
[----:B------:R-:W-:-:S07]  /*7760*/  IMAD R19, R6, R17, RZ ;  /* 0x0000001106137224 */ /* 0x000fce00078e02ff */
.L_x_343:
[----:B------:R-:W0:Y:S02]  /*7770*/  LDCU UR4, c[0x3][URZ] ;  /* 0x00c00000ff0477ac */ /* 0x000e240008000800 */
[----:B0-----:R-:W-:-:S04]  /*7780*/  ISETP.GT.AND P0, PT, R17, UR4, PT ;  /* 0x0000000411007c0c */ /* 0x001fc8000bf04270 */
[----:B------:R-:W-:-:S13]  /*7790*/  ISETP.LT.OR P0, PT, R17, 0x1, P0 ;  /* 0x000000011100780c */ /* 0x000fda0000701670 */
[----:B------:R-:W0:Y:S02]  /*77a0*/  @!P0 LDC.64 R14, c[0x0][0x398] ;  /* 0x0000e600ff0e8b82 */ /* 0x000e240000000a00 */
[----:B0-----:R-:W-:-:S05]  /*77b0*/  @!P0 IMAD.WIDE R14, R19, 0x4, R14 ;  /* 0x00000004130e8825 */ /* 0x001fca00078e020e */
[----:B------:R-:W2:Y:S01]  /*77c0*/  @!P0 LDG.E R21, desc[UR6][R14.64+0x4] ;  /* 0x000004060e158981 */ /* 0x000ea2000c1e1900 */
[----:B------:R-:W-:Y:S02]  /*77d0*/  VIADD R12, R12, 0x1 ;  /* 0x000000010c0c7836 */ /* 0x000fe40000000000 */
[----:B------:R-:W-:Y:S02]  /*77e0*/  VIADD R17, R17, 0x1 ;  /* 0x0000000111117836 */ /* 0x000fe40000000000 */
[----:B------:R-:W-:Y:S01]  /*77f0*/  IMAD.IADD R19, R6, 0x1, R19 ;  /* 0x0000000106137824 */ /* 0x000fe200078e0213 */
[----:B--2---:R3:W-:Y:S01]  /*7800*/  @!P0 STG.E desc[UR6][R14.64], R21 ;  /* 0x000000150e008986 */ /* 0x0047e2000c101906 */
[----:B------:R-:W-:-:S13]  /*7810*/  ISETP.NE.AND P0, PT, R12, RZ, PT ;  /* 0x000000ff0c00720c */ /* 0x000fda0003f05270 */
[----:B---3--:R-:W-:Y:S05]  /*7820*/  @P0 BRA `(.L_x_343) ;  /* 0xfffffffc00d00947 */ /* 0x008fea000383ffff */
.L_x_339:
[----:B--2---:R-:W-:Y:S05]  /*7830*/  BSYNC.RECONVERGENT B2 ;  /* 0x0000000000027941 */ /* 0x004fea0003800200 */
.L_x_338:
[----:B------:R-:W-:Y:S01]  /*7840*/  ISETP.GT.U32.AND P0, PT, R4, 0x7ffffffe, PT ;  /* 0x7ffffffe0400780c */ /* 0x000fe20003f04070 */
[----:B------:R-:W-:-:S12]  /*7850*/  BSSY.RECONVERGENT B2, `(.L_x_344) ;  /* 0x000003c000027945 */ /* 0x000fd80003800200 */
[----:B------:R-:W-:Y:S05]  /*7860*/  @P0 BRA `(.L_x_345) ;  /* 0x0000000000e80947 */ /* 0x000fea0003800000 */
[----:B------:R-:W-:Y:S01]  /*7870*/  ISETP.GE.U32.AND P0, PT, R4, 0x3, PT ;  /* 0x000000030400780c */ /* 0x000fe20003f06070 */
[----:B------:R-:W-:Y:S01]  /*7880*/  BSSY.RECONVERGENT B3, `(.L_x_346) ;  /* 0x0000027000037945 */ /* 0x000fe20003800200 */
[----:B------:R-:W-:Y:S01]  /*7890*/  LOP3.LUT R21, R10, 0x3, RZ, 0xc0, !PT ;  /* 0x000000030a157812 */ /* 0x000fe200078ec0ff */
[----:B------:R-:W-:Y:S02]  /*78a0*/  HFMA2 R20, -RZ, RZ, 0, 0 ;  /* 0x00000000ff147431 */ /* 0x000fe400000001ff */
[----:B------:R-:W-:Y:S01]  /*78b0*/  IMAD R12, R6, R3, RZ ;  /* 0x00000003060c7224 */ /* 0x000fe200078e02ff */
[----:B------:R-:W-:-:S07]  /*78c0*/  ISETP.NE.AND P2, PT, R21, RZ, PT ;  /* 0x000000ff1500720c */ /* 0x000fce0003f45270 */
[----:B------:R-:W-:Y:S06]  /*78d0*/  @!P0 BRA `(.L_x_347) ;  /* 0x0000000000848947 */ /* 0x000fec0003800000 */
[----:B01----:R-:W0:Y:S01]  /*78e0*/  LDC.64 R14, c[0x0][0x398] ;  /* 0x0000e600ff0e7b82 */ /* 0x003e220000000a00 */
[----:B------:R-:W-:Y:S01]  /*78f0*/  LOP3.LUT R20, R10, 0xfffffffc, RZ, 0xc0, !PT ;  /* 0xfffffffc0a147812 */ /* 0x000fe200078ec0ff */
[----:B------:R-:W-:-:S04]  /*7900*/  IMAD.MOV.U32 R22, RZ, RZ, RZ ;  /* 0x000000ffff167224 */ /* 0x000fc800078e00ff */
[----:B------:R-:W-:-:S07]  /*7910*/  IMAD.MOV R23, RZ, RZ, -R20 ;  /* 0x000000ffff177224 */ /* 0x000fce00078e0a14 */
.L_x_348:
[----:B------:R-:W1:Y:S01]  /*7920*/  LDCU UR4, c[0x3][URZ] ;  /* 0x00c00000ff0477ac */ /* 0x000e620008000800 */
[----:B--2---:R-:W-:-:S05]  /*7930*/  IMAD.IADD R25, R11, 0x1, R22 ;  /* 0x000000010b197824 */ /* 0x004fca00078e0216 */
        /* <DEDUP_REMOVED lines=9> */
[C---:B------:R-:W-:Y:S01]  /*79d0*/  ISETP.GT.U32.OR P1, PT, R25.reuse, 0x7ffffffe, P1 ;  /* 0x7ffffffe1900780c */ /* 0x040fe20000f24470 */
[----:B------:R-:W-:Y:S01]  /*79e0*/  VIADD R24, R25, 0x2 ;  /* 0x0000000219187836 */ /* 0x000fe20000000000 */
[----:B--2---:R2:W-:Y:S11]  /*79f0*/  @!P0 STG.E desc[UR6][R16.64], R27 ;  /* 0x0000001b10008986 */ /* 0x0045f6000c101906 */
        /* <DEDUP_REMOVED lines=9> */
[----:B------:R-:W3:Y:S01]  /*7a90*/  @!P1 LDG.E R25, desc[UR6][R18.64+0xc] ;  /* 0x00000c0612199981 */ /* 0x000ee2000c1e1900 */
[----:B------:R-:W-:Y:S01]  /*7aa0*/  IADD3 R23, PT, PT, R23, 0x4, RZ ;  /* 0x0000000417177810 */ /* 0x000fe20007ffe0ff */
[----:B------:R-:W-:-:S03]  /*7ab0*/  VIADD R22, R22, 0x4 ;  /* 0x0000000416167836 */ /* 0x000fc60000000000 */
[----:B------:R-:W-:Y:S01]  /*7ac0*/  ISETP.NE.AND P0, PT, R23, RZ, PT ;  /* 0x000000ff1700720c */ /* 0x000fe20003f05270 */
[----:B---3--:R2:W-:-:S12]  /*7ad0*/  @!P1 STG.E desc[UR6][R16.64+0xc], R25 ;  /* 0x00000c1910009986 */ /* 0x0085d8000c101906 */
[----:B------:R-:W-:Y:S05]  /*7ae0*/  @P0 BRA `(.L_x_348) ;  /* 0xfffffffc008c0947 */ /* 0x000fea000383ffff */
.L_x_347:
[----:B------:R-:W-:Y:S05]  /*7af0*/  BSYNC.RECONVERGENT B3 ;  /* 0x0000000000037941 */ /* 0x000fea0003800200 */
.L_x_346:
[----:B------:R-:W-:Y:S05]  /*7b00*/  @!P2 BRA `(.L_x_345) ;  /* 0x000000000040a947 */ /* 0x000fea0003800000 */
[----:B------:R-:W-:-:S07]  /*7b10*/  IMAD.MOV R21, RZ, RZ, -R21 ;  /* 0x000000ffff157224 */ /* 0x000fce00078e0a15 */
.L_x_349:
[----:B------:R-:W3:Y:S01]  /*7b20*/  LDCU UR4, c[0x3][URZ] ;  /* 0x00c00000ff0477ac */ /* 0x000ee20008000800 */
[----:B0-2---:R-:W-:-:S05]  /*7b30*/  IMAD.IADD R17, R11, 0x1, R20 ;  /* 0x000000010b117824 */ /* 0x005fca00078e0214 */
[----:B---3--:R-:W-:-:S04]  /*7b40*/  ISETP.GT.AND P0, PT, R17, UR4, PT ;  /* 0x0000000411007c0c */ /* 0x008fc8000bf04270 */
[----:B------:R-:W-:-:S13]  /*7b50*/  ISETP.LT.OR P0, PT, R17, 0x1, P0 ;  /* 0x000000011100780c */ /* 0x000fda0000701670 */
[----:B-1----:R-:W0:Y:S01]  /*7b60*/  @!P0 LDC.64 R14, c[0x0][0x398] ;  /* 0x0000e600ff0e8b82 */ /* 0x002e220000000a00 */
[----:B------:R-:W-:-:S04]  /*7b70*/  @!P0 IADD3 R16, PT, PT, R12, -UR4, R17 ;  /* 0x800000040c108c10 */ /* 0x000fc8000fffe011 */
[----:B------:R-:W-:-:S05]  /*7b80*/  @!P0 IADD3 R17, PT, PT, R16, -0x2, RZ ;  /* 0xfffffffe10118810 */ /* 0x000fca0007ffe0ff */
[----:B0-----:R-:W-:-:S05]  /*7b90*/  @!P0 IMAD.WIDE R14, R17, 0x4, R14 ;  /* 0x00000004110e8825 */ /* 0x001fca00078e020e */
[----:B------:R-:W2:Y:S01]  /*7ba0*/  @!P0 LDG.E R19, desc[UR6][R14.64] ;  /* 0x000000060e138981 */ /* 0x000ea2000c1e1900 */
[----:B------:R-:W-:-:S04]  /*7bb0*/  @!P0 IMAD.WIDE R16, R6, 0x4, R14 ;  /* 0x0000000406108825 */ /* 0x000fc800078e020e */
[----:B------:R-:W-:Y:S02]  /*7bc0*/  VIADD R21, R21, 0x1 ;  /* 0x0000000115157836 */ /* 0x000fe40000000000 */
[----:B------:R-:W-:Y:S01]  /*7bd0*/  VIADD R20, R20, 0x1 ;  /* 0x0000000114147836 */ /* 0x000fe20000000000 */
[----:B--2---:R3:W-:Y:S02]  /*7be0*/  @!P0 STG.E desc[UR6][R16.64], R19 ;  /* 0x0000001310008986 */ /* 0x0047e4000c101906 */
[----:B------:R-:W-:-:S13]  /*7bf0*/  ISETP.NE.AND P0, PT, R21, RZ, PT ;  /* 0x000000ff1500720c */ /* 0x000fda0003f05270 */
[----:B---3--:R-:W-:Y:S05]  /*7c00*/  @P0 BRA `(.L_x_349) ;  /* 0xfffffffc00c40947 */ /* 0x008fea000383ffff */
.L_x_345:
[----:B------:R-:W-:Y:S05]  /*7c10*/  BSYNC.RECONVERGENT B2 ;  /* 0x0000000000027941 */ /* 0x000fea0003800200 */
.L_x_344:
[----:B0-2---:R-:W0:Y:S01]  /*7c20*/  LDC R16, c[0x3][RZ] ;  /* 0x00c00000ff107b82 */ /* 0x005e220000000800 */
[----:B------:R-:W-:-:S07]  /*7c30*/  IMAD R23, R6, R3, RZ ;  /* 0x0000000306177224 */ /* 0x000fce00078e02ff */
[----:B-1----:R-:W1:Y:S01]  /*7c40*/  LDC.64 R14, c[0x0][0x398] ;  /* 0x0000e600ff0e7b82 */ /* 0x002e620000000a00 */
[----:B0-----:R-:W-:-:S13]  /*7c50*/  ISETP.NE.AND P0, PT, R16, -0x1, PT ;  /* 0xffffffff1000780c */ /* 0x001fda0003f05270 */
[----:B-1----:R-:W-:-:S05]  /*7c60*/  @!P0 IMAD.WIDE.U32 R18, R23, 0x4, R14 ;  /* 0x0000000417128825 */ /* 0x002fca00078e000e */
[----:B------:R-:W2:Y:S01]  /*7c70*/  @!P0 LDG.E R12, desc[UR6][R18.64+0x4] ;  /* 0x00000406120c8981 */ /* 0x000ea2000c1e1900 */
[----:B------:R-:W-:-:S05]  /*7c80*/  @P0 IADD3 R17, PT, PT, R23, -0x2, -R16 ;  /* 0xfffffffe17110810 */ /* 0x000fca0007ffe810 */
[----:B------:R-:W-:-:S04]  /*7c90*/  @P0 IMAD.WIDE R16, R17, 0x4, R14 ;  /* 0x0000000411100825 */ /* 0x000fc800078e020e */
[----:B------:R-:W-:-:S04]  /*7ca0*/  @P0 IMAD.WIDE R14, R23, 0x4, R14 ;  /* 0x00000004170e0825 */ /* 0x000fc800078e020e */
[----:B--2---:R-:W-:-:S04]  /*7cb0*/  @!P0 FADD R12, R12, R12 ;  /* 0x0000000c0c0c8221 */ /* 0x004fc80000000000 */
[----:B------:R-:W-:-:S05]  /*7cc0*/  @!P0 FMUL R21, R12, 0.5 ;  /* 0x3f0000000c158820 */ /* 0x000fca0000400000 */
[----:B------:R0:W-:Y:S04]  /*7cd0*/  @!P0 STG.E desc[UR6][R18.64], R21 ;  /* 0x0000001512008986 */ /* 0x0001e8000c101906 */
[----:B------:R-:W2:Y:S04]  /*7ce0*/  @P0 LDG.E R17, desc[UR6][R16.64] ;  /* 0x0000000610110981 */ /* 0x000ea8000c1e1900 */
[----:B------:R-:W2:Y:S02]  /*7cf0*/  @P0 LDG.E R12, desc[UR6][R14.64+0x4] ;  /* 0x000004060e0c0981 */ /* 0x000ea4000c1e1900 */
[----:B--2---:R-:W-:-:S04]  /*7d00*/  @P0 FADD R12, R12, R17 ;  /* 0x000000110c0c0221 */ /* 0x004fc80000000000 */
[----:B------:R-:W-:-:S05]  /*7d10*/  @P0 FMUL R23, R12, 0.5 ;  /* 0x3f0000000c170820 */ /* 0x000fca0000400000 */
[----:B------:R0:W-:Y:S02]  /*7d20*/  @P0 STG.E desc[UR6][R14.64], R23 ;  /* 0x000000170e000986 */ /* 0x0001e4000c101906 */
.L_x_331:
[----:B--2---:R-:W-:Y:S05]  /*7d30*/  BSYNC.RECONVERGENT B1 ;  /* 0x0000000000017941 */ /* 0x004fea0003800200 */
.L_x_276:
[----:B------:R-:W-:-:S04]  /*7d40*/  LOP3.LUT R12, R9, RZ, R7, 0xfa, !PT ;  /* 0x000000ff090c7212 */ /* 0x000fc800078efa07 */
        /* <DEDUP_REMOVED lines=12> */
[----:B------:R-:W1:Y:S01]  /*7e10*/  LDCU UR4, c[0x3][URZ] ;  /* 0x00c00000ff0477ac */ /* 0x000e620008000800 */
[----:B------:R-:W-:Y:S01]  /*7e20*/  HFMA2 R18, -RZ, RZ, 0, 0 ;  /* 0x00000000ff127431 */ /* 0x000fe200000001ff */
[----:B------:R-:W-:Y:S01]  /*7e30*/  LOP3.LUT R5, R8, 0xfffffffc, RZ, 0xc0, !PT ;  /* 0xfffffffc08057812 */ /* 0x000fe200078ec0ff */
[----:B------:R-:W-:Y:S02]  /*7e40*/  IMAD.MOV.U32 R14, RZ, RZ, 0x4 ;  /* 0x00000004ff0e7424 */ /* 0x000fe400078e00ff */
[----:B-1----:R-:W-:Y:S01]  /*7e50*/  IMAD.U32 R7, RZ, RZ, UR4 ;  /* 0x00000004ff077e24 */ /* 0x002fe2000f8e00ff */
[C---:B0-----:R-:W-:Y:S01]  /*7e60*/  LEA R16, R15.reuse, 0x8, 0x2 ;  /* 0x000000080f107811 */ /* 0x041fe200078e10ff */
[C---:B------:R-:W-:Y:S02]  /*7e70*/  IMAD.SHL.U32 R11, R15.reuse, 0x2, RZ ;  /* 0x000000020f0b7824 */ /* 0x040fe400078e00ff */
[----:B------:R-:W-:-:S07]  /*7e80*/  IMAD R15, R15, 0x3, RZ ;  /* 0x000000030f0f7824 */ /* 0x000fce00078e02ff */
.L_x_354:
        /* <DEDUP_REMOVED lines=15> */
[----:B------:R-:W-:-:S04]  /*7f80*/  @!P0 VIADD R21, R11, 0x4 ;  /* 0x000000040b158836 */ /* 0x000fc80000000000 */
[----:B-1----:R-:W-:Y:S01]  /*7f90*/  @!P0 IMAD.WIDE R8, R21, 0x4, R8 ;  /* 0x0000000415088825 */ /* 0x002fe200078e0208 */
[----:B------:R-:W-:Y:S01]  /*7fa0*/  IADD3 R20, PT, PT, R18, 0x3, RZ ;  /* 0x0000000312147810 */ /* 0x000fe20007ffe0ff */
        /* <DEDUP_REMOVED lines=8> */
[----:B------:R-:W-:Y:S01]  /*8030*/  VIADD R18, R18, 0x4 ;  /* 0x0000000412127836 */ /* 0x000fe20000000000 */
[C---:B------:R-:W-:Y:S01]  /*8040*/  IADD3 R14, PT, PT, R16.reuse, R14, RZ ;  /* 0x0000000e100e7210 */ /* 0x040fe20007ffe0ff */
[C---:B------:R-:W-:Y:S02]  /*8050*/  IMAD.IADD R7, R16.reuse, 0x1, R7 ;  /* 0x0000000110077824 */ /* 0x040fe400078e0207 */
[----:B------:R-:W-:Y:S01]  /*8060*/  IMAD.IADD R11, R16, 0x1, R11 ;  /* 0x00000001100b7824 */ /* 0x000fe200078e020b */
[----:B------:R-:W-:Y:S01]  /*8070*/  ISETP.NE.AND P0, PT, R18, R5, PT ;  /* 0x000000051200720c */ /* 0x000fe20003f05270 */
[----:B------:R-:W-:Y:S01]  /*8080*/  IMAD.IADD R15, R16, 0x1, R15 ;  /* 0x00000001100f7824 */ /* 0x000fe200078e020f */
[----:B--2---:R1:W-:Y:S11]  /*8090*/  @!P2 STG.E desc[UR6][R12.64], R17 ;  /* 0x000000110c00a986 */ /* 0x0043f6000c101906 */
[----:B------:R-:W-:Y:S05]  /*80a0*/  @P0 BRA `(.L_x_354) ;  /* 0xfffffffc00780947 */ /* 0x000fea000383ffff */
.L_x_353:
[----:B--2---:R-:W-:Y:S05]  /*80b0*/  BSYNC.RECONVERGENT B2 ;  /* 0x0000000000027941 */ /* 0x004fea0003800200 */
.L_x_352:
[----:B------:R-:W-:Y:S05]  /*80c0*/  @!P1 BRA `(.L_x_351) ;  /* 0x0000000000389947 */ /* 0x000fea0003800000 */
[----:B------:R-:W-:Y:S02]  /*80d0*/  IMAD.MOV R0, RZ, RZ, -R0 ;  /* 0x000000ffff007224 */ /* 0x000fe400078e0a00 */
[----:B------:R-:W-:-:S07]  /*80e0*/  IMAD R7, R6, R5, RZ ;  /* 0x0000000506077224 */ /* 0x000fce00078e02ff */
.L_x_355:
        /* <DEDUP_REMOVED lines=12> */
.L_x_351:
[----:B--2---:R-:W-:Y:S05]  /*81b0*/  BSYNC.RECONVERGENT B1 ;  /* 0x0000000000017941 */ /* 0x004fea0003800200 */
.L_x_350:
[----:B------:R-:W-:Y:S01]  /*81c0*/  ISETP.GT.U32.AND P0, PT, R4, 0x7ffffffe, PT ;  /* 0x7ffffffe0400780c */ /* 0x000fe20003f04070 */
[----:B------:R-:W-:-:S12]  /*81d0*/  BSSY.RECONVERGENT B2, `(.L_x_356) ;  /* 0x0000050000027945 */ /* 0x000fd80003800200 */
[----:B------:R-:W-:Y:S05]  /*81e0*/  @P0 BRA `(.L_x_357) ;  /* 0x0000000400380947 */ /* 0x000fea0003800000 */
[----:B------:R-:W-:Y:S01]  /*81f0*/  ISETP.GE.U32.AND P0, PT, R4, 0x3, PT ;  /* 0x000000030400780c */ /* 0x000fe20003f06070 */
[----:B------:R-:W-:Y:S01]  /*8200*/  BSSY.RECONVERGENT B1, `(.L_x_358) ;  /* 0x0000033000017945 */ /* 0x000fe20003800200 */
[----:B------:R-:W-:Y:S01]  /*8210*/  LOP3.LUT R6, R10, 0x3, RZ, 0xc0, !PT ;  /* 0x000000030a067812 */ /* 0x000fe200078ec0ff */
[----:B------:R-:W-:-:S10]  /*8220*/  IMAD.MOV.U32 R0, RZ, RZ, RZ ;  /* 0x000000ffff007224 */ /* 0x000fd400078e00ff */
[----:B------:R-:W-:Y:S05]  /*8230*/  @!P0 BRA `(.L_x_359) ;  /* 0x0000000000bc8947 */ /* 0x000fea0003800000 */
[----:B------:R-:W2:Y:S01]  /*8240*/  LDCU.64 UR4, c[0x0][0x390] ;  /* 0x00007200ff0477ac */ /* 0x000ea20008000a00 */
[----:B01-34-:R-:W0:Y:S01]  /*8250*/  LDC R14, c[0x3][RZ] ;  /* 0x00c00000ff0e7b82 */ /* 0x01be220000000800 */
[----:B------:R-:W-:Y:S01]  /*8260*/  HFMA2 R7, -RZ, RZ, 0, 0 ;  /* 0x00000000ff077431 */ /* 0x000fe200000001ff */
[----:B------:R-:W-:Y:S01]  /*8270*/  LOP3.LUT R0, R10, 0xfffffffc, RZ, 0xc0, !PT ;  /* 0xfffffffc0a007812 */ /* 0x000fe200078ec0ff */
[----:B------:R-:W1:Y:S01]  /*8280*/  LDCU UR9, c[0x3][URZ] ;  /* 0x00c00000ff0977ac */ /* 0x000e620008000800 */
[----:B------:R-:W-:-:S04]  /*8290*/  IMAD.MOV.U32 R10, RZ, RZ, 0x2 ;  /* 0x00000002ff0a7424 */ /* 0x000fc800078e00ff */
[----:B------:R-:W3:Y:S01]  /*82a0*/  LDC.64 R2, c[0x0][0x390] ;  /* 0x0000e400ff027b82 */ /* 0x000ee20000000a00 */
[----:B--2---:R-:W-:-:S04]  /*82b0*/  UIADD3 UR4, UP0, UPT, UR4, 0x8, URZ ;  /* 0x0000000804047890 */ /* 0x004fc8000ff1e0ff */
[----:B------:R-:W-:Y:S01]  /*82c0*/  UIADD3.X UR5, UPT, UPT, URZ, UR5, URZ, UP0, !UPT ;  /* 0x00000005ff057290 */ /* 0x000fe200087fe4ff */
[----:B-1----:R-:W-:Y:S02]  /*82d0*/  IMAD.U32 R11, RZ, RZ, UR9 ;  /* 0x00000009ff0b7e24 */ /* 0x002fe4000f8e00ff */
[----:B------:R-:W-:-:S03]  /*82e0*/  IMAD.U32 R12, RZ, RZ, UR4 ;  /* 0x00000004ff0c7e24 */ /* 0x000fc6000f8e00ff */
[----:B------:R-:W-:-:S07]  /*82f0*/  MOV R13, UR5 ;  /* 0x00000005000d7c02 */ /* 0x000fce0008000f00 */
.L_x_366:
[CC--:B0-----:R-:W-:Y:S01]  /*8300*/  ISETP.GT.AND P0, PT, R7.reuse, R14.reuse, PT ;  /* 0x0000000e0700720c */ /* 0x0c1fe20003f04270 */
[----:B------:R-:W-:Y:S01]  /*8310*/  VIADD R4, R7, 0x2 ;  /* 0x0000000207047836 */ /* 0x000fe20000000000 */
[----:B------:R-:W-:Y:S01]  /*8320*/  BSSY.RECONVERGENT B3, `(.L_x_360) ;  /* 0x000000b000037945 */ /* 0x000fe20003800200 */
[----:B------:R-:W-:Y:S01]  /*8330*/  VIADD R9, R11, 0x2 ;  /* 0x000000020b097836 */ /* 0x000fe20000000000 */
[----:B------:R-:W-:Y:S02]  /*8340*/  ISETP.EQ.OR P0, PT, R10, 0x2, P0 ;  /* 0x000000020a00780c */ /* 0x000fe40000702670 */
[-C--:B------:R-:W-:Y:S01]  /*8350*/  ISETP.GT.AND P2, PT, R4, R14.reuse, PT ;  /* 0x0000000e0400720c */ /* 0x080fe20003f44270 */
[----:B------:R-:W-:Y:S01]  /*8360*/  IMAD.MOV.U32 R4, RZ, RZ, R12 ;  /* 0x000000ffff047224 */ /* 0x000fe200078e000c */
[----:B------:R-:W-:Y:S01]  /*8370*/  ISETP.GE.AND P1, PT, R7, R14, PT ;  /* 0x0000000e0700720c */ /* 0x000fe20003f26270 */
[----:B---3--:R-:W-:Y:S01]  /*8380*/  IMAD.WIDE R8, R9, 0x4, R2 ;  /* 0x0000000409087825 */ /* 0x008fe200078e0202 */
[----:B------:R-:W-:-:S07]  /*8390*/  MOV R5, R13 ;  /* 0x0000000d00057202 */ /* 0x000fce0000000f00 */
[----:B------:R-:W-:Y:S05]  /*83a0*/  @P0 BRA `(.L_x_361) ;  /* 0x0000000000080947 */ /* 0x000fea0003800000 */
[----:B------:R-:W2:Y:S04]  /*83b0*/  LDG.E R13, desc[UR6][R8.64] ;  /* 0x00000006080d7981 */ /* 0x000ea8000c1e1900 */
[----:B--2---:R0:W-:Y:S02]  /*83c0*/  STG.E desc[UR6][R4.64+-0x8], R13 ;  /* 0xfffff80d04007986 */ /* 0x0041e4000c101906 */
.L_x_361:
[----:B------:R-:W-:Y:S05]  /*83d0*/  BSYNC.RECONVERGENT B3 ;  /* 0x0000000000037941 */ /* 0x000fea0003800200 */
.L_x_360:
[----:B------:R-:W-:Y:S04]  /*83e0*/  BSSY.RECONVERGENT B3, `(.L_x_362) ;  /* 0x0000004000037945 */ /* 0x000fe80003800200 */
[----:B------:R-:W-:Y:S05]  /*83f0*/  @P1 BRA `(.L_x_363) ;  /* 0x0000000000081947 */ /* 0x000fea0003800000 */
[----:B0-----:R-:W2:Y:S04]  /*8400*/  LDG.E R13, desc[UR6][R8.64+0x4] ;  /* 0x00000406080d7981 */ /* 0x001ea8000c1e1900 */
[----:B--2---:R1:W-:Y:S02]  /*8410*/  STG.E desc[UR6][R4.64+-0x4], R13 ;  /* 0xfffffc0d04007986 */ /* 0x0043e4000c101906 */
.L_x_363:
[----:B------:R-:W-:Y:S05]  /*8420*/  BSYNC.RECONVERGENT B3 ;  /* 0x0000000000037941 */ /* 0x000fea0003800200 */
.L_x_362:
[----:B------:R-:W-:Y:S04]  /*8430*/  BSSY.RECONVERGENT B3, `(.L_x_364) ;  /* 0x0000004000037945 */ /* 0x000fe80003800200 */
[----:B------:R-:W-:Y:S05]  /*8440*/  @P2 BRA `(.L_x_365) ;  /* 0x0000000000082947 */ /* 0x000fea0003800000 */
[----:B01----:R-:W2:Y:S04]  /*8450*/  LDG.E R13, desc[UR6][R8.64+0x8] ;  /* 0x00000806080d7981 */ /* 0x003ea8000c1e1900 */
[----:B--2---:R2:W-:Y:S02]  /*8460*/  STG.E desc[UR6][R4.64], R13 ;  /* 0x0000000d04007986 */ /* 0x0045e4000c101906 */
.L_x_365:
[----:B------:R-:W-:Y:S05]  /*8470*/  BSYNC.RECONVERGENT B3 ;  /* 0x0000000000037941 */ /* 0x000fea0003800200 */
.L_x_364:
[----:B------:R-:W-:-:S05]  /*8480*/  VIADD R12, R7, 0x3 ;  /* 0x00000003070c7836 */ /* 0x000fca0000000000 */
[----:B------:R-:W-:-:S13]  /*8490*/  ISETP.GT.AND P0, PT, R12, R14, PT ;  /* 0x0000000e0c00720c */ /* 0x000fda0003f04270 */
[----:B------:R-:W3:Y:S01]  /*84a0*/  @!P0 LDG.E R9, desc[UR6][R8.64+0xc] ;  /* 0x00000c0608098981 */ /* 0x000ee2000c1e1900 */
[----:B------:R-:W-:Y:S01]  /*84b0*/  VIADD R7, R7, 0x4 ;  /* 0x0000000407077836 */ /* 0x000fe20000000000 */
[----:B------:R-:W-:Y:S01]  /*84c0*/  IADD3 R12, P1, PT, R4, 0x10, RZ ;  /* 0x00000010040c7810 */ /* 0x000fe20007f3e0ff */
[----:B------:R-:W-:Y:S01]  /*84d0*/  VIADD R10, R10, 0x4 ;  /* 0x000000040a0a7836 */ /* 0x000fe20000000000 */
[----:B------:R-:W-:-:S03]  /*84e0*/  IADD3 R11, PT, PT, R11, 0x4, RZ ;  /* 0x000000040b0b7810 */ /* 0x000fc60007ffe0ff */
[----:B012---:R-:W-:Y:S01]  /*84f0*/  IMAD.X R13, RZ, RZ, R5, P1 ;  /* 0x000000ffff0d7224 */ /* 0x007fe200008e0605 */
[----:B---3--:R2:W-:Y:S01]  /*8500*/  @!P0 STG.E desc[UR6][R4.64+0x4], R9 ;  /* 0x0000040904008986 */ /* 0x0085e2000c101906 */
[----:B------:R-:W-:-:S13]  /*8510*/  ISETP.NE.AND P0, PT, R7, R0, PT ;  /* 0x000000000700720c */ /* 0x000fda0003f05270 */
[----:B--2---:R-:W-:Y:S05]  /*8520*/  @P0 BRA `(.L_x_366) ;  /* 0xfffffffc00740947 */ /* 0x004fea000383ffff */
.L_x_359:
[----:B------:R-:W-:Y:S05]  /*8530*/  BSYNC.RECONVERGENT B1 ;  /* 0x0000000000017941 */ /* 0x000fea0003800200 */
.L_x_358:
[----:B------:R-:W-:-:S13]  /*8540*/  ISETP.NE.AND P0, PT, R6, RZ, PT ;  /* 0x000000ff0600720c */ /* 0x000fda0003f05270 */
[----:B------:R-:W-:Y:S05]  /*8550*/  @!P0 BRA `(.L_x_357) ;  /* 0x00000000005c8947 */ /* 0x000fea0003800000 */
[----:B-1----:R-:W1:Y:S01]  /*8560*/  LDC.64 R2, c[0x0][0x390] ;  /* 0x0000e400ff027b82 */ /* 0x002e620000000a00 */
[----:B------:R-:W2:Y:S01]  /*8570*/  LDCU UR4, c[0x3][URZ] ;  /* 0x00c00000ff0477ac */ /* 0x000ea20008000800 */
[----:B------:R-:W-:-:S06]  /*8580*/  IADD3 R6, PT, PT, -R6, RZ, RZ ;  /* 0x000000ff06067210 */ /* 0x000fcc0007ffe1ff */
[----:B------:R-:W0:Y:S01]  /*8590*/  LDC.64 R4, c[0x0][0x390] ;  /* 0x0000e400ff047b82 */ /* 0x000e220000000a00 */
[C---:B--2---:R-:W-:Y:S01]  /*85a0*/  IADD3.X R7, PT, PT, R0.reuse, UR4, RZ, PT, PT ;  /* 0x0000000400077c10 */ /* 0x044fe2000bfee4ff */
[----:B-1----:R-:W-:-:S04]  /*85b0*/  IMAD.WIDE.U32 R2, R0, 0x4, R2 ;  /* 0x0000000400027825 */ /* 0x002fc800078e0002 */
[----:B------:R-:W-:Y:S02]  /*85c0*/  IMAD.MOV.U32 R8, RZ, RZ, R2 ;  /* 0x000000ffff087224 */ /* 0x000fe400078e0002 */
[----:B------:R-:W-:-:S07]  /*85d0*/  IMAD.MOV.U32 R11, RZ, RZ, R3 ;  /* 0x000000ffff0b7224 */ /* 0x000fce00078e0003 */
.L_x_367:
[----:B------:R-:W1:Y:S01]  /*85e0*/  LDCU UR4, c[0x3][URZ] ;  /* 0x00c00000ff0477ac */ /* 0x000e620008000800 */
[----:B0-2---:R-:W-:Y:S01]  /*85f0*/  IMAD.WIDE R2, R7, 0x4, R4 ;  /* 0x0000000407027825 */ /* 0x005fe200078e0204 */
[----:B-1----:R-:W-:-:S04]  /*8600*/  ISETP.GT.AND P0, PT, R0, UR4, PT ;  /* 0x0000000400007c0c */ /* 0x002fc8000bf04270 */
[----:B------:R-:W-:-:S13]  /*8610*/  ISETP.EQ.OR P0, PT, R0, RZ, P0 ;  /* 0x000000ff0000720c */ /* 0x000fda0000702670 */
[----:B------:R0:W2:Y:S01]  /*8620*/  @!P0 LDG.E R9, desc[UR6][R2.64] ;  /* 0x0000000602098981 */ /* 0x0000a2000c1e1900 */
[----:B------:R-:W-:Y:S01]  /*8630*/  VIADD R6, R6, 0x1 ;  /* 0x0000000106067836 */ /* 0x000fe20000000000 */
[----:B------:R-:W-:Y:S01]  /*8640*/  IADD3 R7, PT, PT, R7, 0x1, RZ ;  /* 0x0000000107077810 */ /* 0x000fe20007ffe0ff */
[----:B------:R-:W-:-:S03]  /*8650*/  VIADD R0, R0, 0x1 ;  /* 0x0000000100007836 */ /* 0x000fc60000000000 */
[----:B------:R-:W-:Y:S01]  /*8660*/  ISETP.NE.AND P1, PT, R6, RZ, PT ;  /* 0x000000ff0600720c */ /* 0x000fe20003f25270 */
[----:B0-----:R-:W-:Y:S02]  /*8670*/  @!P0 IMAD.MOV.U32 R2, RZ, RZ, R8 ;  /* 0x000000ffff028224 */ /* 0x001fe400078e0008 */
[----:B------:R-:W-:-:S05]  /*8680*/  @!P0 IMAD.MOV.U32 R3, RZ, RZ, R11 ;  /* 0x000000ffff038224 */ /* 0x000fca00078e000b */
[----:B--2---:R2:W-:Y:S01]  /*8690*/  @!P0 STG.E desc[UR6][R2.64], R9 ;  /* 0x0000000902008986 */ /* 0x0045e2000c101906 */
[----:B------:R-:W-:-:S05]  /*86a0*/  IADD3 R8, P0, PT, R8, 0x4, RZ ;  /* 0x0000000408087810 */ /* 0x000fca0007f1e0ff */
[----:B------:R-:W-:Y:S01]  /*86b0*/  IMAD.X R11, RZ, RZ, R11, P0 ;  /* 0x000000ffff0b7224 */ /* 0x000fe200000e060b */
[----:B------:R-:W-:Y:S07]  /*86c0*/  @P1 BRA `(.L_x_367) ;  /* 0xfffffffc00c41947 */ /* 0x000fee000383ffff */
.L_x_357:
[----:B------:R-:W-:Y:S05]  /*86d0*/  BSYNC.RECONVERGENT B2 ;  /* 0x0000000000027941 */ /* 0x000fea0003800200 */
.L_x_356:
[----:B------:R-:W5:Y:S08]  /*86e0*/  LDC R7, c[0x3][RZ] ;  /* 0x00c00000ff077b82 */ /* 0x000f700000000800 */
[----:B-12---:R-:W5:Y:S08]  /*86f0*/  LDC.64 R2, c[0x0][0x390] ;  /* 0x0000e400ff027b82 */ /* 0x006f700000000a00 */
[----:B------:R-:W1:Y:S01]  /*8700*/  LDC.64 R4, c[0x0][0x390] ;  /* 0x0000e400ff047b82 */ /* 0x000e620000000a00 */
[----:B-----5:R-:W-:-:S06]  /*8710*/  IMAD.WIDE R2, R7, 0x4, R2 ;  /* 0x0000000407027825 */ /* 0x020fcc00078e0202 */
[----:B------:R-:W2:Y:S04]  /*8720*/  LDG.E R3, desc[UR6][R2.64+0x8] ;  /* 0x0000080602037981 */ /* 0x000ea8000c1e1900 */
[----:B-1----:R-:W2:Y:S02]  /*8730*/  LDG.E R0, desc[UR6][R4.64+0x4] ;  /* 0x0000040604007981 */ /* 0x002ea4000c1e1900 */
[----:B--2---:R-:W-:-:S04]  /*8740*/  FADD R0, R0, R3 ;  /* 0x0000000300007221 */ /* 0x004fc80000000000 */
[----:B------:R-:W-:-:S05]  /*8750*/  FMUL R7, R0, 0.5 ;  /* 0x3f00000000077820 */ /* 0x000fca0000400000 */
[----:B------:R-:W-:Y:S01]  /*8760*/  STG.E desc[UR6][R4.64], R7 ;  /* 0x0000000704007986 */ /* 0x000fe2000c101906 */
[----:B------:R-:W-:Y:S05]  /*8770*/  EXIT ;  /* 0x000000000000794d */ /* 0x000fea0003800000 */
.L_x_322:
[----:B--2---:R-:W-:Y:S05]  /*8780*/  BSYNC.RECONVERGENT B0 ;  /* 0x0000000000007941 */ /* 0x004fea0003800200 */
.L_x_244:
[----:B------:R-:W-:Y:S01]  /*8790*/  VIADD R0, R0, 0xffffffff ;  /* 0xffffffff00007836 */ /* 0x000fe20000000000 */
[----:B------:R-:W-:Y:S04]  /*87a0*/  BSSY.RECONVERGENT B0, `(.L_x_368) ;  /* 0x0000219000007945 */ /* 0x000fe80003800200 */
[----:B------:R-:W-:-:S13]  /*87b0*/  ISETP.NE.AND P0, PT, R9, R0, PT ;  /* 0x000000000900720c */ /* 0x000fda0003f05270 */
[----:B------:R-:W-:Y:S05]  /*87c0*/  @P0 BRA `(.L_x_369) ;  /* 0x0000001400200947 */ /* 0x000fea0003800000 */
[----:B------:R-:W-:-:S04]  /*87d0*/  IADD3 R0, PT, PT, R2, -0x1, RZ ;  /* 0xffffffff02007810 */ /* 0x000fc80007ffe0ff */
        /* <DEDUP_REMOVED lines=12> */
[----:B------:R-:W-:Y:S01]  /*88a0*/  IMAD R7, R7, R6, RZ ;  /* 0x0000000607077224 */ /* 0x000fe200078e02ff */
[----:B------:R-:W-:-:S03]  /*88b0*/  LOP3.LUT R2, R8, 0xfffffffc, RZ, 0xc0, !PT ;  /* 0xfffffffc08027812 */ /* 0x000fc600078ec0ff */
[----:B------:R-:W-:Y:S02]  /*88c0*/  IMAD R5, R8, R7, RZ ;  /* 0x0000000708057224 */ /* 0x000fe400078e02ff */
[----:B------:R-:W-:Y:S02]  /*88d0*/  VIADD R7, R13, 0x1 ;  /* 0x000000010d077836 */ /* 0x000fe40000000000 */
[----:B------:R-:W-:Y:S01]  /*88e0*/  IMAD.MOV R12, RZ, RZ, -R2 ;  /* 0x000000ffff0c7224 */ /* 0x000fe200078e0a02 */
[----:B0-----:R-:W-:Y:S01]  /*88f0*/  IADD3 R9, PT, PT, R5, R14, RZ ;  /* 0x0000000e05097210 */ /* 0x001fe20007ffe0ff */
[C-C-:B------:R-:W-:Y:S01]  /*8900*/  IMAD R21, R14.reuse, 0x4, R5.reuse ;  /* 0x000000040e157824 */ /* 0x140fe200078e0205 */
[C---:B------:R-:W-:Y:S01]  /*8910*/  LEA R8, R14.reuse, 0x8, 0x2 ;  /* 0x000000080e087811 */ /* 0x040fe200078e10ff */
[C-C-:B------:R-:W-:Y:S02]  /*8920*/  IMAD R23, R14.reuse, 0x3, R5.reuse ;  /* 0x000000030e177824 */ /* 0x140fe400078e0205 */
[----:B------:R-:W-:-:S07]  /*8930*/  IMAD R5, R14, 0x2, R5 ;  /* 0x000000020e057824 */ /* 0x000fce00078e0205 */
.L_x_375:
        /* <DEDUP_REMOVED lines=19> */
[----:B-1----:R-:W-:-:S04]  /*8a70*/  @!P0 IMAD.WIDE R18, R29, 0x4, R18 ;  /* 0x000000041d128825 */ /* 0x002fc800078e0212 */
[----:B------:R-:W-:Y:S01]  /*8a80*/  VIADD R20, R7, 0x2 ;  /* 0x0000000207147836 */ /* 0x000fe20000000000 */
[----:B--2---:R2:W-:Y:S04]  /*8a90*/  @!P1 STG.E desc[UR6][R14.64+0x4], R27 ;  /* 0x0000041b0e009986 */ /* 0x0045e8000c101906 */
[----:B------:R-:W3:Y:S01]  /*8aa0*/  @!P0 LDG.E R29, desc[UR6][R18.64] ;  /* 0x00000006121d8981 */ /* 0x000ee2000c1e1900 */
[----:B------:R-:W-:-:S04]  /*8ab0*/  ISETP.GT.AND P1, PT, R20, UR4, PT ;  /* 0x0000000414007c0c */ /* 0x000fc8000bf24270 */
[----:B------:R-:W-:-:S13]  /*8ac0*/  ISETP.LT.OR P1, PT, R20, 0x1, P1 ;  /* 0x000000011400780c */ /* 0x000fda0000f21670 */
[----:B0-----:R-:W0:Y:S01]  /*8ad0*/  @!P1 LDC.64 R16, c[0x0][0x390] ;  /* 0x0000e400ff109b82 */ /* 0x001e220000000a00 */
[----:B------:R-:W-:-:S05]  /*8ae0*/  @!P1 IADD3 R25, PT, PT, R21, 0x6, RZ ;  /* 0x0000000615199810 */ /* 0x000fca0007ffe0ff */
[----:B0-----:R-:W-:Y:S01]  /*8af0*/  @!P1 IMAD.WIDE R16, R25, 0x4, R16 ;  /* 0x0000000419109825 */ /* 0x001fe200078e0210 */
[----:B---3--:R2:W-:Y:S04]  /*8b00*/  @!P0 STG.E desc[UR6][R18.64+0x4], R29 ;  /* 0x0000041d12008986 */ /* 0x0085e8000c101906 */
[----:B------:R-:W3:Y:S01]  /*8b10*/  @!P1 LDG.E R25, desc[UR6][R16.64] ;  /* 0x0000000610199981 */ /* 0x000ee2000c1e1900 */
[----:B------:R-:W-:Y:S01]  /*8b20*/  VIADD R12, R12, 0x4 ;  /* 0x000000040c0c7836 */ /* 0x000fe20000000000 */
[C---:B------:R-:W-:Y:S01]  /*8b30*/  IADD3 R23, PT, PT, R8.reuse, R23, RZ ;  /* 0x0000001708177210 */ /* 0x040fe20007ffe0ff */
[----:B------:R-:W-:Y:S02]  /*8b40*/  VIADD R7, R7, 0x4 ;  /* 0x0000000407077836 */ /* 0x000fe40000000000 */
[----:B------:R-:W-:Y:S01]  /*8b50*/  IMAD.IADD R5, R8, 0x1, R5 ;  /* 0x0000000108057824 */ /* 0x000fe200078e0205 */
[----:B------:R-:W-:Y:S01]  /*8b60*/  ISETP.NE.AND P0, PT, R12, RZ, PT ;  /* 0x000000ff0c00720c */ /* 0x000fe20003f05270 */
[----:B------:R-:W-:-:S02]  /*8b70*/  IMAD.IADD R21, R8, 0x1, R21 ;  /* 0x0000000108157824 */ /* 0x000fc400078e0215 */
[----:B------:R-:W-:Y:S01]  /*8b80*/  IMAD.IADD R9, R8, 0x1, R9 ;  /* 0x0000000108097824 */ /* 0x000fe200078e0209 */
[----:B---3--:R2:W-:Y:S09]  /*8b90*/  @!P1 STG.E desc[UR6][R16.64+0x4], R25 ;  /* 0x0000041910009986 */ /* 0x0085f2000c101906 */
[----:B------:R-:W-:Y:S05]  /*8ba0*/  @P0 BRA `(.L_x_375) ;  /* 0xfffffffc00640947 */ /* 0x000fea000383ffff */
.L_x_374:
[----:B------:R-:W-:Y:S05]  /*8bb0*/  BSYNC.RECONVERGENT B2 ;  /* 0x0000000000027941 */ /* 0x000fea0003800200 */
.L_x_373:
[----:B------:R-:W-:Y:S05]  /*8bc0*/  @!P2 BRA `(.L_x_372) ;  /* 0x000000000040a947 */ /* 0x000fea0003800000 */
[----:B------:R-:W5:Y:S01]  /*8bd0*/  LDCU UR4, c[0x3][URZ] ;  /* 0x00c00000ff0477ac */ /* 0x000f620008000800 */
[----:B------:R-:W-:Y:S01]  /*8be0*/  IMAD.IADD R13, R13, 0x1, R2 ;  /* 0x000000010d0d7824 */ /* 0x000fe200078e0202 */
[----:B------:R-:W-:-:S03]  /*8bf0*/  IADD3 R0, PT, PT, -R0, RZ, RZ ;  /* 0x000000ff00007210 */ /* 0x000fc60007ffe1ff */
[----:B-----5:R-:W-:-:S07]  /*8c00*/  IMAD R5, R6, R13, UR4 ;  /* 0x0000000406057e24 */ /* 0x020fce000f8e020d */
.L_x_376:
[----:B------:R-:W5:Y:S02]  /*8c10*/  LDCU UR4, c[0x3][URZ] ;  /* 0x00c00000ff0477ac */ /* 0x000f640008000800 */
[----:B-----5:R-:W-:-:S04]  /*8c20*/  ISETP.GT.AND P0, PT, R13, UR4, PT ;  /* 0x000000040d007c0c */ /* 0x020fc8000bf04270 */
[----:B------:R-:W-:-:S13]  /*8c30*/  ISETP.LT.OR P0, PT, R13, 0x1, P0 ;  /* 0x000000010d00780c */ /* 0x000fda0000701670 */
[----:B------:R-:W5:Y:S02]  /*8c40*/  @!P0 LDC.64 R8, c[0x0][0x390] ;  /* 0x0000e400ff088b82 */ /* 0x000f640000000a00 */
[----:B-----5:R-:W-:-:S05]  /*8c50*/  @!P0 IMAD.WIDE R8, R5, 0x4, R8 ;  /* 0x0000000405088825 */ /* 0x020fca00078e0208 */
[----:B------:R-:W5:Y:S01]  /*8c60*/  @!P0 LDG.E R7, desc[UR6][R8.64] ;  /* 0x0000000608078981 */ /* 0x000f62000c1e1900 */
[----:B------:R-:W-:Y:S02]  /*8c70*/  VIADD R0, R0, 0x1 ;  /* 0x0000000100007836 */ /* 0x000fe40000000000 */
[----:B------:R-:W-:Y:S02]  /*8c80*/  VIADD R13, R13, 0x1 ;  /* 0x000000010d0d7836 */ /* 0x000fe40000000000 */
[----:B------:R-:W-:Y:S01]  /*8c90*/  IMAD.IADD R5, R6, 0x1, R5 ;  /* 0x0000000106057824 */ /* 0x000fe200078e0205 */
[----:B-----5:R0:W-:Y:S01]  /*8ca0*/  @!P0 STG.E desc[UR6][R8.64+0x4], R7 ;  /* 0x0000040708008986 */ /* 0x0201e2000c101906 */
[----:B------:R-:W-:-:S13]  /*8cb0*/  ISETP.NE.AND P0, PT, R0, RZ, PT ;  /* 0x000000ff0000720c */ /* 0x000fda0003f05270 */
[----:B0-----:R-:W-:Y:S05]  /*8cc0*/  @P0 BRA `(.L_x_376) ;  /* 0xfffffffc00d00947 */ /* 0x001fea000383ffff */
.L_x_372:
[----:B------:R-:W-:Y:S05]  /*8cd0*/  BSYNC.RECONVERGENT B1 ;  /* 0x0000000000017941 */ /* 0x000fea0003800200 */
.L_x_371:
[----:B------:R-:W-:Y:S01]  /*8ce0*/  ISETP.GT.U32.AND P0, PT, R4, 0x7ffffffe, PT ;  /* 0x7ffffffe0400780c */ /* 0x000fe20003f04070 */
[----:B------:R-:W-:-:S12]  /*8cf0*/  BSSY.RECONVERGENT B1, `(.L_x_377) ;  /* 0x000003c000017945 */ /* 0x000fd80003800200 */
[----:B------:R-:W-:Y:S05]  /*8d00*/  @P0 BRA `(.L_x_378) ;  /* 0x0000000000e80947 */ /* 0x000fea0003800000 */
[----:B------:R-:W-:Y:S01]  /*8d10*/  ISETP.GE.U32.AND P0, PT, R4, 0x3, PT ;  /* 0x000000030400780c */ /* 0x000fe20003f06070 */
[----:B------:R-:W-:Y:S01]  /*8d20*/  BSSY.RECONVERGENT B2, `(.L_x_379) ;  /* 0x0000027000027945 */ /* 0x000fe20003800200 */
[----:B0-23--:R-:W-:Y:S01]  /*8d30*/  LOP3.LUT R16, R10, 0x3, RZ, 0xc0, !PT ;  /* 0x000000030a107812 */ /* 0x00dfe200078ec0ff */
[----:B------:R-:W-:Y:S02]  /*8d40*/  HFMA2 R0, -RZ, RZ, 0, 0 ;  /* 0x00000000ff007431 */ /* 0x000fe400000001ff */
[----:B------:R-:W-:Y:S01]  /*8d50*/  IMAD R2, R6, R3, RZ ;  /* 0x0000000306027224 */ /* 0x000fe200078e02ff */
[----:B------:R-:W-:-:S07]  /*8d60*/  ISETP.NE.AND P2, PT, R16, RZ, PT ;  /* 0x000000ff1000720c */ /* 0x000fce0003f45270 */
[----:B------:R-:W-:Y:S06]  /*8d70*/  @!P0 BRA `(.L_x_380) ;  /* 0x0000000000848947 */ /* 0x000fec0003800000 */
[----:B------:R-:W0:Y:S01]  /*8d80*/  LDC.64 R4, c[0x0][0x390] ;  /* 0x0000e400ff047b82 */ /* 0x000e220000000a00 */
[----:B------:R-:W-:Y:S01]  /*8d90*/  LOP3.LUT R0, R10, 0xfffffffc, RZ, 0xc0, !PT ;  /* 0xfffffffc0a007812 */ /* 0x000fe200078ec0ff */
[----:B------:R-:W-:-:S04]  /*8da0*/  IMAD.MOV.U32 R10, RZ, RZ, RZ ;  /* 0x000000ffff0a7224 */ /* 0x000fc800078e00ff */
[----:B------:R-:W-:-:S07]  /*8db0*/  IMAD.MOV R7, RZ, RZ, -R0 ;  /* 0x000000ffff077224 */ /* 0x000fce00078e0a00 */
.L_x_381:
[----:B--2---:R-:W2:Y:S01]  /*8dc0*/  LDCU UR4, c[0x3][URZ] ;  /* 0x00c00000ff0477ac */ /* 0x004ea20008000800 */
[----:B-1----:R-:W-:-:S05]  /*8dd0*/  IMAD.IADD R21, R11, 0x1, R10 ;  /* 0x000000010b157824 */ /* 0x002fca00078e020a */
[C---:B--2---:R-:W-:Y:S02]  /*8de0*/  ISETP.GT.AND P0, PT, R21.reuse, UR4, PT ;  /* 0x0000000415007c0c */ /* 0x044fe4000bf04270 */
[----:B------:R-:W-:Y:S02]  /*8df0*/  IADD3 R8, PT, PT, R2, -UR4, R21 ;  /* 0x8000000402087c10 */ /* 0x000fe4000fffe015 */
[----:B------:R-:W-:Y:S02]  /*8e00*/  ISETP.LT.OR P0, PT, R21, 0x1, P0 ;  /* 0x000000011500780c */ /* 0x000fe40000701670 */
[----:B------:R-:W-:-:S05]  /*8e10*/  IADD3 R9, PT, PT, R8, -0x2, RZ ;  /* 0xfffffffe08097810 */ /* 0x000fca0007ffe0ff */
[----:B0-----:R-:W-:-:S06]  /*8e20*/  IMAD.WIDE R8, R9, 0x4, R4 ;  /* 0x0000000409087825 */ /* 0x001fcc00078e0204 */
[----:B----4-:R-:W2:Y:S01]  /*8e30*/  @!P0 LDG.E R15, desc[UR6][R8.64] ;  /* 0x00000006080f8981 */ /* 0x010ea2000c1e1900 */
[----:B------:R-:W-:-:S05]  /*8e40*/  VIADD R12, R21, 0x1 ;  /* 0x00000001150c7836 */ /* 0x000fca0000000000 */
        /* <DEDUP_REMOVED lines=20> */
.L_x_380:
[----:B------:R-:W-:Y:S05]  /*8f90*/  BSYNC.RECONVERGENT B2 ;  /* 0x0000000000027941 */ /* 0x000fea0003800200 */
.L_x_379:
[----:B------:R-:W-:Y:S05]  /*8fa0*/  @!P2 BRA `(.L_x_378) ;  /* 0x000000000040a947 */ /* 0x000fea0003800000 */
[----:B------:R-:W-:-:S07]  /*8fb0*/  IMAD.MOV R7, RZ, RZ, -R16 ;  /* 0x000000ffff077224 */ /* 0x000fce00078e0a10 */
.L_x_382:
[----:B------:R-:W0:Y:S01]  /*8fc0*/  LDCU UR4, c[0x3][URZ] ;  /* 0x00c00000ff0477ac */ /* 0x000e220008000800 */
[----:B------:R-:W-:-:S05]  /*8fd0*/  IMAD.IADD R9, R11, 0x1, R0 ;  /* 0x000000010b097824 */ /* 0x000fca00078e0200 */
[----:B0-----:R-:W-:-:S04]  /*8fe0*/  ISETP.GT.AND P0, PT, R9, UR4, PT ;  /* 0x0000000409007c0c */ /* 0x001fc8000bf04270 */
[----:B------:R-:W-:-:S13]  /*8ff0*/  ISETP.LT.OR P0, PT, R9, 0x1, P0 ;  /* 0x000000010900780c */ /* 0x000fda0000701670 */
[----:B------:R-:W0:Y:S01]  /*9000*/  @!P0 LDC.64 R4, c[0x0][0x390] ;  /* 0x0000e400ff048b82 */ /* 0x000e220000000a00 */
[----:B------:R-:W-:-:S04]  /*9010*/  @!P0 IADD3 R8, PT, PT, R2, -UR4, R9 ;  /* 0x8000000402088c10 */ /* 0x000fc8000fffe009 */
[----:B------:R-:W-:-:S05]  /*9020*/  @!P0 IADD3 R9, PT, PT, R8, -0x2, RZ ;  /* 0xfffffffe08098810 */ /* 0x000fca0007ffe0ff */
[----:B0-----:R-:W-:-:S05]  /*9030*/  @!P0 IMAD.WIDE R4, R9, 0x4, R4 ;  /* 0x0000000409048825 */ /* 0x001fca00078e0204 */
[----:B--2---:R-:W2:Y:S01]  /*9040*/  @!P0 LDG.E R13, desc[UR6][R4.64] ;  /* 0x00000006040d8981 */ /* 0x004ea2000c1e1900 */
[----:B------:R-:W-:-:S04]  /*9050*/  @!P0 IMAD.WIDE R8, R6, 0x4, R4 ;  /* 0x0000000406088825 */ /* 0x000fc800078e0204 */
[----:B------:R-:W-:Y:S02]  /*9060*/  VIADD R7, R7, 0x1 ;  /* 0x0000000107077836 */ /* 0x000fe40000000000 */
[----:B------:R-:W-:Y:S01]  /*9070*/  VIADD R0, R0, 0x1 ;  /* 0x0000000100007836 */ /* 0x000fe20000000000 */
[----:B--2---:R0:W-:Y:S02]  /*9080*/  @!P0 STG.E desc[UR6][R8.64], R13 ;  /* 0x0000000d08008986 */ /* 0x0041e4000c101906 */
[----:B------:R-:W-:-:S13]  /*9090*/  ISETP.NE.AND P0, PT, R7, RZ, PT ;  /* 0x000000ff0700720c */ /* 0x000fda0003f05270 */
[----:B0-----:R-:W-:Y:S05]  /*90a0*/  @P0 BRA `(.L_x_382) ;  /* 0xfffffffc00c40947 */ /* 0x001fea000383ffff */
.L_x_378:
[----:B------:R-:W-:Y:S05]  /*90b0*/  BSYNC.RECONVERGENT B1 ;  /* 0x0000000000017941 */ /* 0x000fea0003800200 */
.L_x_377:
        /* <DEDUP_REMOVED lines=12> */
.L_x_383:
[----:B------:R-:W5:Y:S01]  /*9180*/  LDC.64 R2, c[0x0][0x390] ;  /* 0x0000e400ff027b82 */ /* 0x000f620000000a00 */
[----:B------:R-:W-:Y:S02]  /*9190*/  IADD3 R5, PT, PT, R5, -0x2, -R0 ;  /* 0xfffffffe05057810 */ /* 0x000fe40007ffe800 */
[----:B------:R-:W-:-:S03]  /*91a0*/  IADD3 R7, PT, PT, R6, R0, RZ ;  /* 0x0000000006077210 */ /* 0x000fc60007ffe0ff */
[----:B-----5:R-:W-:-:S04]  /*91b0*/  IMAD.WIDE R4, R5, 0x4, R2 ;  /* 0x0000000405047825 */ /* 0x020fc800078e0202 */
[----:B------:R-:W-:Y:S02]  /*91c0*/  IMAD.WIDE R2, R7, 0x4, R2 ;  /* 0x0000000407027825 */ /* 0x000fe400078e0202 */
[----:B------:R-:W5:Y:S04]  /*91d0*/  LDG.E R5, desc[UR6][R4.64] ;  /* 0x0000000604057981 */ /* 0x000f68000c1e1900 */
[----:B------:R-:W5:Y:S02]  /*91e0*/  LDG.E R0, desc[UR6][R2.64] ;  /* 0x0000000602007981 */ /* 0x000f64000c1e1900 */
[----:B-----5:R-:W-:-:S04]  /*91f0*/  FADD R0, R0, R5 ;  /* 0x0000000500007221 */ /* 0x020fc80000000000 */
[----:B------:R-:W-:-:S05]  /*9200*/  FMUL R7, R0, 0.5 ;  /* 0x3f00000000077820 */ /* 0x000fca0000400000 */
[----:B------:R-:W-:Y:S01]  /*9210*/  STG.E desc[UR6][R2.64+0x4], R7 ;  /* 0x0000040702007986 */ /* 0x000fe2000c101906 */
[----:B------:R-:W-:Y:S05]  /*9220*/  EXIT ;  /* 0x000000000000794d */ /* 0x000fea0003800000 */
.L_x_370:
        /* <DEDUP_REMOVED lines=11> */
[----:B01-34-:R-:W0:Y:S01]  /*92e0*/  LDC.64 R14, c[0x0][0x390] ;  /* 0x0000e400ff0e7b82 */ /* 0x01be220000000a00 */
[----:B------:R-:W-:Y:S01]  /*92f0*/  LOP3.LUT R0, R10, 0xfffffffc, RZ, 0xc0, !PT ;  /* 0xfffffffc0a007812 */ /* 0x000fe200078ec0ff */
[----:B------:R-:W-:-:S04]  /*9300*/  IMAD.MOV.U32 R4, RZ, RZ, RZ ;  /* 0x000000ffff047224 */ /* 0x000fc800078e00ff */
[----:B------:R-:W-:-:S07]  /*9310*/  IMAD.MOV R7, RZ, RZ, -R0 ;  /* 0x000000ffff077224 */ /* 0x000fce00078e0a00 */
.L_x_389:
[----:B------:R-:W1:Y:S01]  /*9320*/  LDCU UR4, c[0x3][URZ] ;  /* 0x00c00000ff0477ac */ /* 0x000e620008000800 */
[----:B--2---:R-:W-:-:S05]  /*9330*/  IADD3 R23, PT, PT, R11, R4, RZ ;  /* 0x000000040b177210 */ /* 0x004fca0007ffe0ff */
[----:B------:R-:W-:-:S04]  /*9340*/  IMAD.IADD R17, R6, 0x1, R23 ;  /* 0x0000000106117824 */ /* 0x000fc800078e0217 */
[----:B0-----:R-:W-:Y:S01]  /*9350*/  IMAD.WIDE R16, R17, 0x4, R14 ;  /* 0x0000000411107825 */ /* 0x001fe200078e020e */
[----:B-1----:R-:W-:-:S04]  /*9360*/  ISETP.GT.AND P0, PT, R23, UR4, PT ;  /* 0x0000000417007c0c */ /* 0x002fc8000bf04270 */
[----:B------:R-:W-:-:S13]  /*9370*/  ISETP.LT.OR P0, PT, R23, 0x1, P0 ;  /* 0x000000011700780c */ /* 0x000fda0000701670 */
[----:B------:R-:W2:Y:S01]  /*9380*/  @!P0 LDG.E R9, desc[UR6][R16.64] ;  /* 0x0000000610098981 */ /* 0x000ea2000c1e1900 */
[C---:B------:R-:W-:Y:S02]  /*9390*/  VIADD R21, R23.reuse, 0x1 ;  /* 0x0000000117157836 */ /* 0x040fe40000000000 */
[----:B------:R-:W-:-:S03]  /*93a0*/  @!P0 IMAD.WIDE.U32 R18, R23, 0x4, R14 ;  /* 0x0000000417128825 */ /* 0x000fc600078e000e */
[----:B------:R-:W-:-:S04]  /*93b0*/  ISETP.GT.AND P1, PT, R21, UR4, PT ;  /* 0x0000000415007c0c */ /* 0x000fc8000bf24270 */
[C---:B------:R-:W-:Y:S01]  /*93c0*/  ISETP.GT.U32.OR P1, PT, R23.reuse, 0x7ffffffe, P1 ;  /* 0x7ffffffe1700780c */ /* 0x040fe20000f24470 */
[----:B------:R-:W-:Y:S01]  /*93d0*/  VIADD R29, R23, 0x2 ;  /* 0x00000002171d7836 */ /* 0x000fe20000000000 */
[----:B--2---:R0:W-:Y:S11]  /*93e0*/  @!P0 STG.E desc[UR6][R18.64], R9 ;  /* 0x0000000912008986 */ /* 0x0041f6000c101906 */
[----:B------:R-:W2:Y:S01]  /*93f0*/  @!P1 LDG.E R25, desc[UR6][R16.64+0x4] ;  /* 0x0000040610199981 */ /* 0x000ea2000c1e1900 */
[----:B------:R-:W-:Y:S01]  /*9400*/  ISETP.GT.AND P0, PT, R29, UR4, PT ;  /* 0x000000041d007c0c */ /* 0x000fe2000bf04270 */
[----:B------:R-:W-:-:S03]  /*9410*/  @!P1 IMAD.WIDE.U32 R20, R21, 0x4, R14 ;  /* 0x0000000415149825 */ /* 0x000fc600078e000e */
[----:B------:R-:W-:Y:S02]  /*9420*/  ISETP.LT.OR P0, PT, R29, 0x1, P0 ;  /* 0x000000011d00780c */ /* 0x000fe40000701670 */
[----:B------:R-:W-:Y:S01]  /*9430*/  IADD3 R23, PT, PT, R23, 0x3, RZ ;  /* 0x0000000317177810 */ /* 0x000fe20007ffe0ff */
[----:B--2---:R2:W-:Y:S10]  /*9440*/  @!P1 STG.E desc[UR6][R20.64], R25 ;  /* 0x0000001914009986 */ /* 0x0045f4000c101906 */
        /* <DEDUP_REMOVED lines=12> */
.L_x_388:
[----:B------:R-:W-:Y:S05]  /*9510*/  BSYNC.RECONVERGENT B2 ;  /* 0x0000000000027941 */ /* 0x000fea0003800200 */
.L_x_387:
[----:B------:R-:W-:Y:S05]  /*9520*/  @!P2 BRA `(.L_x_386) ;  /* 0x00000000003ca947 */ /* 0x000fea0003800000 */
[----:B------:R-:W-:-:S07]  /*9530*/  IMAD.MOV R2, RZ, RZ, -R2 ;  /* 0x000000ffff027224 */ /* 0x000fce00078e0a02 */
.L_x_390:
[----:B------:R-:W5:Y:S01]  /*9540*/  LDCU UR4, c[0x3][URZ] ;  /* 0x00c00000ff0477ac */ /* 0x000f620008000800 */
[----:B------:R-:W-:-:S04]  /*9550*/  IADD3 R7, PT, PT, R11, R0, RZ ;  /* 0x000000000b077210 */ /* 0x000fc80007ffe0ff */
[----:B-----5:R-:W-:-:S04]  /*9560*/  ISETP.GT.AND P0, PT, R7, UR4, PT ;  /* 0x0000000407007c0c */ /* 0x020fc8000bf04270 */
[----:B------:R-:W-:-:S13]  /*9570*/  ISETP.LT.OR P0, PT, R7, 0x1, P0 ;  /* 0x000000010700780c */ /* 0x000fda0000701670 */
[----:B0--3--:R-:W0:Y:S01]  /*9580*/  @!P0 LDC.64 R16, c[0x0][0x390] ;  /* 0x0000e400ff108b82 */ /* 0x009e220000000a00 */
[----:B-1--4-:R-:W-:-:S04]  /*9590*/  @!P0 IMAD.IADD R15, R6, 0x1, R7 ;  /* 0x00000001060f8824 */ /* 0x012fc800078e0207 */
        /* <DEDUP_REMOVED lines=8> */
.L_x_386:
[----:B------:R-:W-:Y:S05]  /*9620*/  BSYNC.RECONVERGENT B1 ;  /* 0x0000000000017941 */ /* 0x000fea0003800200 */
.L_x_385:
        /* <DEDUP_REMOVED lines=9> */
[----:B0--3--:R-:W2:Y:S01]  /*96c0*/  LDC R16, c[0x3][RZ] ;  /* 0x00c00000ff107b82 */ /* 0x009ea20000000800 */
[----:B------:R-:W1:Y:S01]  /*96d0*/  LDCU UR4, c[0x3][URZ] ;  /* 0x00c00000ff0477ac */ /* 0x000e620008000800 */
[----:B------:R-:W-:Y:S01]  /*96e0*/  LOP3.LUT R2, R8, 0xfffffffc, RZ, 0xc0, !PT ;  /* 0xfffffffc08027812 */ /* 0x000fe200078ec0ff */
[----:B------:R-:W-:-:S04]  /*96f0*/  VIADD R12, R13, 0x2 ;  /* 0x000000020d0c7836 */ /* 0x000fc80000000000 */
[----:B------:R-:W-:Y:S01]  /*9700*/  IMAD.MOV R17, RZ, RZ, -R2 ;  /* 0x000000ffff117224 */ /* 0x000fe200078e0a02 */
[----:B-1--4-:R-:W-:Y:S01]  /*9710*/  MOV R14, UR4 ;  /* 0x00000004000e7c02 */ /* 0x012fe20008000f00 */
[C---:B--2---:R-:W-:Y:S02]  /*9720*/  IMAD.SHL.U32 R18, R16.reuse, 0x4, RZ ;  /* 0x0000000410127824 */ /* 0x044fe400078e00ff */
[C---:B------:R-:W-:Y:S02]  /*9730*/  IMAD.SHL.U32 R7, R16.reuse, 0x2, RZ ;  /* 0x0000000210077824 */ /* 0x040fe400078e00ff */
[----:B------:R-:W-:Y:S02]  /*9740*/  IMAD R16, R16, 0x3, RZ ;  /* 0x0000000310107824 */ /* 0x000fe400078e02ff */
[----:B------:R-:W-:-:S07]  /*9750*/  VIADD R15, R18, 0x8 ;  /* 0x00000008120f7836 */ /* 0x000fce0000000000 */
.L_x_395:
        /* <DEDUP_REMOVED lines=9> */
[----:B------:R-:W-:-:S05]  /*97f0*/  @!P2 IADD3 R11, PT, PT, R7, 0x2, RZ ;  /* 0x00000002070ba810 */ /* 0x000fca0007ffe0ff */
[----:B0-----:R-:W-:Y:S01]  /*9800*/  @!P2 IMAD.WIDE R8, R11, 0x4, R8 ;  /* 0x000000040b08a825 */ /* 0x001fe200078e0208 */
[----:B--2---:R0:W-:Y:S04]  /*9810*/  @!P0 STG.E desc[UR6][R4.64+0x4], R19 ;  /* 0x0000041304008986 */ /* 0x0041e8000c101906 */
[----:B------:R-:W2:Y:S01]  /*9820*/  @!P2 LDG.E R23, desc[UR6][R8.64] ;  /* 0x000000060817a981 */ /* 0x000ea2000c1e1900 */
[----:B------:R-:W-:-:S13]  /*9830*/  ISETP.GT.AND P0, PT, R12, UR4, PT ;  /* 0x000000040c007c0c */ /* 0x000fda000bf04270 */
[----:B------:R-:W1:Y:S01]  /*9840*/  @!P0 LDC.64 R10, c[0x0][0x390] ;  /* 0x0000e400ff0a8b82 */ /* 0x000e620000000a00 */
[----:B------:R-:W-:-:S04]  /*9850*/  @!P0 VIADD R21, R16, 0x4 ;  /* 0x0000000410158836 */ /* 0x000fc80000000000 */
        /* <DEDUP_REMOVED lines=19> */
.L_x_394:
[----:B------:R-:W-:Y:S05]  /*9990*/  BSYNC.RECONVERGENT B2 ;  /* 0x0000000000027941 */ /* 0x000fea0003800200 */
.L_x_393:
[----:B------:R-:W-:Y:S05]  /*99a0*/  @!P1 BRA `(.L_x_392) ;  /* 0x0000000000409947 */ /* 0x000fea0003800000 */
[----:B------:R-:W5:Y:S01]  /*99b0*/  LDCU UR4, c[0x3][URZ] ;  /* 0x00c00000ff0477ac */ /* 0x000f620008000800 */
[----:B------:R-:W-:Y:S02]  /*99c0*/  IMAD.IADD R13, R13, 0x1, R2 ;  /* 0x000000010d0d7824 */ /* 0x000fe400078e0202 */
[----:B------:R-:W-:Y:S02]  /*99d0*/  IMAD.MOV R0, RZ, RZ, -R0 ;  /* 0x000000ffff007224 */ /* 0x000fe400078e0a00 */
[----:B-----5:R-:W-:-:S07]  /*99e0*/  IMAD R7, R6, R13, UR4 ;  /* 0x0000000406077e24 */ /* 0x020fce000f8e020d */
.L_x_396:
[----:B------:R-:W5:Y:S02]  /*99f0*/  LDCU UR4, c[0x3][URZ] ;  /* 0x00c00000ff0477ac */ /* 0x000f640008000800 */
[----:B-----5:R-:W-:-:S04]  /*9a00*/  ISETP.GT.AND P0, PT, R13, UR4, PT ;  /* 0x000000040d007c0c */ /* 0x020fc8000bf04270 */
[----:B------:R-:W-:-:S13]  /*9a10*/  ISETP.LT.OR P0, PT, R13, 0x1, P0 ;  /* 0x000000010d00780c */ /* 0x000fda0000701670 */
[----:B-1----:R-:W1:Y:S02]  /*9a20*/  @!P0 LDC.64 R4, c[0x0][0x390] ;  /* 0x0000e400ff048b82 */ /* 0x002e640000000a00 */
[----:B-1----:R-:W-:-:S05]  /*9a30*/  @!P0 IMAD.WIDE R4, R7, 0x4, R4 ;  /* 0x0000000407048825 */ /* 0x002fca00078e0204 */
[----:B--2---:R-:W2:Y:S01]  /*9a40*/  @!P0 LDG.E R9, desc[UR6][R4.64] ;  /* 0x0000000604098981 */ /* 0x004ea2000c1e1900 */
[----:B------:R-:W-:Y:S01]  /*9a50*/  IADD3 R0, PT, PT, R0, 0x1, RZ ;  /* 0x0000000100007810 */ /* 0x000fe20007ffe0ff */
[----:B------:R-:W-:Y:S02]  /*9a60*/  VIADD R13, R13, 0x1 ;  /* 0x000000010d0d7836 */ /* 0x000fe40000000000 */
[----:B------:R-:W-:Y:S01]  /*9a70*/  IMAD.IADD R7, R6, 0x1, R7 ;  /* 0x0000000106077824 */ /* 0x000fe200078e0207 */
[----:B--2---:R1:W-:Y:S01]  /*9a80*/  @!P0 STG.E desc[UR6][R4.64+0x4], R9 ;  /* 0x0000040904008986 */ /* 0x0043e2000c101906 */
[----:B------:R-:W-:-:S13]  /*9a90*/  ISETP.NE.AND P0, PT, R0, RZ, PT ;  /* 0x000000ff0000720c */ /* 0x000fda0003f05270 */
[----:B-1----:R-:W-:Y:S05]  /*9aa0*/  @P0 BRA `(.L_x_396) ;  /* 0xfffffffc00d00947 */ /* 0x002fea000383ffff */
.L_x_392:
[----:B------:R-:W-:Y:S05]  /*9ab0*/  BSYNC.RECONVERGENT B1 ;  /* 0x0000000000017941 */ /* 0x000fea0003800200 */
.L_x_391:
[----:B------:R-:W5:Y:S02]  /*9ac0*/  LDC R7, c[0x3][RZ] ;  /* 0x00c00000ff077b82 */ /* 0x000f640000000800 */
[----:B-----5:R-:W-:-:S13]  /*9ad0*/  ISETP.NE.AND P0, PT, R7, -0x1, PT ;  /* 0xffffffff0700780c */ /* 0x020fda0003f05270 */
[----:B------:R-:W-:Y:S05]  /*9ae0*/  @P0 BRA `(.L_x_397) ;  /* 0x0000000000280947 */ /* 0x000fea0003800000 */
[----:B-12---:R-:W1:Y:S08]  /*9af0*/  LDC.64 R8, c[0x0][0x390] ;  /* 0x0000e400ff087b82 */ /* 0x006e700000000a00 */
[----:B------:R-:W2:Y:S01]  /*9b00*/  LDC.64 R4, c[0x0][0x390] ;  /* 0x0000e400ff047b82 */ /* 0x000ea20000000a00 */
[----:B-1----:R-:W-:-:S06]  /*9b10*/  IMAD.WIDE.U32 R6, R6, 0x4, R8 ;  /* 0x0000000406067825 */ /* 0x002fcc00078e0008 */
[----:B------:R-:W5:Y:S04]  /*9b20*/  LDG.E R7, desc[UR6][R6.64] ;  /* 0x0000000606077981 */ /* 0x000f68000c1e1900 */
[----:B--2---:R-:W5:Y:S01]  /*9b30*/  LDG.E R4, desc[UR6][R4.64+0x4] ;  /* 0x0000040604047981 */ /* 0x004f62000c1e1900 */
[----:B------:R-:W-:-:S04]  /*9b40*/  IMAD.WIDE.U32 R2, R3, 0x4, R8 ;  /* 0x0000000403027825 */ /* 0x000fc800078e0008 */
[----:B-----5:R-:W-:-:S04]  /*9b50*/  FADD R0, R4, R7 ;  /* 0x0000000704007221 */ /* 0x020fc80000000000 */
[----:B------:R-:W-:-:S05]  /*9b60*/  FMUL R9, R0, 0.5 ;  /* 0x3f00000000097820 */ /* 0x000fca0000400000 */
[----:B------:R-:W-:Y:S01]  /*9b70*/  STG.E desc[UR6][R2.64], R9 ;  /* 0x0000000902007986 */ /* 0x000fe2000c101906 */
[----:B------:R-:W-:Y:S05]  /*9b80*/  EXIT ;  /* 0x000000000000794d */ /* 0x000fea0003800000 */
.L_x_397:
        /* <DEDUP_REMOVED lines=9> */
.L_x_384:
[----:B------:R-:W-:-:S13]  /*9c20*/  ISETP.NE.AND P1, PT, R9, RZ, PT ;  /* 0x000000ff0900720c */ /* 0x000fda0003f25270 */
[----:B------:R-:W-:Y:S05]  /*9c30*/  @P1 BRA `(.L_x_398) ;  /* 0x0000000400081947 */ /* 0x000fea0003800000 */
[----:B------:R-:W-:Y:S05]  /*9c40*/  BRA `(.L_x_399) ;  /* 0x0000000c00387947 */ /* 0x000fea0003800000 */
.L_x_369:
        /* <DEDUP_REMOVED lines=8> */
[----:B0--3--:R-:W-:Y:S01]  /*9cd0*/  LOP3.LUT R16, R10, 0x3, RZ, 0xc0, !PT ;  /* 0x000000030a107812 */ /* 0x009fe200078ec0ff */
[----:B------:R-:W-:-:S03]  /*9ce0*/  IMAD.MOV.U32 R0, RZ, RZ, RZ ;  /* 0x000000ffff007224 */ /* 0x000fc600078e00ff */
[----:B------:R-:W-:-:S07]  /*9cf0*/  ISETP.NE.AND P2, PT, R16, RZ, PT ;  /* 0x000000ff1000720c */ /* 0x000fce0003f45270 */
[----:B------:R-:W-:Y:S06]  /*9d00*/  @!P0 BRA `(.L_x_401) ;  /* 0x00000000008c8947 */ /* 0x000fec0003800000 */
[----:B------:R-:W0:Y:S01]  /*9d10*/  LDC.64 R2, c[0x0][0x390] ;  /* 0x0000e400ff027b82 */ /* 0x000e220000000a00 */
[----:B------:R-:W-:Y:S01]  /*9d20*/  LOP3.LUT R0, R10, 0xfffffffc, RZ, 0xc0, !PT ;  /* 0xfffffffc0a007812 */ /* 0x000fe200078ec0ff */
[----:B------:R-:W-:-:S04]  /*9d30*/  HFMA2 R10, -RZ, RZ, 0, 0 ;  /* 0x00000000ff0a7431 */ /* 0x000fc800000001ff */
[----:B------:R-:W-:-:S07]  /*9d40*/  IMAD.MOV R7, RZ, RZ, -R0 ;  /* 0x000000ffff077224 */ /* 0x000fce00078e0a00 */
.L_x_402:
[----:B--2---:R-:W2:Y:S01]  /*9d50*/  LDCU UR4, c[0x3][URZ] ;  /* 0x00c00000ff0477ac */ /* 0x004ea20008000800 */
[----:B-1----:R-:W-:-:S04]  /*9d60*/  IMAD.IADD R21, R11, 0x1, R10 ;  /* 0x000000010b157824 */ /* 0x002fc800078e020a */
[----:B------:R-:W-:-:S04]  /*9d70*/  IMAD.IADD R5, R6, 0x1, R21 ;  /* 0x0000000106057824 */ /* 0x000fc800078e0215 */
[----:B0-----:R-:W-:Y:S01]  /*9d80*/  IMAD.WIDE R4, R5, 0x4, R2 ;  /* 0x0000000405047825 */ /* 0x001fe200078e0202 */
[----:B--2---:R-:W-:-:S04]  /*9d90*/  ISETP.GT.AND P0, PT, R21, UR4, PT ;  /* 0x0000000415007c0c */ /* 0x004fc8000bf04270 */
[----:B------:R-:W-:-:S13]  /*9da0*/  ISETP.LT.OR P0, PT, R21, 0x1, P0 ;  /* 0x000000011500780c */ /* 0x000fda0000701670 */
[----:B----4-:R-:W2:Y:S01]  /*9db0*/  @!P0 LDG.E R15, desc[UR6][R4.64] ;  /* 0x00000006040f8981 */ /* 0x010ea2000c1e1900 */
[C---:B------:R-:W-:Y:S01]  /*9dc0*/  IADD3 R13, PT, PT, R21.reuse, 0x1, RZ ;  /* 0x00000001150d7810 */ /* 0x040fe20007ffe0ff */
        /* <DEDUP_REMOVED lines=8> */
[----:B------:R-:W-:Y:S01]  /*9e50*/  ISETP.LT.OR P0, PT, R23, 0x1, P0 ;  /* 0x000000011700780c */ /* 0x000fe20000701670 */
[----:B------:R-:W-:Y:S01]  /*9e60*/  VIADD R25, R21, 0x3 ;  /* 0x0000000315197836 */ /* 0x000fe20000000000 */
[----:B--2---:R2:W-:Y:S11]  /*9e70*/  @!P1 STG.E desc[UR6][R12.64], R17 ;  /* 0x000000110c009986 */ /* 0x0045f6000c101906 */
        /* <DEDUP_REMOVED lines=12> */
.L_x_401:
[----:B------:R-:W-:Y:S05]  /*9f40*/  BSYNC.RECONVERGENT B1 ;  /* 0x0000000000017941 */ /* 0x000fea0003800200 */
.L_x_400:
[----:B------:R-:W-:Y:S05]  /*9f50*/  @!P2 EXIT ;  /* 0x000000000000a94d */ /* 0x000fea0003800000 */
[----:B------:R-:W-:-:S07]  /*9f60*/  IMAD.MOV R7, RZ, RZ, -R16 ;  /* 0x000000ffff077224 */ /* 0x000fce00078e0a10 */
.L_x_403:
[----:B------:R-:W0:Y:S01]  /*9f70*/  LDCU UR4, c[0x3][URZ] ;  /* 0x00c00000ff0477ac */ /* 0x000e220008000800 */
[----:B--2---:R-:W-:-:S05]  /*9f80*/  IMAD.IADD R9, R11, 0x1, R0 ;  /* 0x000000010b097824 */ /* 0x004fca00078e0200 */
[----:B0-----:R-:W-:-:S04]  /*9f90*/  ISETP.GT.AND P0, PT, R9, UR4, PT ;  /* 0x0000000409007c0c */ /* 0x001fc8000bf04270 */
[----:B------:R-:W-:-:S13]  /*9fa0*/  ISETP.LT.OR P0, PT, R9, 0x1, P0 ;  /* 0x000000010900780c */ /* 0x000fda0000701670 */
[----:B------:R-:W0:Y:S01]  /*9fb0*/  @!P0 LDC.64 R4, c[0x0][0x390] ;  /* 0x0000e400ff048b82 */ /* 0x000e220000000a00 */
[----:B------:R-:W-:-:S04]  /*9fc0*/  @!P0 IMAD.IADD R3, R6, 0x1, R9 ;  /* 0x0000000106038824 */ /* 0x000fc800078e0209 */
[----:B0-----:R-:W-:-:S06]  /*9fd0*/  @!P0 IMAD.WIDE R2, R3, 0x4, R4 ;  /* 0x0000000403028825 */ /* 0x001fcc00078e0204 */
[----:B------:R-:W2:Y:S01]  /*9fe0*/  @!P0 LDG.E R3, desc[UR6][R2.64] ;  /* 0x0000000602038981 */ /* 0x000ea2000c1e1900 */
[----:B------:R-:W-:Y:S01]  /*9ff0*/  @!P0 IMAD.WIDE.U32 R4, R9, 0x4, R4 ;  /* 0x0000000409048825 */ /* 0x000fe200078e0004 */
[----:B------:R-:W-:-:S03]  /*a000*/  IADD3 R7, PT, PT, R7, 0x1, RZ ;  /* 0x0000000107077810 */ /* 0x000fc60007ffe0ff */
[----:B------:R-:W-:Y:S01]  /*a010*/  VIADD R0, R0, 0x1 ;  /* 0x0000000100007836 */ /* 0x000fe20000000000 */
[----:B--2---:R0:W-:Y:S01]  /*a020*/  @!P0 STG.E desc[UR6][R4.64], R3 ;  /* 0x0000000304008986 */ /* 0x0041e2000c101906 */
[----:B------:R-:W-:-:S13]  /*a030*/  ISETP.NE.AND P0, PT, R7, RZ, PT ;  /* 0x000000ff0700720c */ /* 0x000fda0003f05270 */
[----:B0-----:R-:W-:Y:S05]  /*a040*/  @P0 BRA `(.L_x_403) ;  /* 0xfffffffc00c80947 */ /* 0x001fea000383ffff */
[----:B------:R-:W-:Y:S05]  /*a050*/  EXIT ;  /* 0x000000000000794d */ /* 0x000fea0003800000 */
.L_x_398:
        /* <DEDUP_REMOVED lines=11> */
[C---:B------:R-:W-:Y:S01]  /*a110*/  LOP3.LUT R10, R8.reuse, 0xfffffffc, RZ, 0xc0, !PT ;  /* 0xfffffffc080a7812 */ /* 0x040fe200078ec0ff */
[----:B------:R-:W-:Y:S02]  /*a120*/  VIADD R11, R13, 0x1 ;  /* 0x000000010d0b7836 */ /* 0x000fe40000000000 */
[----:B------:R-:W-:Y:S01]  /*a130*/  IMAD R7, R8, R7, RZ ;  /* 0x0000000708077224 */ /* 0x000fe200078e02ff */
[----:B01-34-:R-:W-:-:S03]  /*a140*/  IADD3 R14, PT, PT, -R10, RZ, RZ ;  /* 0x000000ff0a0e7210 */ /* 0x01bfc60007ffe1ff */
[----:B--2---:R-:W-:Y:S02]  /*a150*/  IMAD.IADD R15, R7, 0x1, R12 ;  /* 0x00000001070f7824 */ /* 0x004fe400078e020c */
[C-C-:B------:R-:W-:Y:S02]  /*a160*/  IMAD R17, R12.reuse, 0x4, R7.reuse ;  /* 0x000000040c117824 */ /* 0x140fe400078e0207 */
[C-C-:B------:R-:W-:Y:S02]  /*a170*/  IMAD R19, R12.reuse, 0x3, R7.reuse ;  /* 0x000000030c137824 */ /* 0x140fe400078e0207 */
[C---:B------:R-:W-:Y:S01]  /*a180*/  IMAD R7, R12.reuse, 0x2, R7 ;  /* 0x000000020c077824 */ /* 0x040fe200078e0207 */
[----:B------:R-:W-:-:S07]  /*a190*/  LEA R12, R12, 0x8, 0x2 ;  /* 0x000000080c0c7811 */ /* 0x000fce00078e10ff */
.L_x_407:
        /* <DEDUP_REMOVED lines=10> */
[----:B------:R-:W-:-:S04]  /*a240*/  @!P1 VIADD R5, R7, 0x2 ;  /* 0x0000000207059836 */ /* 0x000fc80000000000 */
        /* <DEDUP_REMOVED lines=28> */
.L_x_406:
[----:B------:R-:W-:Y:S05]  /*a410*/  BSYNC.RECONVERGENT B0 ;  /* 0x0000000000007941 */ /* 0x000fea0003800200 */
.L_x_405:
[----:B------:R-:W-:Y:S05]  /*a420*/  @!P2 EXIT ;  /* 0x000000000000a94d */ /* 0x000fea0003800000 */
[----:B------:R-:W2:Y:S01]  /*a430*/  LDCU UR4, c[0x3][URZ] ;  /* 0x00c00000ff0477ac */ /* 0x000ea20008000800 */
[----:B------:R-:W-:Y:S01]  /*a440*/  IADD3 R13, PT, PT, R13, R10, RZ ;  /* 0x0000000a0d0d7210 */ /* 0x000fe20007ffe0ff */
[----:B------:R-:W-:-:S04]  /*a450*/  IMAD.MOV R0, RZ, RZ, -R0 ;  /* 0x000000ffff007224 */ /* 0x000fc800078e0a00 */
[----:B--2---:R-:W-:-:S07]  /*a460*/  IMAD R5, R6, R13, UR4 ;  /* 0x0000000406057e24 */ /* 0x004fce000f8e020d */
.L_x_408:
        /* <DEDUP_REMOVED lines=13> */
.L_x_404:
[----:B------:R-:W-:Y:S01]  /*a540*/  VIADD R2, R2, 0xffffffff ;  /* 0xffffffff02027836 */ /* 0x000fe20000000000 */
[----:B------:R-:W-:-:S04]  /*a550*/  ISETP.GT.U32.AND P0, PT, R4, 0x7ffffffe, PT ;  /* 0x7ffffffe0400780c */ /* 0x000fc80003f04070 */
[----:B------:R-:W-:-:S13]  /*a560*/  ISETP.NE.OR P0, PT, R7, R2, P0 ;  /* 0x000000020700720c */ /* 0x000fda0000705670 */
[----:B------:R-:W-:Y:S05]  /*a570*/  @P0 EXIT ;  /* 0x000000000000094d */ /* 0x000fea0003800000 */
[----:B------:R-:W-:Y:S01]  /*a580*/  ISETP.GE.U32.AND P0, PT, R4, 0x3, PT ;  /* 0x000000030400780c */ /* 0x000fe20003f06070 */
[----:B------:R-:W-:Y:S01]  /*a590*/  BSSY.RECONVERGENT B0, `(.L_x_409) ;  /* 0x0000027000007945 */ /* 0x000fe20003800200 */
[----:B0--3--:R-:W-:Y:S01]  /*a5a0*/  LOP3.LUT R16, R10, 0x3, RZ, 0xc0, !PT ;  /* 0x000000030a107812 */ /* 0x009fe200078ec0ff */
        /* <DEDUP_REMOVED lines=8> */
.L_x_411:
[----:B--2---:R-:W2:Y:S01]  /*a630*/  LDCU UR4, c[0x3][URZ] ;  /* 0x00c00000ff0477ac */ /* 0x004ea20008000800 */
[----:B-1--4-:R-:W-:-:S05]  /*a640*/  IMAD.IADD R19, R11, 0x1, R10 ;  /* 0x000000010b137824 */ /* 0x012fca00078e020a */
[C---:B--2---:R-:W-:Y:S02]  /*a650*/  ISETP.GT.AND P0, PT, R19.reuse, UR4, PT ;  /* 0x0000000413007c0c */ /* 0x044fe4000bf04270 */
[----:B------:R-:W-:Y:S02]  /*a660*/  IADD3 R4, PT, PT, R0, -UR4, R19 ;  /* 0x8000000400047c10 */ /* 0x000fe4000fffe013 */
[----:B------:R-:W-:-:S03]  /*a670*/  ISETP.LT.OR P0, PT, R19, 0x1, P0 ;  /* 0x000000011300780c */ /* 0x000fc60000701670 */
[----:B------:R-:W-:-:S04]  /*a680*/  VIADD R5, R4, 0xfffffffe ;  /* 0xfffffffe04057836 */ /* 0x000fc80000000000 */
[----:B0-----:R-:W-:-:S06]  /*a690*/  IMAD.WIDE R4, R5, 0x4, R2 ;  /* 0x0000000405047825 */ /* 0x001fcc00078e0202 */
[----:B------:R-:W2:Y:S01]  /*a6a0*/  @!P0 LDG.E R13, desc[UR6][R4.64] ;  /* 0x00000006040d8981 */ /* 0x000ea2000c1e1900 */
[----:B------:R-:W-:-:S05]  /*a6b0*/  VIADD R8, R19, 0x1 ;  /* 0x0000000113087836 */ /* 0x000fca0000000000 */
[----:B------:R-:W-:Y:S01]  /*a6c0*/  ISETP.GT.AND P1, PT, R8, UR4, PT ;  /* 0x0000000408007c0c */ /* 0x000fe2000bf24270 */
[----:B------:R-:W-:-:S03]  /*a6d0*/  IMAD.WIDE R8, R6, 0x4, R4 ;  /* 0x0000000406087825 */ /* 0x000fc600078e0204 */
[C---:B------:R-:W-:Y:S02]  /*a6e0*/  ISETP.GT.U32.OR P1, PT, R19.reuse, 0x7ffffffe, P1 ;  /* 0x7ffffffe1300780c */ /* 0x040fe40000f24470 */
[----:B------:R-:W-:Y:S01]  /*a6f0*/  IADD3 R14, PT, PT, R19, 0x2, RZ ;  /* 0x00000002130e7810 */ /* 0x000fe20007ffe0ff */
[----:B--2---:R0:W-:Y:S10]  /*a700*/  @!P0 STG.E desc[UR6][R8.64], R13 ;  /* 0x0000000d08008986 */ /* 0x0041f4000c101906 */
        /* <DEDUP_REMOVED lines=10> */
[----:B------:R-:W-:Y:S02]  /*a7b0*/  VIADD R7, R7, 0x4 ;  /* 0x0000000407077836 */ /* 0x000fe40000000000 */
[----:B------:R-:W-:-:S03]  /*a7c0*/  VIADD R10, R10, 0x4 ;  /* 0x000000040a0a7836 */ /* 0x000fc60000000000 */
[----:B------:R-:W-:Y:S01]  /*a7d0*/  ISETP.NE.AND P0, PT, R7, RZ, PT ;  /* 0x000000ff0700720c */ /* 0x000fe20003f05270 */
[----:B---3--:R2:W-:-:S12]  /*a7e0*/  @!P1 STG.E desc[UR6][R8.64+0xc], R13 ;  /* 0x00000c0d08009986 */ /* 0x0085d8000c101906 */
[----:B------:R-:W-:Y:S05]  /*a7f0*/  @P0 BRA `(.L_x_411) ;  /* 0xfffffffc008c0947 */ /* 0x000fea000383ffff */
.L_x_410:
[----:B------:R-:W-:Y:S05]  /*a800*/  BSYNC.RECONVERGENT B0 ;  /* 0x0000000000007941 */ /* 0x000fea0003800200 */
.L_x_409:
[----:B------:R-:W-:Y:S05]  /*a810*/  @!P2 EXIT ;  /* 0x000000000000a94d */ /* 0x000fea0003800000 */
[----:B------:R-:W-:-:S07]  /*a820*/  IADD3 R7, PT, PT, -R16, RZ, RZ ;  /* 0x000000ff10077210 */ /* 0x000fce0007ffe1ff */
.L_x_412:
[----:B------:R-:W0:Y:S01]  /*a830*/  LDCU UR4, c[0x3][URZ] ;  /* 0x00c00000ff0477ac */ /* 0x000e220008000800 */
[----:B------:R-:W-:-:S05]  /*a840*/  IMAD.IADD R5, R11, 0x1, R12 ;  /* 0x000000010b057824 */ /* 0x000fca00078e020c */
[----:B0-----:R-:W-:-:S04]  /*a850*/  ISETP.GT.AND P0, PT, R5, UR4, PT ;  /* 0x0000000405007c0c */ /* 0x001fc8000bf04270 */
[----:B------:R-:W-:-:S13]  /*a860*/  ISETP.LT.OR P0, PT, R5, 0x1, P0 ;  /* 0x000000010500780c */ /* 0x000fda0000701670 */
[----:B------:R-:W0:Y:S01]  /*a870*/  @!P0 LDC.64 R2, c[0x0][0x390] ;  /* 0x0000e400ff028b82 */ /* 0x000e220000000a00 */
[----:B------:R-:W-:-:S05]  /*a880*/  @!P0 IADD3 R4, PT, PT, R0, -UR4, R5 ;  /* 0x8000000400048c10 */ /* 0x000fca000fffe005 */
[----:B------:R-:W-:-:S04]  /*a890*/  @!P0 VIADD R5, R4, 0xfffffffe ;  /* 0xfffffffe04058836 */ /* 0x000fc80000000000 */
[----:B0-----:R-:W-:-:S05]  /*a8a0*/  @!P0 IMAD.WIDE R2, R5, 0x4, R2 ;  /* 0x0000000405028825 */ /* 0x001fca00078e0202 */
[----:B--2---:R-:W2:Y:S01]  /*a8b0*/  @!P0 LDG.E R9, desc[UR6][R2.64] ;  /* 0x0000000602098981 */ /* 0x004ea2000c1e1900 */
[----:B------:R-:W-:-:S04]  /*a8c0*/  @!P0 IMAD.WIDE R4, R6, 0x4, R2 ;  /* 0x0000000406048825 */ /* 0x000fc800078e0202 */
[----:B------:R-:W-:Y:S01]  /*a8d0*/  VIADD R7, R7, 0x1 ;  /* 0x0000000107077836 */ /* 0x000fe20000000000 */
[----:B--2---:R0:W-:Y:S04]  /*a8e0*/  @!P0 STG.E desc[UR6][R4.64], R9 ;  /* 0x0000000904008986 */ /* 0x0041e8000c101906 */
[----:B------:R-:W-:-:S13]  /*a8f0*/  ISETP.NE.AND P0, PT, R7, RZ, PT ;  /* 0x000000ff0700720c */ /* 0x000fda0003f05270 */
[----:B0-----:R-:W-:Y:S05]  /*a900*/  @!P0 EXIT ;  /* 0x000000000000894d */ /* 0x001fea0003800000 */
[----:B------:R-:W-:Y:S01]  /*a910*/  IADD3 R12, PT, PT, R12, 0x1, RZ ;  /* 0x000000010c0c7810 */ /* 0x000fe20007ffe0ff */
[----:B------:R-:W-:Y:S06]  /*a920*/  BRA `(.L_x_412) ;  /* 0xfffffffc00c07947 */ /* 0x000fec000383ffff */
.L_x_399:
[----:B------:R-:W-:Y:S05]  /*a930*/  BSYNC.RECONVERGENT B0 ;  /* 0x0000000000007941 */ /* 0x000fea0003800200 */
.L_x_368:
        /* <DEDUP_REMOVED lines=14> */
[C---:B------:R-:W-:Y:S01]  /*aa20*/  LOP3.LUT R10, R8.reuse, 0xfffffffc, RZ, 0xc0, !PT ;  /* 0xfffffffc080a7812 */ /* 0x040fe200078ec0ff */
[C---:B------:R-:W-:Y:S02]  /*aa30*/  VIADD R3, R13.reuse, 0x2 ;  /* 0x000000020d037836 */ /* 0x040fe40000000000 */
[----:B------:R-:W-:Y:S02]  /*aa40*/  IMAD R7, R8, R7, RZ ;  /* 0x0000000708077224 */ /* 0x000fe400078e02ff */
[----:B------:R-:W-:Y:S02]  /*aa50*/  VIADD R16, R13, 0x1 ;  /* 0x000000010d107836 */ /* 0x000fe40000000000 */
[----:B------:R-:W-:-:S02]  /*aa60*/  IMAD R11, R6, R13, R6 ;  /* 0x0000000d060b7224 */ /* 0x000fc400078e0206 */
[C---:B------:R-:W-:Y:S02]  /*aa70*/  IMAD R12, R6.reuse, R3, RZ ;  /* 0x00000003060c7224 */ /* 0x040fe400078e02ff */
[----:B------:R-:W-:Y:S02]  /*aa80*/  IMAD R14, R6, R5, RZ ;  /* 0x00000005060e7224 */ /* 0x000fe400078e02ff */
[----:B------:R-:W-:Y:S01]  /*aa90*/  IMAD.MOV R17, RZ, RZ, -R10 ;  /* 0x000000ffff117224 */ /* 0x000fe200078e0a0a */
[----:B0-----:R-:W-:-:S07]  /*aaa0*/  LEA R15, R15, 0x8, 0x2 ;  /* 0x000000080f0f7811 */ /* 0x001fce00078e10ff */
.L_x_416:
        /* <DEDUP_REMOVED lines=28> */
[----:B------:R-:W-:Y:S01]  /*ac70*/  IADD3 R7, PT, PT, R15, R7, RZ ;  /* 0x000000070f077210 */ /* 0x000fe20007ffe0ff */
[----:B------:R-:W-:-:S02]  /*ac80*/  VIADD R16, R16, 0x4 ;  /* 0x0000000410107836 */ /* 0x000fc40000000000 */
[----:B------:R-:W-:Y:S01]  /*ac90*/  IMAD.IADD R11, R15, 0x1, R11 ;  /* 0x000000010f0b7824 */ /* 0x000fe200078e020b */
[----:B------:R-:W-:Y:S01]  /*aca0*/  ISETP.NE.AND P0, PT, R17, RZ, PT ;  /* 0x000000ff1100720c */ /* 0x000fe20003f05270 */
[C---:B------:R-:W-:Y:S02]  /*acb0*/  IMAD.IADD R12, R15.reuse, 0x1, R12 ;  /* 0x000000010f0c7824 */ /* 0x040fe400078e020c */
[----:B------:R-:W-:Y:S01]  /*acc0*/  IMAD.IADD R14, R15, 0x1, R14 ;  /* 0x000000010f0e7824 */ /* 0x000fe200078e020e */
[----:B---3--:R2:W-:Y:S09]  /*acd0*/  @!P1 STG.E desc[UR6][R8.64], R19 ;  /* 0x0000001308009986 */ /* 0x0085f2000c101906 */
[----:B------:R-:W-:Y:S05]  /*ace0*/  @P0 BRA `(.L_x_416) ;  /* 0xfffffffc00700947 */ /* 0x000fea000383ffff */
.L_x_415:
[----:B------:R-:W-:Y:S05]  /*acf0*/  BSYNC.RECONVERGENT B0 ;  /* 0x0000000000007941 */ /* 0x000fea0003800200 */
.L_x_414:
[----:B------:R-:W-:Y:S05]  /*ad00*/  @!P2 EXIT ;  /* 0x000000000000a94d */ /* 0x000fea0003800000 */
[----:B------:R-:W-:Y:S01]  /*ad10*/  IADD3 R13, PT, PT, R13, R10, RZ ;  /* 0x0000000a0d0d7210 */ /* 0x000fe20007ffe0ff */
[----:B------:R-:W-:-:S04]  /*ad20*/  IMAD.MOV R0, RZ, RZ, -R0 ;  /* 0x000000ffff007224 */ /* 0x000fc800078e0a00 */
[----:B--2---:R-:W-:-:S07]  /*ad30*/  IMAD R5, R6, R13, RZ ;  /* 0x0000000d06057224 */ /* 0x004fce00078e02ff */
.L_x_417:
        /* <DEDUP_REMOVED lines=13> */
.L_x_413:
        /* <DEDUP_REMOVED lines=12> */
[C---:B------:R-:W-:Y:S01]  /*aed0*/  VIADD R9, R13.reuse, 0x2 ;  /* 0x000000020d097836 */ /* 0x040fe20000000000 */
[C---:B------:R-:W-:Y:S01]  /*aee0*/  IADD3 R20, PT, PT, R13.reuse, 0x1, RZ ;  /* 0x000000010d147810 */ /* 0x040fe20007ffe0ff */
[----:B01-34-:R-:W-:Y:S02]  /*aef0*/  VIADD R15, R13, 0x3 ;  /* 0x000000030d0f7836 */ /* 0x01bfe40000000000 */
[----:B------:R-:W-:Y:S02]  /*af00*/  IMAD R5, R8, R5, RZ ;  /* 0x0000000508057224 */ /* 0x000fe400078e02ff */
[C---:B------:R-:W-:Y:S02]  /*af10*/  IMAD R8, R6.reuse, R9, RZ ;  /* 0x0000000906087224 */ /* 0x040fe400078e02ff */
[----:B------:R-:W-:-:S02]  /*af20*/  IMAD R7, R6, R13, R6 ;  /* 0x0000000d06077224 */ /* 0x000fc400078e0206 */
[----:B------:R-:W-:Y:S02]  /*af30*/  IMAD R9, R6, R15, RZ ;  /* 0x0000000f06097224 */ /* 0x000fe400078e02ff */
[----:B------:R-:W-:Y:S01]  /*af40*/  IMAD.MOV R21, RZ, RZ, -R2 ;  /* 0x000000ffff157224 */ /* 0x000fe200078e0a02 */
[----:B--2---:R-:W-:-:S07]  /*af50*/  LEA R12, R12, 0x8, 0x2 ;  /* 0x000000080c0c7811 */ /* 0x004fce00078e10ff */
.L_x_422:
        /* <DEDUP_REMOVED lines=17> */
[----:B-1----:R-:W-:Y:S01]  /*b070*/  @!P0 IMAD.WIDE R18, R8, 0x4, R18 ;  /* 0x0000000408128825 */ /* 0x002fe200078e0212 */
[----:B------:R-:W-:Y:S01]  /*b080*/  IADD3 R22, PT, PT, R20, 0x2, RZ ;  /* 0x0000000214167810 */ /* 0x000fe20007ffe0ff */
        /* <DEDUP_REMOVED lines=11> */
[C---:B------:R-:W-:Y:S01]  /*b140*/  IMAD.IADD R5, R12.reuse, 0x1, R5 ;  /* 0x000000010c057824 */ /* 0x040fe200078e0205 */
[----:B------:R-:W-:Y:S01]  /*b150*/  ISETP.NE.AND P0, PT, R21, RZ, PT ;  /* 0x000000ff1500720c */ /* 0x000fe20003f05270 */
[C---:B------:R-:W-:Y:S02]  /*b160*/  IMAD.IADD R8, R12.reuse, 0x1, R8 ;  /* 0x000000010c087824 */ /* 0x040fe400078e0208 */
[----:B------:R-:W-:Y:S01]  /*b170*/  IMAD.IADD R9, R12, 0x1, R9 ;  /* 0x000000010c097824 */ /* 0x000fe200078e0209 */
[----:B---3--:R2:W-:Y:S09]  /*b180*/  @!P1 STG.E desc[UR6][R16.64], R23 ;  /* 0x0000001710009986 */ /* 0x0085f2000c101906 */
[----:B------:R-:W-:Y:S05]  /*b190*/  @P0 BRA `(.L_x_422) ;  /* 0xfffffffc00700947 */ /* 0x000fea000383ffff */
.L_x_421:
[----:B------:R-:W-:Y:S05]  /*b1a0*/  BSYNC.RECONVERGENT B1 ;  /* 0x0000000000017941 */ /* 0x000fea0003800200 */
.L_x_420:
[----:B------:R-:W-:Y:S05]  /*b1b0*/  @!P2 BRA `(.L_x_419) ;  /* 0x00000000003ca947 */ /* 0x000fea0003800000 */
[----:B------:R-:W-:Y:S01]  /*b1c0*/  IMAD.IADD R13, R13, 0x1, R2 ;  /* 0x000000010d0d7824 */ /* 0x000fe200078e0202 */
[----:B------:R-:W-:-:S03]  /*b1d0*/  IADD3 R0, PT, PT, -R0, RZ, RZ ;  /* 0x000000ff00007210 */ /* 0x000fc60007ffe1ff */
[----:B------:R-:W-:-:S07]  /*b1e0*/  IMAD R5, R6, R13, RZ ;  /* 0x0000000d06057224 */ /* 0x000fce00078e02ff */
.L_x_423:
        /* <DEDUP_REMOVED lines=12> */
.L_x_419:
[----:B------:R-:W-:Y:S05]  /*b2b0*/  BSYNC.RECONVERGENT B0 ;  /* 0x0000000000007941 */ /* 0x000fea0003800200 */
.L_x_418:
[----:B------:R-:W-:Y:S01]  /*b2c0*/  ISETP.GT.U32.AND P0, PT, R4, 0x7ffffffe, PT ;  /* 0x7ffffffe0400780c */ /* 0x000fe20003f04070 */
[----:B------:R-:W-:-:S12]  /*b2d0*/  BSSY.RECONVERGENT B0, `(.L_x_424) ;  /* 0x000003c000007945 */ /* 0x000fd80003800200 */
[----:B------:R-:W-:Y:S05]  /*b2e0*/  @P0 BRA `(.L_x_425) ;  /* 0x0000000000e80947 */ /* 0x000fea0003800000 */
[----:B------:R-:W-:Y:S01]  /*b2f0*/  ISETP.GE.U32.AND P0, PT, R4, 0x3, PT ;  /* 0x000000030400780c */ /* 0x000fe20003f06070 */
[----:B------:R-:W-:Y:S01]  /*b300*/  BSSY.RECONVERGENT B1, `(.L_x_426) ;  /* 0x0000027000017945 */ /* 0x000fe20003800200 */
[----:B0-23--:R-:W-:Y:S01]  /*b310*/  LOP3.LUT R16, R10, 0x3, RZ, 0xc0, !PT ;  /* 0x000000030a107812 */ /* 0x00dfe200078ec0ff */
[----:B------:R-:W-:Y:S01]  /*b320*/  IMAD R2, R6, R3, RZ ;  /* 0x0000000306027224 */ /* 0x000fe200078e02ff */
[----:B------:R-:W-:Y:S02]  /*b330*/  MOV R0, RZ ;  /* 0x000000ff00007202 */ /* 0x000fe40000000f00 */
[----:B------:R-:W-:-:S07]  /*b340*/  ISETP.NE.AND P2, PT, R16, RZ, PT ;  /* 0x000000ff1000720c */ /* 0x000fce0003f45270 */
[----:B------:R-:W-:Y:S06]  /*b350*/  @!P0 BRA `(.L_x_427) ;  /* 0x0000000000848947 */ /* 0x000fec0003800000 */
[----:B------:R-:W0:Y:S01]  /*b360*/  LDC.64 R4, c[0x0][0x390] ;  /* 0x0000e400ff047b82 */ /* 0x000e220000000a00 */
[----:B------:R-:W-:Y:S01]  /*b370*/  LOP3.LUT R0, R10, 0xfffffffc, RZ, 0xc0, !PT ;  /* 0xfffffffc0a007812 */ /* 0x000fe200078ec0ff */
[----:B------:R-:W-:-:S04]  /*b380*/  IMAD.MOV.U32 R10, RZ, RZ, RZ ;  /* 0x000000ffff0a7224 */ /* 0x000fc800078e00ff */
[----:B------:R-:W-:-:S07]  /*b390*/  IMAD.MOV R7, RZ, RZ, -R0 ;  /* 0x000000ffff077224 */ /* 0x000fce00078e0a00 */
.L_x_428:
        /* <DEDUP_REMOVED lines=29> */
.L_x_427:
[----:B------:R-:W-:Y:S05]  /*b570*/  BSYNC.RECONVERGENT B1 ;  /* 0x0000000000017941 */ /* 0x000fea0003800200 */
.L_x_426:
[----:B------:R-:W-:Y:S05]  /*b580*/  @!P2 BRA `(.L_x_425) ;  /* 0x000000000040a947 */ /* 0x000fea0003800000 */
[----:B------:R-:W-:-:S07]  /*b590*/  IMAD.MOV R7, RZ, RZ, -R16 ;  /* 0x000000ffff077224 */ /* 0x000fce00078e0a10 */
.L_x_429:
        /* <DEDUP_REMOVED lines=15> */
.L_x_425:
[----:B------:R-:W-:Y:S05]  /*b690*/  BSYNC.RECONVERGENT B0 ;  /* 0x0000000000007941 */ /* 0x000fea0003800200 */
.L_x_424:
[----:B------:R-:W5:Y:S01]  /*b6a0*/  LDC R0, c[0x3][RZ] ;  /* 0x00c00000ff007b82 */ /* 0x000f620000000800 */
[----:B------:R-:W-:Y:S01]  /*b6b0*/  IMAD R7, R6, R3, RZ ;  /* 0x0000000306077224 */ /* 0x000fe200078e02ff */
        /* <DEDUP_REMOVED lines=9> */
.L_x_430:
[----:B------:R-:W5:Y:S01]  /*b750*/  LDC.64 R2, c[0x0][0x390] ;  /* 0x0000e400ff027b82 */ /* 0x000f620000000a00 */
[----:B------:R-:W-:-:S05]  /*b760*/  IADD3 R5, PT, PT, R7, -0x2, -R0 ;  /* 0xfffffffe07057810 */ /* 0x000fca0007ffe800 */
        /* <DEDUP_REMOVED lines=8> */
        .weak           $__internal_2_$__cuda_sm20_rcp_rn_f32_slowpath
        .type           $__internal_2_$__cuda_sm20_rcp_rn_f32_slowpath,@function
        .size           $__internal_2_$__cuda_sm20_rcp_rn_f32_slowpath,(.L_x_855 - $__internal_2_$__cuda_sm20_rcp_rn_f32_slowpath)
$__internal_2_$__cuda_sm20_rcp_rn_f32_slowpath:
        /* <DEDUP_REMOVED lines=15> */
.L_x_431:
        /* <DEDUP_REMOVED lines=16> */
[----:B------:R-:W-:-:S03]  /*b9e0*/  LOP3.LUT R19, R24, R21, RZ, 0xc0, !PT ;  /* 0x0000001518137212 */ /* 0x000fc600078ec0ff */
[----:B------:R-:W-:Y:S01]  /*b9f0*/  IMAD.MOV R20, RZ, RZ, -R20 ;  /* 0x000000ffff147224 */ /* 0x000fe200078e0a14 */
[----:B------:R-:W-:-:S04]  /*ba00*/  SHF.R.U32.HI R19, RZ, R18, R19 ;  /* 0x00000012ff137219 */ /* 0x000fc80000011613 */
[----:B------:R-:W-:Y:S02]  /*ba10*/  LOP3.LUT P1, RZ, R20, R18, R21, 0xf8, !PT ;  /* 0x0000001214ff7212 */ /* 0x000fe4000782f815 */
[C---:B------:R-:W-:Y:S02]  /*ba20*/  LOP3.LUT P0, RZ, R19.reuse, 0x1, RZ, 0xc0, !PT ;  /* 0x0000000113ff7812 */ /* 0x040fe4000780c0ff */
[----:B------:R-:W-:-:S04]  /*ba30*/  LOP3.LUT P2, RZ, R19, 0x2, RZ, 0xc0, !PT ;  /* 0x0000000213ff7812 */ /* 0x000fc8000784c0ff */
[----:B------:R-:W-:Y:S02]  /*ba40*/  PLOP3.LUT P0, PT, P0, P1, P2, 0xe0, 0x0 ;  /* 0x000000000000781c */ /* 0x000fe40000703c20 */
[----:B------:R-:W-:Y:S02]  /*ba50*/  LOP3.LUT P1, RZ, R14, 0x7fffff, RZ, 0xc0, !PT ;  /* 0x007fffff0eff7812 */ /* 0x000fe4000782c0ff */
[----:B------:R-:W-:-:S04]  /*ba60*/  SEL R18, RZ, 0x1, !P0 ;  /* 0x00000001ff127807 */ /* 0x000fc80004000000 */
[----:B------:R-:W-:-:S04]  /*ba70*/  IADD3 R18, PT, PT, -R18, RZ, RZ ;  /* 0x000000ff12127210 */ /* 0x000fc80007ffe1ff */
[----:B------:R-:W-:Y:S01]  /*ba80*/  ISETP.GE.AND P0, PT, R18, RZ, PT ;  /* 0x000000ff1200720c */ /* 0x000fe20003f06270 */
[----:B------:R-:W-:-:S05]  /*ba90*/  VIADD R18, R15, 0xffffff04 ;  /* 0xffffff040f127836 */ /* 0x000fca0000000000 */
[----:B------:R-:W-:-:S07]  /*baa0*/  SHF.R.U32.HI R15, RZ, R18, R21 ;  /* 0x00000012ff0f7219 */ /* 0x000fce0000011615 */
[----:B------:R-:W-:-:S04]  /*bab0*/  @!P0 VIADD R15, R15, 0x1 ;  /* 0x000000010f0f8836 */ /* 0x000fc80000000000 */
[----:B------:R-:W-:-:S05]  /*bac0*/  @!P1 IMAD.SHL.U32 R15, R15, 0x2, RZ ;  /* 0x000000020f0f9824 */ /* 0x000fca00078e00ff */
[----:B------:R-:W-:Y:S01]  /*bad0*/  LOP3.LUT R15, R15, 0x80000000, R14, 0xf8, !PT ;  /* 0x800000000f0f7812 */ /* 0x000fe200078ef80e */
[----:B------:R-:W-:Y:S06]  /*bae0*/  BRA `(.L_x_432) ;  /* 0x0000000000047947 */ /* 0x000fec0003800000 */
.L_x_433:
[----:B------:R0:W1:Y:S02]  /*baf0*/  MUFU.RCP R15, R14 ;  /* 0x0000000e000f7308 */ /* 0x0000640000001000 */
.L_x_432:
[----:B-1-3--:R-:W-:Y:S01]  /*bb00*/  MOV R18, R15 ;  /* 0x0000000f00127202 */ /* 0x00afe20000000f00 */
[----:B0-2---:R-:W-:Y:S02]  /*bb10*/  IMAD.MOV.U32 R14, RZ, RZ, R16 ;  /* 0x000000ffff0e7224 */ /* 0x005fe400078e0010 */
[----:B------:R-:W-:-:S04]  /*bb20*/  IMAD.MOV.U32 R15, RZ, RZ, 0x0 ;  /* 0x00000000ff0f7424 */ /* 0x000fc800078e00ff */
[----:B------:R-:W-:Y:S05]  /*bb30*/  RET.REL.NODEC R14 `(_Z33computeDivergenceAndPressureOnGPUPfS_S_S_) ;  /* 0xffffff440e307950 */ /* 0x000fea0003c3ffff */
.L_x_434:
        /* <DEDUP_REMOVED lines=12> */
.L_x_855:


//--------------------- .text._Z11advectOnGPUiPfS_S_S_ --------------------------
	.section	.text._Z11advectOnGPUiPfS_S_S_,"ax",@progbits
	.align	128
        .global         _Z11advectOnGPUiPfS_S_S_
        .type           _Z11advectOnGPUiPfS_S_S_,@function
        .size           _Z11advectOnGPUiPfS_S_S_,(.L_x_859 - _Z11advectOnGPUiPfS_S_S_)
        .other          _Z11advectOnGPUiPfS_S_S_,@"STO_CUDA_ENTRY STV_DEFAULT"
_Z11advectOnGPUiPfS_S_S_:
.text._Z11advectOnGPUiPfS_S_S_:
[----:B------:R-:W-:Y:S08]  /*0000*/  LDC R1, c[0x0][0x37c] ;  /* 0x0000df00ff017b82 */ /* 0x000ff00000000800 */
[----:B------:R-:W0:Y:S01]  /*0010*/  LDC R13, c[0x0][0x360] ;  /* 0x0000d800ff0d7b82 */ /* 0x000e220000000800 */
[----:B------:R-:W1:Y:S01]  /*0020*/  S2R R10, SR_TID.X ;  /* 0x00000000000a7919 */ /* 0x000e620000002100 */
[----:B------:R-:W2:Y:S01]  /*0030*/  LDCU.64 UR8, c[0x0][0x358] ;  /* 0x00006b00ff0877ac */ /* 0x000ea20008000a00 */
[----:B------:R-:W-:Y:S01]  /*0040*/  BSSY.RECONVERGENT B0, `(.L_x_435) ;  /* 0x0000094000007945 */ /* 0x000fe20003800200 */
[----:B------:R-:W3:Y:S04]  /*0050*/  LDCU UR6, c[0x3][URZ] ;  /* 0x00c00000ff0677ac */ /* 0x000ee80008000800 */
[----:B------:R-:W4:Y:S01]  /*0060*/  LDC R12, c[0x0][0x364] ;  /* 0x0000d900ff0c7b82 */ /* 0x000f220000000800 */
[----:B------:R-:W0:Y:S01]  /*0070*/  LDCU UR4, c[0x0][0x370] ;  /* 0x00006e00ff0477ac */ /* 0x000e220008000800 */
[----:B------:R-:W4:Y:S06]  /*0080*/  LDCU UR5, c[0x0][0x374] ;  /* 0x00006e80ff0577ac */ /* 0x000f2c0008000800 */
[----:B------:R-:W5:Y:S01]  /*0090*/  LDC R18, c[0x3][RZ] ;  /* 0x00c00000ff127b82 */ /* 0x000f620000000800 */
[----:B0-----:R-:W-:-:S07]  /*00a0*/  IMAD R0, R13, UR4, RZ ;  /* 0x000000040d007c24 */ /* 0x001fce000f8e02ff */
[----:B------:R-:W-:Y:S01]  /*00b0*/  S2UR UR4, SR_CTAID.X ;  /* 0x00000000000479c3 */ /* 0x000fe20000002500 */
[----:B----4-:R-:W-:Y:S01]  /*00c0*/  IMAD R2, R12, UR5, RZ ;  /* 0x000000050c027c24 */ /* 0x010fe2000f8e02ff */
[----:B------:R-:W0:Y:S01]  /*00d0*/  I2F.U32.RP R3, R0 ;  /* 0x0000000000037306 */ /* 0x000e220000209000 */
[----:B------:R-:W-:Y:S01]  /*00e0*/  IMAD.MOV R9, RZ, RZ, -R0 ;  /* 0x000000ffff097224 */ /* 0x000fe200078e0a00 */
[----:B------:R-:W-:Y:S01]  /*00f0*/  ISETP.NE.U32.AND P2, PT, R0, RZ, PT ;  /* 0x000000ff0000720c */ /* 0x000fe20003f45070 */
[----:B------:R-:W-:Y:S01]  /*0100*/  IMAD R17, R13, R12, RZ ;  /* 0x0000000c0d117224 */ /* 0x000fe200078e02ff */
[----:B------:R-:W-:Y:S02]  /*0110*/  IADD3 R11, PT, PT, RZ, -R2, RZ ;  /* 0x80000002ff0b7210 */ /* 0x000fe40007ffe0ff */
[----:B------:R-:W4:Y:S01]  /*0120*/  S2UR UR5, SR_CTAID.Y ;  /* 0x00000000000579c3 */ /* 0x000f220000002600 */
[----:B------:R-:W-:Y:S01]  /*0130*/  ISETP.NE.U32.AND P5, PT, R2, RZ, PT ;  /* 0x000000ff0200720c */ /* 0x000fe20003fa5070 */
[----:B------:R-:W2:Y:S08]  /*0140*/  I2F.U32.RP R8, R2 ;  /* 0x0000000200087306 */ /* 0x000eb00000209000 */
[----:B0-----:R-:W0:Y:S08]  /*0150*/  MUFU.RCP R3, R3 ;  /* 0x0000000300037308 */ /* 0x001e300000001000 */
[----:B--2---:R-:W2:Y:S01]  /*0160*/  MUFU.RCP R8, R8 ;  /* 0x0000000800087308 */ /* 0x004ea20000001000 */
[----:B0-----:R-:W-:-:S02]  /*0170*/  VIADD R4, R3, 0xffffffe ;  /* 0x0ffffffe03047836 */ /* 0x001fc40000000000 */
[----:B-----5:R-:W-:-:S05]  /*0180*/  VIADD R3, R18, 0x1 ;  /* 0x0000000112037836 */ /* 0x020fca0000000000 */
[----:B------:R0:W5:Y:S01]  /*0190*/  F2I.FTZ.U32.TRUNC.NTZ R5, R4 ;  /* 0x0000000400057305 */ /* 0x000162000021f000 */
[----:B--2---:R-:W-:-:S07]  /*01a0*/  VIADD R6, R8, 0xffffffe ;  /* 0x0ffffffe08067836 */ /* 0x004fce0000000000 */
[----:B------:R2:W3:Y:S01]  /*01b0*/  F2I.FTZ.U32.TRUNC.NTZ R7, R6 ;  /* 0x0000000600077305 */ /* 0x0004e2000021f000 */
[----:B0-----:R-:W-:Y:S02]  /*01c0*/  IMAD.MOV.U32 R4, RZ, RZ, RZ ;  /* 0x000000ffff047224 */ /* 0x001fe400078e00ff */
[----:B-----5:R-:W-:Y:S02]  /*01d0*/  IMAD R9, R9, R5, RZ ;  /* 0x0000000509097224 */ /* 0x020fe400078e02ff */
[----:B--2---:R-:W-:Y:S02]  /*01e0*/  IMAD.MOV.U32 R6, RZ, RZ, RZ ;  /* 0x000000ffff067224 */ /* 0x004fe400078e00ff */
[----:B------:R-:W-:-:S04]  /*01f0*/  IMAD.HI.U32 R4, R5, R9, R4 ;  /* 0x0000000905047227 */ /* 0x000fc800078e0004 */
[----:B---3--:R-:W-:Y:S02]  /*0200*/  IMAD R11, R11, R7, RZ ;  /* 0x000000070b0b7224 */ /* 0x008fe400078e02ff */
[----:B------:R-:W-:-:S04]  /*0210*/  IMAD.HI.U32 R4, R4, R3, RZ ;  /* 0x0000000304047227 */ /* 0x000fc800078e00ff */
[----:B------:R-:W-:Y:S01]  /*0220*/  IMAD.HI.U32 R6, R7, R11, R6 ;  /* 0x0000000b07067227 */ /* 0x000fe200078e0006 */
[----:B------:R-:W-:Y:S01]  /*0230*/  IADD3 R7, PT, PT, -R4, RZ, RZ ;  /* 0x000000ff04077210 */ /* 0x000fe20007ffe1ff */
[----:B------:R-:W4:Y:S04]  /*0240*/  S2R R11, SR_TID.Y ;  /* 0x00000000000b7919 */ /* 0x000f280000002200 */
[----:B------:R-:W-:Y:S01]  /*0250*/  IMAD.HI.U32 R5, R6, R3, RZ ;  /* 0x0000000306057227 */ /* 0x000fe200078e00ff */
[----:B------:R-:W-:-:S03]  /*0260*/  IADD3 R6, PT, PT, R18, 0x2, RZ ;  /* 0x0000000212067810 */ /* 0x000fc60007ffe0ff */
        /* <DEDUP_REMOVED lines=10> */
[----:B----4-:R-:W-:Y:S01]  /*0310*/  IMAD R7, R12, UR5, R11 ;  /* 0x000000050c077c24 */ /* 0x010fe2000f8e020b */
[----:B------:R-:W-:Y:S01]  /*0320*/  ISETP.GE.U32.AND P4, PT, R9, R2, PT ;  /* 0x000000020900720c */ /* 0x000fe20003f86070 */
[C-C-:B-1----:R-:W-:Y:S02]  /*0330*/  IMAD R9, R13.reuse, R11, R10.reuse ;  /* 0x0000000b0d097224 */ /* 0x142fe400078e020a */
[----:B------:R-:W-:Y:S01]  /*0340*/  IMAD R11, R13, UR4, R10 ;  /* 0x000000040d0b7c24 */ /* 0x000fe2000f8e020a */
[----:B------:R-:W-:-:S07]  /*0350*/  ISETP.GE.AND P0, PT, R7, R6, PT ;  /* 0x000000060700720c */ /* 0x000fce0003f06270 */
[----:B------:R-:W-:Y:S01]  /*0360*/  @P1 VIADD R4, R4, 0x1 ;  /* 0x0000000104041836 */ /* 0x000fe20000000000 */
[----:B------:R-:W-:Y:S01]  /*0370*/  @!P2 LOP3.LUT R4, RZ, R0, RZ, 0x33, !PT ;  /* 0x00000000ff04a212 */ /* 0x000fe200078e33ff */
[----:B------:R-:W-:Y:S01]  /*0380*/  @P4 VIADD R5, R5, 0x1 ;  /* 0x0000000105054836 */ /* 0x000fe20000000000 */
[----:B------:R-:W-:-:S03]  /*0390*/  @!P5 LOP3.LUT R5, RZ, R2, RZ, 0x33, !PT ;  /* 0x00000002ff05d212 */ /* 0x000fc600078e33ff */
[C---:B------:R-:W-:Y:S02]  /*03a0*/  VIADD R12, R4.reuse, 0x1 ;  /* 0x00000001040c7836 */ /* 0x040fe40000000000 */
[-C--:B------:R-:W-:Y:S02]  /*03b0*/  IMAD R15, R4, R5.reuse, R4 ;  /* 0x00000005040f7224 */ /* 0x080fe400078e0204 */
[----:B------:R-:W-:Y:S02]  /*03c0*/  VIADD R8, R5, 0x1 ;  /* 0x0000000105087836 */ /* 0x000fe40000000000 */
[----:B------:R-:W-:Y:S02]  /*03d0*/  IMAD R13, R11, R4, R11 ;  /* 0x000000040b0d7224 */ /* 0x000fe400078e020b */
[----:B------:R-:W-:Y:S02]  /*03e0*/  IMAD.IADD R10, R8, 0x1, R15 ;  /* 0x00000001080a7824 */ /* 0x000fe400078e020f */
[----:B------:R-:W-:-:S02]  /*03f0*/  IMAD R15, R7, R5, R7 ;  /* 0x00000005070f7224 */ /* 0x000fc400078e0207 */
[----:B------:R-:W-:Y:S01]  /*0400*/  IMAD R14, R10, R17, RZ ;  /* 0x000000110a0e7224 */ /* 0x000fe200078e02ff */
[----:B------:R-:W-:Y:S06]  /*0410*/  @P0 BRA `(.L_x_436) ;  /* 0x0000000400580947 */ /* 0x000fec0003800000 */
[----:B------:R-:W0:Y:S01]  /*0420*/  I2F.F64 R16, R18 ;  /* 0x0000001200107312 */ /* 0x000e220000201c00 */
[----:B------:R-:W1:Y:S01]  /*0430*/  LDCU UR4, c[0x3][0x4] ;  /* 0x00c00080ff0477ac */ /* 0x000e620008000800 */
[----:B------:R-:W-:Y:S01]  /*0440*/  I2FP.F32.S32 R28, R18 ;  /* 0x00000012001c7245 */ /* 0x000fe20000201400 */
[----:B------:R-:W-:Y:S01]  /*0450*/  IMAD.MOV.U32 R29, RZ, RZ, R7 ;  /* 0x000000ffff1d7224 */ /* 0x000fe200078e0007 */
[----:B------:R-:W-:Y:S01]  /*0460*/  MOV R27, RZ ;  /* 0x000000ff001b7202 */ /* 0x000fe20000000f00 */
[----:B0-----:R-:W-:Y:S02]  /*0470*/  DADD R16, R16, 0.5 ;  /* 0x3fe0000010107429 */ /* 0x001fe40000000000 */
[----:B-1----:R-:W-:-:S04]  /*0480*/  FMUL R28, R28, UR4 ;  /* 0x000000041c1c7c20 */ /* 0x002fc80008400000 */
[----:B------:R0:W1:Y:S05]  /*0490*/  F2F.F32.F64 R26, R16 ;  /* 0x00000010001a7310 */ /* 0x00006a0000301000 */
.L_x_442:
[----:B------:R-:W-:Y:S01]  /*04a0*/  ISETP.GE.AND P0, PT, R11, R6, PT ;  /* 0x000000060b00720c */ /* 0x000fe20003f06270 */
[----:B------:R-:W-:-:S12]  /*04b0*/  BSSY.RECONVERGENT B1, `(.L_x_437) ;  /* 0x0000048000017945 */ /* 0x000fd80003800200 */
[----:B--2---:R-:W-:Y:S05]  /*04c0*/  @P0 BRA `(.L_x_438) ;  /* 0x0000000400180947 */ /* 0x004fea0003800000 */
[----:B------:R-:W-:Y:S01]  /*04d0*/  I2FP.F32.U32 R31, R29 ;  /* 0x0000001d001f7245 */ /* 0x000fe20000201000 */
[----:B------:R-:W-:Y:S02]  /*04e0*/  IMAD.MOV.U32 R30, RZ, RZ, RZ ;  /* 0x000000ffff1e7224 */ /* 0x000fe400078e00ff */
[----:B------:R-:W-:-:S07]  /*04f0*/  IMAD.MOV.U32 R32, RZ, RZ, R11 ;  /* 0x000000ffff207224 */ /* 0x000fce00078e000b */
.L_x_441:
[CC--:B--2---:R-:W-:Y:S01]  /*0500*/  VIMNMX R18, PT, PT, R32.reuse, R29.reuse, PT ;  /* 0x0000001d20127248 */ /* 0x0c4fe20003fe0100 */
[----:B------:R-:W-:Y:S01]  /*0510*/  BSSY.RECONVERGENT B2, `(.L_x_439) ;  /* 0x000003d000027945 */ /* 0x000fe20003800200 */
[----:B------:R-:W-:Y:S02]  /*0520*/  VIMNMX R19, PT, PT, R32, R29, !PT ;  /* 0x0000001d20137248 */ /* 0x000fe40007fe0100 */
[----:B------:R-:W-:-:S04]  /*0530*/  ISETP.GE.AND P0, PT, R18, 0x1, PT ;  /* 0x000000011200780c */ /* 0x000fc80003f06270 */
[----:B------:R-:W-:-:S13]  /*0540*/  ISETP.GT.OR P0, PT, R19, UR6, !P0 ;  /* 0x0000000613007c0c */ /* 0x000fda000c704670 */
[----:B------:R-:W-:Y:S05]  /*0550*/  @P0 BRA `(.L_x_440) ;  /* 0x0000000000e00947 */ /* 0x000fea0003800000 */
[----:B------:R-:W2:Y:S01]  /*0560*/  LDC.64 R20, c[0x0][0x398] ;  /* 0x0000e600ff147b82 */ /* 0x000ea20000000a00 */
[----:B------:R-:W-:-:S07]  /*0570*/  IMAD R23, R6, R29, R32 ;  /* 0x0000001d06177224 */ /* 0x000fce00078e0220 */
[----:B------:R-:W3:Y:S01]  /*0580*/  LDC.64 R18, c[0x0][0x3a0] ;  /* 0x0000e800ff127b82 */ /* 0x000ee20000000a00 */
[----:B--2---:R-:W-:-:S06]  /*0590*/  IMAD.WIDE R20, R23, 0x4, R20 ;  /* 0x0000000417147825 */ /* 0x004fcc00078e0214 */
[----:B------:R-:W2:Y:S01]  /*05a0*/  LDG.E R20, desc[UR8][R20.64] ;  /* 0x0000000814147981 */ /* 0x000ea2000c1e1900 */
[----:B---3--:R-:W-:-:S06]  /*05b0*/  IMAD.WIDE R18, R23, 0x4, R18 ;  /* 0x0000000417127825 */ /* 0x008fcc00078e0212 */
[----:B------:R-:W3:Y:S01]  /*05c0*/  LDG.E R18, desc[UR8][R18.64] ;  /* 0x0000000812127981 */ /* 0x000ee2000c1e1900 */
[----:B------:R-:W-:-:S05]  /*05d0*/  I2FP.F32.U32 R23, R32 ;  /* 0x0000002000177245 */ /* 0x000fca0000201000 */
[C---:B--2---:R-:W-:Y:S01]  /*05e0*/  FFMA R23, -R28.reuse, R20, R23 ;  /* 0x000000141c177223 */ /* 0x044fe20000000117 */
[----:B---3--:R-:W-:-:S04]  /*05f0*/  FFMA R24, -R28, R18, R31 ;  /* 0x000000121c187223 */ /* 0x008fc8000000011f */
[----:B------:R-:W-:Y:S01]  /*0600*/  FMNMX.NAN R33, R23, 0.5, !PT ;  /* 0x3f00000017217809 */ /* 0x000fe20007820000 */
[----:B------:R-:W2:Y:S01]  /*0610*/  LDC.64 R18, c[0x0][0x390] ;  /* 0x0000e400ff127b82 */ /* 0x000ea20000000a00 */
[----:B------:R-:W-:Y:S02]  /*0620*/  FMNMX.NAN R35, R24, 0.5, !PT ;  /* 0x3f00000018237809 */ /* 0x000fe40007820000 */
[----:B------:R-:W3:Y:S08]  /*0630*/  F2F.F64.F32 R22, R33 ;  /* 0x0000002100167310 */ /* 0x000ef00000201800 */
[----:B------:R-:W4:Y:S01]  /*0640*/  F2F.F64.F32 R24, R35 ;  /* 0x0000002300187310 */ /* 0x000f220000201800 */
[----:B---3--:R-:W-:-:S02]  /*0650*/  DSETP.GEU.AND P0, PT, R16, R22, PT ;  /* 0x000000161000722a */ /* 0x008fc40003f0e000 */
[----:B----4-:R-:W-:-:S04]  /*0660*/  DSETP.GEU.AND P1, PT, R16, R24, PT ;  /* 0x000000181000722a */ /* 0x010fc80003f2e000 */
[C---:B-1----:R-:W-:Y:S02]  /*0670*/  FSEL R24, R26.reuse, R33, !P0 ;  /* 0x000000211a187208 */ /* 0x042fe40004000000 */
[----:B------:R-:W-:Y:S02]  /*0680*/  FSEL R22, R26, R35, !P1 ;  /* 0x000000231a167208 */ /* 0x000fe40004800000 */
[----:B------:R-:W-:Y:S08]  /*0690*/  F2I.TRUNC.NTZ R25, R24 ;  /* 0x0000001800197305 */ /* 0x000ff0000020f100 */
[----:B------:R-:W1:Y:S02]  /*06a0*/  F2I.TRUNC.NTZ R23, R22 ;  /* 0x0000001600177305 */ /* 0x000e64000020f100 */
[----:B-1----:R-:W-:-:S04]  /*06b0*/  IMAD R21, R6, R23, R25 ;  /* 0x0000001706157224 */ /* 0x002fc800078e0219 */
[----:B--2---:R-:W-:-:S05]  /*06c0*/  IMAD.WIDE R20, R21, 0x4, R18 ;  /* 0x0000000415147825 */ /* 0x004fca00078e0212 */
[----:B------:R-:W2:Y:S01]  /*06d0*/  LDG.E R33, desc[UR8][R20.64] ;  /* 0x0000000814217981 */ /* 0x000ea2000c1e1900 */
[----:B------:R-:W-:-:S03]  /*06e0*/  IMAD.WIDE R18, R6, 0x4, R20 ;  /* 0x0000000406127825 */ /* 0x000fc600078e0214 */
[----:B------:R-:W3:Y:S04]  /*06f0*/  LDG.E R34, desc[UR8][R20.64+0x4] ;  /* 0x0000040814227981 */ /* 0x000ee8000c1e1900 */
[----:B------:R-:W4:Y:S04]  /*0700*/  LDG.E R35, desc[UR8][R18.64] ;  /* 0x0000000812237981 */ /* 0x000f28000c1e1900 */
[----:B------:R1:W5:Y:S01]  /*0710*/  LDG.E R36, desc[UR8][R18.64+0x4] ;  /* 0x0000040812247981 */ /* 0x000362000c1e1900 */
[----:B------:R-:W0:Y:S01]  /*0720*/  S2UR UR5, SR_CgaCtaId ;  /* 0x00000000000579c3 */ /* 0x000e220000008800 */
[----:B------:R-:W-:Y:S01]  /*0730*/  I2FP.F32.S32 R25, R25 ;  /* 0x0000001900197245 */ /* 0x000fe20000201400 */
[----:B------:R-:W-:Y:S01]  /*0740*/  UMOV UR4, 0x400 ;  /* 0x0000040000047882 */ /* 0x000fe20000000000 */
[----:B------:R-:W-:Y:S01]  /*0750*/  I2FP.F32.S32 R23, R23 ;  /* 0x0000001700177245 */ /* 0x000fe20000201400 */
[----:B-1----:R-:W-:-:S04]  /*0760*/  IMAD R18, R9, R10, RZ ;  /* 0x0000000a09127224 */ /* 0x002fc800078e02ff */
[----:B------:R-:W-:Y:S02]  /*0770*/  IMAD R19, R12, R27, R18 ;  /* 0x0000001b0c137224 */ /* 0x000fe400078e0212 */
[----:B------:R-:W-:Y:S01]  /*0780*/  FADD R25, R24, -R25 ;  /* 0x8000001918197221 */ /* 0x000fe20000000000 */
[----:B------:R-:W-:Y:S02]  /*0790*/  FADD R23, R22, -R23 ;  /* 0x8000001716177221 */ /* 0x000fe40000000000 */
[----:B------:R-:W-:Y:S01]  /*07a0*/  IADD3 R18, PT, PT, R19, R30, RZ ;  /* 0x0000001e13127210 */ /* 0x000fe20007ffe0ff */
[----:B------:R-:W-:Y:S01]  /*07b0*/  FADD R22, -R25, 1 ;  /* 0x3f80000019167421 */ /* 0x000fe20000000100 */
[----:B0-----:R-:W-:Y:S01]  /*07c0*/  ULEA UR4, UR5, UR4, 0x18 ;  /* 0x0000000405047291 */ /* 0x001fe2000f8ec0ff */
[----:B------:R-:W-:Y:S02]  /*07d0*/  FADD R24, -R23, 1 ;  /* 0x3f80000017187421 */ /* 0x000fe40000000100 */
[----:B------:R-:W-:-:S03]  /*07e0*/  FMUL R20, R22, R23 ;  /* 0x0000001716147220 */ /* 0x000fc60000400000 */
[----:B------:R-:W-:Y:S01]  /*07f0*/  LEA R18, R18, UR4, 0x2 ;  /* 0x0000000412127c11 */ /* 0x000fe2000f8e10ff */
[----:B------:R-:W-:Y:S01]  /*0800*/  FMUL R22, R22, R24 ;  /* 0x0000001816167220 */ /* 0x000fe20000400000 */
[----:B------:R-:W-:-:S03]  /*0810*/  FMUL R21, R25, R23 ;  /* 0x0000001719157220 */ /* 0x000fc60000400000 */
[----:B------:R-:W-:Y:S02]  /*0820*/  IMAD R19, R14, 0x4, R18 ;  /* 0x000000040e137824 */ /* 0x000fe400078e0212 */
[----:B------:R-:W-:Y:S01]  /*0830*/  FMUL R25, R25, R24 ;  /* 0x0000001819197220 */ /* 0x000fe20000400000 */
[----:B--2---:R-:W-:Y:S01]  /*0840*/  FMUL R33, R22, R33 ;  /* 0x0000002116217220 */ /* 0x004fe20000400000 */
[C---:B------:R-:W-:Y:S02]  /*0850*/  IMAD R22, R14.reuse, 0x4, R19 ;  /* 0x000000040e167824 */ /* 0x040fe400078e0213 */
[----:B---3--:R-:W-:Y:S02]  /*0860*/  FMUL R25, R25, R34 ;  /* 0x0000002219197220 */ /* 0x008fe40000400000 */
[----:B------:R-:W-:Y:S02]  /*0870*/  IMAD R24, R14, 0x4, R22 ;  /* 0x000000040e187824 */ /* 0x000fe400078e0216 */
[----:B----4-:R-:W-:Y:S01]  /*0880*/  FMUL R20, R20, R35 ;  /* 0x0000002314147220 */ /* 0x010fe20000400000 */
[----:B------:R2:W-:Y:S01]  /*0890*/  STS [R18], R33 ;  /* 0x0000002112007388 */ /* 0x0005e20000000800 */
[----:B-----5:R-:W-:-:S03]  /*08a0*/  FMUL R21, R21, R36 ;  /* 0x0000002415157220 */ /* 0x020fc60000400000 */
[----:B------:R2:W-:Y:S04]  /*08b0*/  STS [R19], R20 ;  /* 0x0000001413007388 */ /* 0x0005e80000000800 */
[----:B------:R2:W-:Y:S04]  /*08c0*/  STS [R22], R25 ;  /* 0x0000001916007388 */ /* 0x0005e80000000800 */
[----:B------:R2:W-:Y:S02]  /*08d0*/  STS [R24], R21 ;  /* 0x0000001518007388 */ /* 0x0005e40000000800 */
.L_x_440:
[----:B------:R-:W-:Y:S05]  /*08e0*/  BSYNC.RECONVERGENT B2 ;  /* 0x0000000000027941 */ /* 0x000fea0003800200 */
.L_x_439:
[----:B------:R-:W-:Y:S01]  /*08f0*/  IADD3 R32, PT, PT, R0, R32, RZ ;  /* 0x0000002000207210 */ /* 0x000fe20007ffe0ff */
[----:B------:R-:W-:-:S03]  /*0900*/  VIADD R30, R30, 0x1 ;  /* 0x000000011e1e7836 */ /* 0x000fc60000000000 */
[----:B------:R-:W-:-:S13]  /*0910*/  ISETP.GE.AND P0, PT, R32, R6, PT ;  /* 0x000000062000720c */ /* 0x000fda0003f06270 */
[----:B------:R-:W-:Y:S05]  /*0920*/  @!P0 BRA `(.L_x_441) ;  /* 0xfffffff800f48947 */ /* 0x000fea000383ffff */
.L_x_438:
[----:B------:R-:W-:Y:S05]  /*0930*/  BSYNC.RECONVERGENT B1 ;  /* 0x0000000000017941 */ /* 0x000fea0003800200 */
.L_x_437:
[----:B------:R-:W-:Y:S02]  /*0940*/  IMAD.IADD R29, R2, 0x1, R29 ;  /* 0x00000001021d7824 */ /* 0x000fe400078e021d */
[----:B------:R-:W-:-:S03]  /*0950*/  VIADD R27, R27, 0x1 ;  /* 0x000000011b1b7836 */ /* 0x000fc60000000000 */
[----:B------:R-:W-:-:S13]  /*0960*/  ISETP.GE.AND P0, PT, R29, R6, PT ;  /* 0x000000061d00720c */ /* 0x000fda0003f06270 */
[----:B------:R-:W-:Y:S05]  /*0970*/  @!P0 BRA `(.L_x_442) ;  /* 0xfffffff800c88947 */ /* 0x000fea000383ffff */
.L_x_436:
[----:B------:R-:W-:Y:S05]  /*0980*/  BSYNC.RECONVERGENT B0 ;  /* 0x0000000000007941 */ /* 0x000fea0003800200 */
.L_x_435:
[----:B------:R-:W-:Y:S01]  /*0990*/  BAR.SYNC.DEFER_BLOCKING 0x0 ;  /* 0x0000000000007b1d */ /* 0x000fe20000010000 */
[----:B------:R-:W-:-:S05]  /*09a0*/  ISETP.GE.AND P0, PT, R7, R6, PT ;  /* 0x000000060700720c */ /* 0x000fca0003f06270 */
[----:B------:R-:W-:Y:S08]  /*09b0*/  BSSY.RECONVERGENT B0, `(.L_x_443) ;  /* 0x0000030000007945 */ /* 0x000ff00003800200 */
[----:B------:R-:W-:Y:S05]  /*09c0*/  @P0 BRA `(.L_x_444) ;  /* 0x0000000000b80947 */ /* 0x000fea0003800000 */
[----:B------:R-:W-:Y:S01]  /*09d0*/  IMAD R9, R9, R10, RZ ;  /* 0x0000000a09097224 */ /* 0x000fe200078e02ff */
[----:B------:R-:W-:Y:S01]  /*09e0*/  MOV R10, RZ ;  /* 0x000000ff000a7202 */ /* 0x000fe20000000f00 */
[----:B--2---:R-:W-:-:S07]  /*09f0*/  IMAD.MOV.U32 R19, RZ, RZ, R7 ;  /* 0x000000ffff137224 */ /* 0x004fce00078e0007 */
.L_x_450:
[----:B------:R-:W-:Y:S01]  /*0a00*/  ISETP.GE.AND P0, PT, R11, R6, PT ;  /* 0x000000060b00720c */ /* 0x000fe20003f06270 */
[----:B------:R-:W-:-:S12]  /*0a10*/  BSSY.RECONVERGENT B1, `(.L_x_445) ;  /* 0x0000025000017945 */ /* 0x000fd80003800200 */
[----:B0-----:R-:W-:Y:S05]  /*0a20*/  @P0 BRA `(.L_x_446) ;  /* 0x00000000008c0947 */ /* 0x001fea0003800000 */
[----:B------:R-:W2:Y:S01]  /*0a30*/  LDC R18, c[0x3][RZ] ;  /* 0x00c00000ff127b82 */ /* 0x000ea20000000800 */
[----:B------:R-:W-:Y:S02]  /*0a40*/  IMAD R20, R6, R19, RZ ;  /* 0x0000001306147224 */ /* 0x000fe400078e02ff */
[----:B------:R-:W-:Y:S02]  /*0a50*/  IMAD R21, R12, R10, R9 ;  /* 0x0000000a0c157224 */ /* 0x000fe400078e0209 */
[----:B------:R-:W-:Y:S02]  /*0a60*/  IMAD.MOV.U32 R22, RZ, RZ, RZ ;  /* 0x000000ffff167224 */ /* 0x000fe400078e00ff */
[----:B------:R-:W-:-:S07]  /*0a70*/  IMAD.MOV.U32 R23, RZ, RZ, R11 ;  /* 0x000000ffff177224 */ /* 0x000fce00078e000b */
.L_x_449:
[CC--:B0-----:R-:W-:Y:S01]  /*0a80*/  VIMNMX R16, PT, PT, R23.reuse, R19.reuse, PT ;  /* 0x0000001317107248 */ /* 0x0c1fe20003fe0100 */
[----:B------:R-:W-:Y:S01]  /*0a90*/  BSSY.RECONVERGENT B2, `(.L_x_447) ;  /* 0x0000018000027945 */ /* 0x000fe20003800200 */
[----:B------:R-:W-:Y:S02]  /*0aa0*/  VIMNMX R17, PT, PT, R23, R19, !PT ;  /* 0x0000001317117248 */ /* 0x000fe40007fe0100 */
[----:B------:R-:W-:-:S04]  /*0ab0*/  ISETP.GE.AND P0, PT, R16, 0x1, PT ;  /* 0x000000011000780c */ /* 0x000fc80003f06270 */
[----:B--2---:R-:W-:-:S13]  /*0ac0*/  ISETP.GT.OR P0, PT, R17, R18, !P0 ;  /* 0x000000121100720c */ /* 0x004fda0004704670 */
[----:B------:R-:W-:Y:S05]  /*0ad0*/  @P0 BRA `(.L_x_448) ;  /* 0x00000000004c0947 */ /* 0x000fea0003800000 */
[----:B------:R-:W0:Y:S01]  /*0ae0*/  S2UR UR5, SR_CgaCtaId ;  /* 0x00000000000579c3 */ /* 0x000e220000008800 */
[----:B------:R-:W-:Y:S01]  /*0af0*/  UMOV UR4, 0x400 ;  /* 0x0000040000047882 */ /* 0x000fe20000000000 */
[----:B------:R-:W-:Y:S02]  /*0b00*/  IADD3 R16, PT, PT, R21, R22, RZ ;  /* 0x0000001615107210 */ /* 0x000fe40007ffe0ff */
[----:B------:R-:W-:Y:S01]  /*0b10*/  IADD3 R33, PT, PT, R20, R23, RZ ;  /* 0x0000001714217210 */ /* 0x000fe20007ffe0ff */
[----:B0-----:R-:W-:-:S06]  /*0b20*/  ULEA UR4, UR5, UR4, 0x18 ;  /* 0x0000000405047291 */ /* 0x001fcc000f8ec0ff */
[----:B------:R-:W-:Y:S02]  /*0b30*/  LEA R25, R16, UR4, 0x2 ;  /* 0x0000000410197c11 */ /* 0x000fe4000f8e10ff */
[----:B------:R-:W0:Y:S03]  /*0b40*/  LDC.64 R16, c[0x0][0x388] ;  /* 0x0000e200ff107b82 */ /* 0x000e260000000a00 */
[C---:B------:R-:W-:Y:S02]  /*0b50*/  IMAD R27, R14.reuse, 0x4, R25 ;  /* 0x000000040e1b7824 */ /* 0x040fe400078e0219 */
[----:B------:R-:W-:Y:S02]  /*0b60*/  LDS R25, [R25] ;  /* 0x0000000019197984 */ /* 0x000fe40000000800 */
[C---:B------:R-:W-:Y:S02]  /*0b70*/  IMAD R29, R14.reuse, 0x4, R27 ;  /* 0x000000040e1d7824 */ /* 0x040fe400078e021b */
[----:B------:R-:W2:Y:S02]  /*0b80*/  LDS R24, [R27] ;  /* 0x000000001b187984 */ /* 0x000ea40000000800 */
[----:B-1----:R-:W-:-:S02]  /*0b90*/  IMAD R26, R14, 0x4, R29 ;  /* 0x000000040e1a7824 */ /* 0x002fc400078e021d */
[----:B------:R-:W1:Y:S04]  /*0ba0*/  LDS R29, [R29] ;  /* 0x000000001d1d7984 */ /* 0x000e680000000800 */
[----:B------:R-:W3:Y:S01]  /*0bb0*/  LDS R31, [R26] ;  /* 0x000000001a1f7984 */ /* 0x000ee20000000800 */
[----:B0-----:R-:W-:-:S04]  /*0bc0*/  IMAD.WIDE R16, R33, 0x4, R16 ;  /* 0x0000000421107825 */ /* 0x001fc800078e0210 */
[----:B--2---:R-:W-:-:S04]  /*0bd0*/  FADD R24, R25, R24 ;  /* 0x0000001819187221 */ /* 0x004fc80000000000 */
[----:B-1----:R-:W-:-:S04]  /*0be0*/  FADD R24, R24, R29 ;  /* 0x0000001d18187221 */ /* 0x002fc80000000000 */
[----:B---3--:R-:W-:-:S05]  /*0bf0*/  FADD R31, R24, R31 ;  /* 0x0000001f181f7221 */ /* 0x008fca0000000000 */
[----:B------:R0:W-:Y:S02]  /*0c00*/  STG.E desc[UR8][R16.64], R31 ;  /* 0x0000001f10007986 */ /* 0x0001e4000c101908 */
.L_x_448:
[----:B------:R-:W-:Y:S05]  /*0c10*/  BSYNC.RECONVERGENT B2 ;  /* 0x0000000000027941 */ /* 0x000fea0003800200 */
.L_x_447:
[----:B------:R-:W-:Y:S02]  /*0c20*/  IMAD.IADD R23, R0, 0x1, R23 ;  /* 0x0000000100177824 */ /* 0x000fe400078e0217 */
[----:B------:R-:W-:-:S03]  /*0c30*/  VIADD R22, R22, 0x1 ;  /* 0x0000000116167836 */ /* 0x000fc60000000000 */
[----:B------:R-:W-:-:S13]  /*0c40*/  ISETP.GE.AND P0, PT, R23, R6, PT ;  /* 0x000000061700720c */ /* 0x000fda0003f06270 */
[----:B------:R-:W-:Y:S05]  /*0c50*/  @!P0 BRA `(.L_x_449) ;  /* 0xfffffffc00888947 */ /* 0x000fea000383ffff */
.L_x_446:
[----:B------:R-:W-:Y:S05]  /*0c60*/  BSYNC.RECONVERGENT B1 ;  /* 0x0000000000017941 */ /* 0x000fea0003800200 */
.L_x_445:
[----:B------:R-:W-:Y:S01]  /*0c70*/  IMAD.IADD R19, R2, 0x1, R19 ;  /* 0x0000000102137824 */ /* 0x000fe200078e0213 */
[----:B------:R-:W-:-:S04]  /*0c80*/  IADD3 R10, PT, PT, R10, 0x1, RZ ;  /* 0x000000010a0a7810 */ /* 0x000fc80007ffe0ff */
[----:B------:R-:W-:-:S13]  /*0c90*/  ISETP.GE.AND P0, PT, R19, R6, PT ;  /* 0x000000061300720c */ /* 0x000fda0003f06270 */
[----:B------:R-:W-:Y:S05]  /*0ca0*/  @!P0 BRA `(.L_x_450) ;  /* 0xfffffffc00548947 */ /* 0x000fea000383ffff */
.L_x_444:
[----:B------:R-:W-:Y:S05]  /*0cb0*/  BSYNC.RECONVERGENT B0 ;  /* 0x0000000000007941 */ /* 0x000fea0003800200 */
.L_x_443:
[----:B------:R-:W-:-:S13]  /*0cc0*/  LOP3.LUT P0, RZ, R11, R7, RZ, 0xfc, !PT ;  /* 0x000000070bff7212 */ /* 0x000fda000780fcff */
[----:B------:R-:W-:Y:S05]  /*0cd0*/  @P0 BRA `(.L_x_451) ;  /* 0x0000001c002c0947 */ /* 0x000fea0003800000 */
[----:B------:R-:W-:-:S13]  /*0ce0*/  ISETP.GT.U32.AND P0, PT, R5, 0x7ffffffe, PT ;  /* 0x7ffffffe0500780c */ /* 0x000fda0003f04070 */
[----:B------:R-:W-:Y:S05]  /*0cf0*/  @P0 BRA `(.L_x_452) ;  /* 0x00000008002c0947 */ /* 0x000fea0003800000 */
[----:B------:R-:W3:Y:S02]  /*0d00*/  LDCU UR4, c[0x0][0x380] ;  /* 0x00007000ff0477ac */ /* 0x000ee40008000800 */
[----:B---3--:R-:W-:-:S09]  /*0d10*/  UISETP.NE.AND UP0, UPT, UR4, 0x1, UPT ;  /* 0x000000010400788c */ /* 0x008fd2000bf05270 */
[----:B------:R-:W-:Y:S05]  /*0d20*/  BRA.U UP0, `(.L_x_453) ;  /* 0x00000005001c7547 */ /* 0x000fea000b800000 */
[----:B------:R-:W-:Y:S01]  /*0d30*/  ISETP.GE.U32.AND P0, PT, R5, 0x3, PT ;  /* 0x000000030500780c */ /* 0x000fe20003f06070 */
[----:B------:R-:W-:Y:S01]  /*0d40*/  IMAD.MOV.U32 R3, RZ, RZ, RZ ;  /* 0x000000ffff037224 */ /* 0x000fe200078e00ff */
[----:B------:R-:W-:-:S04]  /*0d50*/  LOP3.LUT R0, R8, 0x3, RZ, 0xc0, !PT ;  /* 0x0000000308007812 */ /* 0x000fc800078ec0ff */
[----:B------:R-:W-:-:S07]  /*0d60*/  ISETP.NE.AND P1, PT, R0, RZ, PT ;  /* 0x000000ff0000720c */ /* 0x000fce0003f25270 */
[----:B------:R-:W-:Y:S06]  /*0d70*/  @!P0 BRA `(.L_x_454) ;  /* 0x0000000000c48947 */ /* 0x000fec0003800000 */
[----:B------:R-:W3:Y:S01]  /*0d80*/  LDCU UR4, c[0x3][URZ] ;  /* 0x00c00000ff0477ac */ /* 0x000ee20008000800 */
[----:B------:R-:W4:Y:S01]  /*0d90*/  LDC R5, c[0x3][RZ] ;  /* 0x00c00000ff057b82 */ /* 0x000f220000000800 */
[----:B------:R-:W-:Y:S01]  /*0da0*/  LOP3.LUT R3, R8, 0xfffffffc, RZ, 0xc0, !PT ;  /* 0xfffffffc08037812 */ /* 0x000fe200078ec0ff */
[----:B------:R-:W-:Y:S02]  /*0db0*/  IMAD.MOV.U32 R11, RZ, RZ, RZ ;  /* 0x000000ffff0b7224 */ /* 0x000fe400078e00ff */
[----:B------:R-:W-:-:S04]  /*0dc0*/  IMAD.MOV.U32 R7, RZ, RZ, 0x4 ;  /* 0x00000004ff077424 */ /* 0x000fc800078e00ff */
[----:B------:R-:W0:Y:S01]  /*0dd0*/  LDC R2, c[0x3][RZ] ;  /* 0x00c00000ff027b82 */ /* 0x000e220000000800 */
[----:B---3--:R-:W-:Y:S02]  /*0de0*/  USHF.L.U32 UR5, UR4, 0x1, URZ ;  /* 0x0000000104057899 */ /* 0x008fe400080006ff */
[----:B------:R-:W-:Y:S02]  /*0df0*/  UIMAD UR6, UR4, 0x3, URZ ;  /* 0x00000003040678a4 */ /* 0x000fe4000f8e02ff */
[----:B------:R-:W-:Y:S02]  /*0e00*/  ULEA UR4, UR4, 0x8, 0x2 ;  /* 0x0000000804047891 */ /* 0x000fe4000f8e10ff */
[----:B------:R-:W-:Y:S02]  /*0e10*/  MOV R8, UR5 ;  /* 0x0000000500087c02 */ /* 0x000fe40008000f00 */
[----:B------:R-:W-:-:S08]  /*0e20*/  IMAD.U32 R9, RZ, RZ, UR6 ;  /* 0x00000006ff097e24 */ /* 0x000fd0000f8e00ff */
.L_x_455:
[----:B0-----:R-:W-:-:S04]  /*0e30*/  ISETP.GT.AND P0, PT, R11, R2, PT ;  /* 0x000000020b00720c */ /* 0x001fc80003f04270 */
[----:B------:R-:W-:-:S13]  /*0e40*/  ISETP.EQ.OR P0, PT, R11, RZ, P0 ;  /* 0x000000ff0b00720c */ /* 0x000fda0000702670 */
[----:B--23--:R-:W0:Y:S01]  /*0e50*/  @!P0 LDC.64 R18, c[0x0][0x388] ;  /* 0x0000e200ff128b82 */ /* 0x00ce220000000a00 */
[----:B------:R-:W-:-:S04]  /*0e60*/  @!P0 VIADD R13, R7, 0xfffffffc ;  /* 0xfffffffc070d8836 */ /* 0x000fc80000000000 */
[----:B0-----:R-:W-:-:S05]  /*0e70*/  @!P0 IMAD.WIDE R18, R13, 0x4, R18 ;  /* 0x000000040d128825 */ /* 0x001fca00078e0212 */
[----:B------:R-:W2:Y:S01]  /*0e80*/  @!P0 LDG.E R10, desc[UR8][R18.64+0x4] ;  /* 0x00000408120a8981 */ /* 0x000ea2000c1e1900 */
[----:B------:R-:W-:-:S13]  /*0e90*/  ISETP.GE.AND P2, PT, R11, R2, PT ;  /* 0x000000020b00720c */ /* 0x000fda0003f46270 */
[----:B------:R-:W0:Y:S01]  /*0ea0*/  @!P2 LDC.64 R14, c[0x0][0x388] ;  /* 0x0000e200ff0eab82 */ /* 0x000e220000000a00 */
[----:B----4-:R-:W-:-:S04]  /*0eb0*/  @!P2 VIADD R13, R5, 0x2 ;  /* 0x00000002050da836 */ /* 0x010fc80000000000 */
[----:B0-----:R-:W-:-:S04]  /*0ec0*/  @!P2 IMAD.WIDE R14, R13, 0x4, R14 ;  /* 0x000000040d0ea825 */ /* 0x001fc800078e020e */
[----:B--2---:R-:W-:-:S05]  /*0ed0*/  @!P0 FADD R21, -R10, -RZ ;  /* 0x800000ff0a158221 */ /* 0x004fca0000000100 */
[----:B------:R0:W-:Y:S04]  /*0ee0*/  @!P0 STG.E desc[UR8][R18.64], R21 ;  /* 0x0000001512008986 */ /* 0x0001e8000c101908 */
[----:B------:R-:W2:Y:S01]  /*0ef0*/  @!P2 LDG.E R10, desc[UR8][R14.64+0x4] ;  /* 0x000004080e0aa981 */ /* 0x000ea2000c1e1900 */
[----:B------:R-:W-:-:S04]  /*0f00*/  IADD3 R13, PT, PT, R11, 0x2, RZ ;  /* 0x000000020b0d7810 */ /* 0x000fc80007ffe0ff */
[----:B------:R-:W-:-:S13]  /*0f10*/  ISETP.GT.AND P0, PT, R13, R2, PT ;  /* 0x000000020d00720c */ /* 0x000fda0003f04270 */
[----:B------:R-:W3:Y:S01]  /*0f20*/  @!P0 LDC.64 R16, c[0x0][0x388] ;  /* 0x0000e200ff108b82 */ /* 0x000ee20000000a00 */
[----:B------:R-:W-:-:S04]  /*0f30*/  @!P0 VIADD R13, R8, 0x4 ;  /* 0x00000004080d8836 */ /* 0x000fc80000000000 */
[----:B---3--:R-:W-:-:S04]  /*0f40*/  @!P0 IMAD.WIDE R16, R13, 0x4, R16 ;  /* 0x000000040d108825 */ /* 0x008fc800078e0210 */
[----:B--2---:R-:W-:-:S05]  /*0f50*/  @!P2 FADD R23, -R10, -RZ ;  /* 0x800000ff0a17a221 */ /* 0x004fca0000000100 */
[----:B------:R3:W-:Y:S04]  /*0f60*/  @!P2 STG.E desc[UR8][R14.64], R23 ;  /* 0x000000170e00a986 */ /* 0x0007e8000c101908 */
[----:B------:R-:W2:Y:S01]  /*0f70*/  @!P0 LDG.E R10, desc[UR8][R16.64+0x4] ;  /* 0x00000408100a8981 */ /* 0x000ea2000c1e1900 */
[----:B------:R-:W-:-:S05]  /*0f80*/  VIADD R13, R11, 0x3 ;  /* 0x000000030b0d7836 */ /* 0x000fca0000000000 */
[----:B------:R-:W-:-:S13]  /*0f90*/  ISETP.GT.AND P2, PT, R13, R2, PT ;  /* 0x000000020d00720c */ /* 0x000fda0003f44270 */
[----:B0-----:R-:W0:Y:S01]  /*0fa0*/  @!P2 LDC.64 R18, c[0x0][0x388] ;  /* 0x0000e200ff12ab82 */ /* 0x001e220000000a00 */
[----:B------:R-:W-:-:S04]  /*0fb0*/  @!P2 VIADD R13, R9, 0x6 ;  /* 0x00000006090da836 */ /* 0x000fc80000000000 */
[----:B0-----:R-:W-:-:S04]  /*0fc0*/  @!P2 IMAD.WIDE R18, R13, 0x4, R18 ;  /* 0x000000040d12a825 */ /* 0x001fc800078e0212 */
[----:B--2---:R-:W-:-:S05]  /*0fd0*/  @!P0 FADD R21, -R10, -RZ ;  /* 0x800000ff0a158221 */ /* 0x004fca0000000100 */
[----:B------:R3:W-:Y:S04]  /*0fe0*/  @!P0 STG.E desc[UR8][R16.64], R21 ;  /* 0x0000001510008986 */ /* 0x0007e8000c101908 */
[----:B------:R-:W2:Y:S01]  /*0ff0*/  @!P2 LDG.E R10, desc[UR8][R18.64+0x4] ;  /* 0x00000408120aa981 */ /* 0x000ea2000c1e1900 */
[----:B------:R-:W-:Y:S01]  /*1000*/  IADD3 R11, PT, PT, R11, 0x4, RZ ;  /* 0x000000040b0b7810 */ /* 0x000fe20007ffe0ff */
[----:B------:R-:W-:Y:S01]  /*1010*/  VIADD R5, R5, UR4 ;  /* 0x0000000405057c36 */ /* 0x000fe20008000000 */
[----:B------:R-:W-:Y:S01]  /*1020*/  IADD3 R9, PT, PT, R9, UR4, RZ ;  /* 0x0000000409097c10 */ /* 0x000fe2000fffe0ff */
[----:B------:R-:W-:Y:S01]  /*1030*/  VIADD R7, R7, UR4 ;  /* 0x0000000407077c36 */ /* 0x000fe20008000000 */
[----:B------:R-:W-:Y:S01]  /*1040*/  ISETP.NE.AND P0, PT, R11, R3, PT ;  /* 0x000000030b00720c */ /* 0x000fe20003f05270 */
[----:B------:R-:W-:-:S02]  /*1050*/  VIADD R8, R8, UR4 ;  /* 0x0000000408087c36 */ /* 0x000fc40008000000 */
[----:B--2---:R-:W-:-:S05]  /*1060*/  @!P2 FADD R13, -R10, -RZ ;  /* 0x800000ff0a0da221 */ /* 0x004fca0000000100 */
[----:B------:R3:W-:Y:S05]  /*1070*/  @!P2 STG.E desc[UR8][R18.64], R13 ;  /* 0x0000000d1200a986 */ /* 0x0007ea000c101908 */
[----:B------:R-:W-:Y:S05]  /*1080*/  @P0 BRA `(.L_x_455) ;  /* 0xfffffffc00680947 */ /* 0x000fea000383ffff */
.L_x_454:
[----:B------:R-:W-:Y:S05]  /*1090*/  @!P1 BRA `(.L_x_452) ;  /* 0x0000000400449947 */ /* 0x000fea0003800000 */
[----:B------:R-:W4:Y:S01]  /*10a0*/  LDC R10, c[0x3][RZ] ;  /* 0x00c00000ff0a7b82 */ /* 0x000f220000000800 */
[----:B------:R-:W-:Y:S02]  /*10b0*/  IMAD.MOV R0, RZ, RZ, -R0 ;  /* 0x000000ffff007224 */ /* 0x000fe400078e0a00 */
[----:B------:R-:W-:-:S07]  /*10c0*/  IMAD R5, R6, R3, RZ ;  /* 0x0000000306057224 */ /* 0x000fce00078e02ff */
.L_x_456:
[----:B----4-:R-:W-:-:S04]  /*10d0*/  ISETP.GT.AND P0, PT, R3, R10, PT ;  /* 0x0000000a0300720c */ /* 0x010fc80003f04270 */
[----:B------:R-:W-:-:S13]  /*10e0*/  ISETP.EQ.OR P0, PT, R3, RZ, P0 ;  /* 0x000000ff0300720c */ /* 0x000fda0000702670 */
[----:B------:R-:W4:Y:S02]  /*10f0*/  @!P0 LDC.64 R8, c[0x0][0x388] ;  /* 0x0000e200ff088b82 */ /* 0x000f240000000a00 */
[----:B----4-:R-:W-:-:S05]  /*1100*/  @!P0 IMAD.WIDE R8, R5, 0x4, R8 ;  /* 0x0000000405088825 */ /* 0x010fca00078e0208 */
[----:B------:R-:W4:Y:S01]  /*1110*/  @!P0 LDG.E R2, desc[UR8][R8.64+0x4] ;  /* 0x0000040808028981 */ /* 0x000f22000c1e1900 */
[----:B------:R-:W-:Y:S02]  /*1120*/  VIADD R0, R0, 0x1 ;  /* 0x0000000100007836 */ /* 0x000fe40000000000 */
[----:B----4-:R-:W-:-:S05]  /*1130*/  @!P0 FADD R7, -R2, -RZ ;  /* 0x800000ff02078221 */ /* 0x010fca0000000100 */
[----:B------:R4:W-:Y:S01]  /*1140*/  @!P0 STG.E desc[UR8][R8.64], R7 ;  /* 0x0000000708008986 */ /* 0x0009e2000c101908 */
[----:B------:R-:W-:-:S13]  /*1150*/  ISETP.NE.AND P0, PT, R0, RZ, PT ;  /* 0x000000ff0000720c */ /* 0x000fda0003f05270 */
[----:B----4-:R-:W-:Y:S05]  /*1160*/  @!P0 BRA `(.L_x_452) ;  /* 0x0000000400108947 */ /* 0x010fea0003800000 */
[----:B------:R-:W-:Y:S01]  /*1170*/  VIADD R3, R3, 0x1 ;  /* 0x0000000103037836 */ /* 0x000fe20000000000 */
[----:B------:R-:W-:Y:S01]  /*1180*/  IADD3 R5, PT, PT, R6, R5, RZ ;  /* 0x0000000506057210 */ /* 0x000fe20007ffe0ff */
[----:B------:R-:W-:Y:S06]  /*1190*/  BRA `(.L_x_456) ;  /* 0xfffffffc00cc7947 */ /* 0x000fec000383ffff */
.L_x_453:
        /* <DEDUP_REMOVED lines=8> */
[----:B0-----:R-:W-:Y:S02]  /*1220*/  IMAD.MOV.U32 R17, RZ, RZ, RZ ;  /* 0x000000ffff117224 */ /* 0x001fe400078e00ff */
[----:B------:R-:W-:-:S04]  /*1230*/  IMAD.MOV.U32 R16, RZ, RZ, 0x4 ;  /* 0x00000004ff107424 */ /* 0x000fc800078e00ff */
[----:B------:R-:W0:Y:S01]  /*1240*/  LDC R2, c[0x3][RZ] ;  /* 0x00c00000ff027b82 */ /* 0x000e220000000800 */
[----:B---3--:R-:W-:Y:S02]  /*1250*/  USHF.L.U32 UR5, UR4, 0x1, URZ ;  /* 0x0000000104057899 */ /* 0x008fe400080006ff */
[----:B------:R-:W-:Y:S02]  /*1260*/  UIMAD UR6, UR4, 0x3, URZ ;  /* 0x00000003040678a4 */ /* 0x000fe4000f8e02ff */
[----:B------:R-:W-:Y:S02]  /*1270*/  ULEA UR4, UR4, 0x8, 0x2 ;  /* 0x0000000804047891 */ /* 0x000fe4000f8e10ff */
[----:B------:R-:W-:Y:S02]  /*1280*/  MOV R7, UR5 ;  /* 0x0000000500077c02 */ /* 0x000fe40008000f00 */
[----:B------:R-:W-:-:S08]  /*1290*/  IMAD.U32 R13, RZ, RZ, UR6 ;  /* 0x00000006ff0d7e24 */ /* 0x000fd0000f8e00ff */
.L_x_458:
[----:B0-----:R-:W-:-:S04]  /*12a0*/  ISETP.GT.AND P0, PT, R17, R2, PT ;  /* 0x000000021100720c */ /* 0x001fc80003f04270 */
[----:B------:R-:W-:-:S13]  /*12b0*/  ISETP.EQ.OR P0, PT, R17, RZ, P0 ;  /* 0x000000ff1100720c */ /* 0x000fda0000702670 */
[----:B---3--:R-:W0:Y:S01]  /*12c0*/  @!P0 LDC.64 R14, c[0x0][0x388] ;  /* 0x0000e200ff0e8b82 */ /* 0x008e220000000a00 */
[----:B------:R-:W-:-:S04]  /*12d0*/  @!P0 VIADD R9, R16, 0xfffffffc ;  /* 0xfffffffc10098836 */ /* 0x000fc80000000000 */
[----:B0-----:R-:W-:-:S05]  /*12e0*/  @!P0 IMAD.WIDE R14, R9, 0x4, R14 ;  /* 0x00000004090e8825 */ /* 0x001fca00078e020e */
[----:B--2---:R-:W2:Y:S01]  /*12f0*/  @!P0 LDG.E R19, desc[UR8][R14.64+0x4] ;  /* 0x000004080e138981 */ /* 0x004ea2000c1e1900 */
[----:B------:R-:W-:-:S13]  /*1300*/  ISETP.GE.AND P2, PT, R17, R2, PT ;  /* 0x000000021100720c */ /* 0x000fda0003f46270 */
[----:B------:R-:W0:Y:S01]  /*1310*/  @!P2 LDC.64 R8, c[0x0][0x388] ;  /* 0x0000e200ff08ab82 */ /* 0x000e220000000a00 */
[----:B----4-:R-:W-:-:S04]  /*1320*/  @!P2 VIADD R11, R5, 0x2 ;  /* 0x00000002050ba836 */ /* 0x010fc80000000000 */
[----:B0-----:R-:W-:Y:S01]  /*1330*/  @!P2 IMAD.WIDE R8, R11, 0x4, R8 ;  /* 0x000000040b08a825 */ /* 0x001fe200078e0208 */
[----:B------:R-:W-:Y:S01]  /*1340*/  IADD3 R11, PT, PT, R17, 0x2, RZ ;  /* 0x00000002110b7810 */ /* 0x000fe20007ffe0ff */
[----:B--2---:R0:W-:Y:S04]  /*1350*/  @!P0 STG.E desc[UR8][R14.64], R19 ;  /* 0x000000130e008986 */ /* 0x0041e8000c101908 */
[----:B------:R-:W2:Y:S01]  /*1360*/  @!P2 LDG.E R21, desc[UR8][R8.64+0x4] ;  /* 0x000004080815a981 */ /* 0x000ea2000c1e1900 */
[----:B------:R-:W-:-:S13]  /*1370*/  ISETP.GT.AND P0, PT, R11, R2, PT ;  /* 0x000000020b00720c */ /* 0x000fda0003f04270 */
[----:B------:R-:W3:Y:S01]  /*1380*/  @!P0 LDC.64 R10, c[0x0][0x388] ;  /* 0x0000e200ff0a8b82 */ /* 0x000ee20000000a00 */
[----:B------:R-:W-:-:S04]  /*1390*/  @!P0 VIADD R23, R7, 0x4 ;  /* 0x0000000407178836 */ /* 0x000fc80000000000 */
[----:B---3--:R-:W-:-:S04]  /*13a0*/  @!P0 IMAD.WIDE R10, R23, 0x4, R10 ;  /* 0x00000004170a8825 */ /* 0x008fc800078e020a */
[----:B------:R-:W-:Y:S01]  /*13b0*/  VIADD R25, R17, 0x3 ;  /* 0x0000000311197836 */ /* 0x000fe20000000000 */
[----:B--2---:R3:W-:Y:S04]  /*13c0*/  @!P2 STG.E desc[UR8][R8.64], R21 ;  /* 0x000000150800a986 */ /* 0x0047e8000c101908 */
[----:B------:R-:W2:Y:S01]  /*13d0*/  @!P0 LDG.E R23, desc[UR8][R10.64+0x4] ;  /* 0x000004080a178981 */ /* 0x000ea2000c1e1900 */
[----:B------:R-:W-:-:S13]  /*13e0*/  ISETP.GT.AND P2, PT, R25, R2, PT ;  /* 0x000000021900720c */ /* 0x000fda0003f44270 */
[----:B0-----:R-:W0:Y:S01]  /*13f0*/  @!P2 LDC.64 R14, c[0x0][0x388] ;  /* 0x0000e200ff0eab82 */ /* 0x001e220000000a00 */
[----:B------:R-:W-:-:S04]  /*1400*/  @!P2 VIADD R19, R13, 0x6 ;  /* 0x000000060d13a836 */ /* 0x000fc80000000000 */
[----:B0-----:R-:W-:Y:S01]  /*1410*/  @!P2 IMAD.WIDE R14, R19, 0x4, R14 ;  /* 0x00000004130ea825 */ /* 0x001fe200078e020e */
[----:B--2---:R3:W-:Y:S04]  /*1420*/  @!P0 STG.E desc[UR8][R10.64], R23 ;  /* 0x000000170a008986 */ /* 0x0047e8000c101908 */
[----:B------:R-:W2:Y:S01]  /*1430*/  @!P2 LDG.E R19, desc[UR8][R14.64+0x4] ;  /* 0x000004080e13a981 */ /* 0x000ea2000c1e1900 */
[----:B------:R-:W-:Y:S01]  /*1440*/  IADD3 R17, PT, PT, R17, 0x4, RZ ;  /* 0x0000000411117810 */ /* 0x000fe20007ffe0ff */
[----:B------:R-:W-:Y:S01]  /*1450*/  VIADD R5, R5, UR4 ;  /* 0x0000000405057c36 */ /* 0x000fe20008000000 */
[----:B------:R-:W-:Y:S01]  /*1460*/  IADD3 R13, PT, PT, R13, UR4, RZ ;  /* 0x000000040d0d7c10 */ /* 0x000fe2000fffe0ff */
[----:B------:R-:W-:Y:S01]  /*1470*/  VIADD R16, R16, UR4 ;  /* 0x0000000410107c36 */ /* 0x000fe20008000000 */
[----:B------:R-:W-:Y:S01]  /*1480*/  ISETP.NE.AND P0, PT, R17, R3, PT ;  /* 0x000000031100720c */ /* 0x000fe20003f05270 */
[----:B------:R-:W-:Y:S01]  /*1490*/  VIADD R7, R7, UR4 ;  /* 0x0000000407077c36 */ /* 0x000fe20008000000 */
[----:B--2---:R3:W-:Y:S11]  /*14a0*/  @!P2 STG.E desc[UR8][R14.64], R19 ;  /* 0x000000130e00a986 */ /* 0x0047f6000c101908 */
[----:B------:R-:W-:Y:S05]  /*14b0*/  @P0 BRA `(.L_x_458) ;  /* 0xfffffffc00780947 */ /* 0x000fea000383ffff */
.L_x_457:
[----:B------:R-:W-:Y:S05]  /*14c0*/  @!P1 BRA `(.L_x_452) ;  /* 0x0000000000389947 */ /* 0x000fea0003800000 */
[----:B------:R-:W4:Y:S01]  /*14d0*/  LDC R2, c[0x3][RZ] ;  /* 0x00c00000ff027b82 */ /* 0x000f220000000800 */
[----:B------:R-:W-:Y:S02]  /*14e0*/  IMAD.MOV R0, RZ, RZ, -R0 ;  /* 0x000000ffff007224 */ /* 0x000fe400078e0a00 */
[----:B------:R-:W-:-:S07]  /*14f0*/  IMAD R5, R6, R3, RZ ;  /* 0x0000000306057224 */ /* 0x000fce00078e02ff */
.L_x_459:
[----:B----4-:R-:W-:-:S04]  /*1500*/  ISETP.GT.AND P0, PT, R3, R2, PT ;  /* 0x000000020300720c */ /* 0x010fc80003f04270 */
[----:B------:R-:W-:-:S13]  /*1510*/  ISETP.EQ.OR P0, PT, R3, RZ, P0 ;  /* 0x000000ff0300720c */ /* 0x000fda0000702670 */
[----:B---3--:R-:W3:Y:S02]  /*1520*/  @!P0 LDC.64 R8, c[0x0][0x388] ;  /* 0x0000e200ff088b82 */ /* 0x008ee40000000a00 */
[----:B---3--:R-:W-:-:S05]  /*1530*/  @!P0 IMAD.WIDE R8, R5, 0x4, R8 ;  /* 0x0000000405088825 */ /* 0x008fca00078e0208 */
[----:B------:R-:W3:Y:S01]  /*1540*/  @!P0 LDG.E R7, desc[UR8][R8.64+0x4] ;  /* 0x0000040808078981 */ /* 0x000ee2000c1e1900 */
[----:B------:R-:W-:Y:S01]  /*1550*/  VIADD R0, R0, 0x1 ;  /* 0x0000000100007836 */ /* 0x000fe20000000000 */
[----:B------:R-:W-:Y:S01]  /*1560*/  IADD3 R5, PT, PT, R6, R5, RZ ;  /* 0x0000000506057210 */ /* 0x000fe20007ffe0ff */
[----:B------:R-:W-:Y:S01]  /*1570*/  VIADD R3, R3, 0x1 ;  /* 0x0000000103037836 */ /* 0x000fe20000000000 */
[----:B---3--:R3:W-:Y:S02]  /*1580*/  @!P0 STG.E desc[UR8][R8.64], R7 ;  /* 0x0000000708008986 */ /* 0x0087e4000c101908 */
[----:B------:R-:W-:-:S13]  /*1590*/  ISETP.NE.AND P0, PT, R0, RZ, PT ;  /* 0x000000ff0000720c */ /* 0x000fda0003f05270 */
[----:B---3--:R-:W-:Y:S05]  /*15a0*/  @P0 BRA `(.L_x_459) ;  /* 0xfffffffc00d40947 */ /* 0x008fea000383ffff */
.L_x_452:
[----:B------:R-:W-:-:S13]  /*15b0*/  ISETP.GT.U32.AND P0, PT, R4, 0x7ffffffe, PT ;  /* 0x7ffffffe0400780c */ /* 0x000fda0003f04070 */
[----:B------:R-:W-:Y:S05]  /*15c0*/  @P0 BRA `(.L_x_460) ;  /* 0x0000001000c80947 */ /* 0x000fea0003800000 */
[----:B------:R-:W4:Y:S02]  /*15d0*/  LDCU UR4, c[0x0][0x380] ;  /* 0x00007000ff0477ac */ /* 0x000f240008000800 */
[----:B----4-:R-:W-:-:S09]  /*15e0*/  UISETP.NE.AND UP0, UPT, UR4, 0x2, UPT ;  /* 0x000000020400788c */ /* 0x010fd2000bf05270 */
[----:B------:R-:W-:Y:S05]  /*15f0*/  BRA.U UP0, `(.L_x_461) ;  /* 0x0000000500207547 */ /* 0x000fea000b800000 */
[----:B------:R-:W-:Y:S01]  /*1600*/  ISETP.GE.U32.AND P0, PT, R4, 0x3, PT ;  /* 0x000000030400780c */ /* 0x000fe20003f06070 */
[----:B------:R-:W-:Y:S01]  /*1610*/  IMAD.MOV.U32 R0, RZ, RZ, RZ ;  /* 0x000000ffff007224 */ /* 0x000fe200078e00ff */
[----:B------:R-:W-:-:S11]  /*1620*/  LOP3.LUT R7, R12, 0x3, RZ, 0xc0, !PT ;  /* 0x000000030c077812 */ /* 0x000fd600078ec0ff */
[----:B------:R-:W-:Y:S05]  /*1630*/  @!P0 BRA `(.L_x_462) ;  /* 0x0000000000a48947 */ /* 0x000fea0003800000 */
[----:B------:R-:W4:Y:S01]  /*1640*/  LDCU.64 UR6, c[0x0][0x388] ;  /* 0x00007100ff0677ac */ /* 0x000f220008000a00 */
[----:B---3--:R-:W3:Y:S01]  /*1650*/  LDC R10, c[0x3][RZ] ;  /* 0x00c00000ff0a7b82 */ /* 0x008ee20000000800 */
[----:B------:R-:W-:Y:S01]  /*1660*/  LOP3.LUT R0, R12, 0xfffffffc, RZ, 0xc0, !PT ;  /* 0xfffffffc0c007812 */ /* 0x000fe200078ec0ff */
[----:B------:R-:W-:Y:S01]  /*1670*/  UMOV UR4, URZ ;  /* 0x000000ff00047c82 */ /* 0x000fe20008000000 */
[----:B----4-:R-:W-:-:S04]  /*1680*/  UIADD3 UR5, UP0, UPT, UR6, 0x8, URZ ;  /* 0x0000000806057890 */ /* 0x010fc8000ff1e0ff */
[----:B------:R-:W-:Y:S02]  /*1690*/  UIADD3.X UR6, UPT, UPT, URZ, UR7, URZ, UP0, !UPT ;  /* 0x00000007ff067290 */ /* 0x000fe400087fe4ff */
[----:B------:R-:W-:-:S04]  /*16a0*/  IMAD.U32 R8, RZ, RZ, UR5 ;  /* 0x00000005ff087e24 */ /* 0x000fc8000f8e00ff */
[----:B------:R-:W-:-:S07]  /*16b0*/  IMAD.U32 R9, RZ, RZ, UR6 ;  /* 0x00000006ff097e24 */ /* 0x000fce000f8e00ff */
.L_x_466:
[C---:B---3--:R-:W-:Y:S01]  /*16c0*/  ISETP.LT.AND P0, PT, R10.reuse, UR4, PT ;  /* 0x000000040a007c0c */ /* 0x048fe2000bf01270 */
[----:B------:R-:W-:Y:S01]  /*16d0*/  UIADD3 UR7, UPT, UPT, UR4, 0x2, URZ ;  /* 0x0000000204077890 */ /* 0x000fe2000fffe0ff */
[----:B------:R-:W-:Y:S01]  /*16e0*/  MOV R4, UR5 ;  /* 0x0000000500047c02 */ /* 0x000fe20008000f00 */
[----:B------:R-:W-:Y:S01]  /*16f0*/  IMAD.U32 R5, RZ, RZ, UR6 ;  /* 0x00000006ff057e24 */ /* 0x000fe2000f8e00ff */
[----:B------:R-:W-:Y:S01]  /*1700*/  ISETP.EQ.OR P0, PT, RZ, UR4, P0 ;  /* 0x00000004ff007c0c */ /* 0x000fe20008702670 */
[----:B------:R-:W-:Y:S01]  /*1710*/  IMAD.MOV.U32 R2, RZ, RZ, R8 ;  /* 0x000000ffff027224 */ /* 0x000fe200078e0008 */
[C---:B------:R-:W-:Y:S01]  /*1720*/  ISETP.LE.AND P1, PT, R10.reuse, UR4, PT ;  /* 0x000000040a007c0c */ /* 0x040fe2000bf23270 */
[----:B------:R-:W-:Y:S01]  /*1730*/  IMAD.MOV.U32 R3, RZ, RZ, R9 ;  /* 0x000000ffff037224 */ /* 0x000fe200078e0009 */
[----:B------:R-:W-:Y:S01]  /*1740*/  ISETP.LT.AND P2, PT, R10, UR7, PT ;  /* 0x000000070a007c0c */ /* 0x000fe2000bf41270 */
[----:B------:R-:W-:-:S08]  /*1750*/  IMAD.WIDE R4, R6, 0x4, R4 ;  /* 0x0000000406047825 */ /* 0x000fd000078e0204 */
[----:B------:R-:W-:Y:S05]  /*1760*/  @P0 BRA `(.L_x_463) ;  /* 0x00000000000c0947 */ /* 0x000fea0003800000 */
[----:B------:R-:W3:Y:S02]  /*1770*/  LDG.E R8, desc[UR8][R4.64+-0x8] ;  /* 0xfffff80804087981 */ /* 0x000ee4000c1e1900 */
[----:B---3--:R-:W-:-:S05]  /*1780*/  FADD R9, -R8, -RZ ;  /* 0x800000ff08097221 */ /* 0x008fca0000000100 */
[----:B------:R3:W-:Y:S02]  /*1790*/  STG.E desc[UR8][R2.64+-0x8], R9 ;  /* 0xfffff80902007986 */ /* 0x0007e4000c101908 */
.L_x_463:
[----:B------:R-:W-:Y:S05]  /*17a0*/  @P1 BRA `(.L_x_464) ;  /* 0x00000000000c1947 */ /* 0x000fea0003800000 */
[----:B------:R-:W3:Y:S02]  /*17b0*/  LDG.E R8, desc[UR8][R4.64+-0x4] ;  /* 0xfffffc0804087981 */ /* 0x000ee4000c1e1900 */
[----:B---3--:R-:W-:-:S05]  /*17c0*/  FADD R9, -R8, -RZ ;  /* 0x800000ff08097221 */ /* 0x008fca0000000100 */
[----:B------:R4:W-:Y:S02]  /*17d0*/  STG.E desc[UR8][R2.64+-0x4], R9 ;  /* 0xfffffc0902007986 */ /* 0x0009e4000c101908 */
.L_x_464:
[----:B------:R-:W-:Y:S05]  /*17e0*/  @P2 BRA `(.L_x_465) ;  /* 0x00000000000c2947 */ /* 0x000fea0003800000 */
[----:B------:R-:W3:Y:S02]  /*17f0*/  LDG.E R8, desc[UR8][R4.64] ;  /* 0x0000000804087981 */ /* 0x000ee4000c1e1900 */
[----:B---34-:R-:W-:-:S05]  /*1800*/  FADD R9, -R8, -RZ ;  /* 0x800000ff08097221 */ /* 0x018fca0000000100 */
[----:B------:R3:W-:Y:S02]  /*1810*/  STG.E desc[UR8][R2.64], R9 ;  /* 0x0000000902007986 */ /* 0x0007e4000c101908 */
.L_x_465:
[----:B------:R-:W-:-:S06]  /*1820*/  UIADD3 UR7, UPT, UPT, UR4, 0x3, URZ ;  /* 0x0000000304077890 */ /* 0x000fcc000fffe0ff */
[----:B------:R-:W-:-:S13]  /*1830*/  ISETP.LT.AND P0, PT, R10, UR7, PT ;  /* 0x000000070a007c0c */ /* 0x000fda000bf01270 */
[----:B------:R-:W5:Y:S01]  /*1840*/  @!P0 LDG.E R4, desc[UR8][R4.64+0x4] ;  /* 0x0000040804048981 */ /* 0x000f62000c1e1900 */
[----:B------:R-:W-:Y:S01]  /*1850*/  UIADD3 UR4, UPT, UPT, UR4, 0x4, URZ ;  /* 0x0000000404047890 */ /* 0x000fe2000fffe0ff */
[----:B------:R-:W-:Y:S01]  /*1860*/  IADD3 R8, P1, PT, R2, 0x10, RZ ;  /* 0x0000001002087810 */ /* 0x000fe20007f3e0ff */
[----:B------:R-:W-:-:S03]  /*1870*/  VIADD R6, R6, 0x4 ;  /* 0x0000000406067836 */ /* 0x000fc60000000000 */
[----:B---34-:R-:W-:Y:S01]  /*1880*/  IADD3.X R9, PT, PT, RZ, R3, RZ, P1, !PT ;  /* 0x00000003ff097210 */ /* 0x018fe20000ffe4ff */
[----:B-----5:R-:W-:-:S05]  /*1890*/  @!P0 FADD R11, -R4, -RZ ;  /* 0x800000ff040b8221 */ /* 0x020fca0000000100 */
[----:B------:R4:W-:Y:S01]  /*18a0*/  @!P0 STG.E desc[UR8][R2.64+0x4], R11 ;  /* 0x0000040b02008986 */ /* 0x0009e2000c101908 */
[----:B------:R-:W-:-:S13]  /*18b0*/  ISETP.NE.AND P0, PT, R0, UR4, PT ;  /* 0x0000000400007c0c */ /* 0x000fda000bf05270 */
[----:B----4-:R-:W-:Y:S05]  /*18c0*/  @P0 BRA `(.L_x_466) ;  /* 0xfffffffc007c0947 */ /* 0x010fea000383ffff */
.L_x_462:
[----:B------:R-:W-:-:S13]  /*18d0*/  ISETP.NE.AND P0, PT, R7, RZ, PT ;  /* 0x000000ff0700720c */ /* 0x000fda0003f05270 */
[----:B------:R-:W-:Y:S05]  /*18e0*/  @!P0 BRA `(.L_x_460) ;  /* 0x0000001000008947 */ /* 0x000fea0003800000 */
[----:B------:R-:W4:Y:S01]  /*18f0*/  LDC.64 R2, c[0x0][0x388] ;  /* 0x0000e200ff027b82 */ /* 0x000f220000000a00 */
[----:B------:R-:W5:Y:S01]  /*1900*/  LDCU UR4, c[0x3][URZ] ;  /* 0x00c00000ff0477ac */ /* 0x000f620008000800 */
[----:B------:R-:W-:-:S06]  /*1910*/  IADD3 R7, PT, PT, -R7, RZ, RZ ;  /* 0x000000ff07077210 */ /* 0x000fcc0007ffe1ff */
[----:B---3--:R-:W3:Y:S01]  /*1920*/  LDC R11, c[0x3][RZ] ;  /* 0x00c00000ff0b7b82 */ /* 0x008ee20000000800 */
[C---:B-----5:R-:W-:Y:S01]  /*1930*/  IADD3.X R5, PT, PT, R0.reuse, UR4, RZ, PT, PT ;  /* 0x0000000400057c10 */ /* 0x060fe2000bfee4ff */
[----:B----4-:R-:W-:-:S04]  /*1940*/  IMAD.WIDE.U32 R2, R0, 0x4, R2 ;  /* 0x0000000400027825 */ /* 0x010fc800078e0002 */
[----:B------:R-:W-:Y:S02]  /*1950*/  IMAD.MOV.U32 R4, RZ, RZ, R2 ;  /* 0x000000ffff047224 */ /* 0x000fe400078e0002 */
[----:B------:R-:W-:-:S07]  /*1960*/  IMAD.MOV.U32 R6, RZ, RZ, R3 ;  /* 0x000000ffff067224 */ /* 0x000fce00078e0003 */
.L_x_467:
[----:B---3--:R-:W-:-:S04]  /*1970*/  ISETP.GT.AND P0, PT, R0, R11, PT ;  /* 0x0000000b0000720c */ /* 0x008fc80003f04270 */
[----:B------:R-:W-:-:S13]  /*1980*/  ISETP.EQ.OR P0, PT, R0, RZ, P0 ;  /* 0x000000ff0000720c */ /* 0x000fda0000702670 */
[----:B------:R-:W3:Y:S02]  /*1990*/  @!P0 LDC.64 R2, c[0x0][0x388] ;  /* 0x0000e200ff028b82 */ /* 0x000ee40000000a00 */
[----:B---3--:R-:W-:-:S06]  /*19a0*/  @!P0 IMAD.WIDE R2, R5, 0x4, R2 ;  /* 0x0000000405028825 */ /* 0x008fcc00078e0202 */
[----:B------:R3:W4:Y:S01]  /*19b0*/  @!P0 LDG.E R2, desc[UR8][R2.64] ;  /* 0x0000000802028981 */ /* 0x000722000c1e1900 */
[----:B------:R-:W-:Y:S02]  /*19c0*/  VIADD R7, R7, 0x1 ;  /* 0x0000000107077836 */ /* 0x000fe40000000000 */
[----:B---3--:R-:W-:Y:S02]  /*19d0*/  @!P0 IMAD.MOV.U32 R3, RZ, RZ, R6 ;  /* 0x000000ffff038224 */ /* 0x008fe400078e0006 */
[----:B----4-:R-:W-:Y:S01]  /*19e0*/  @!P0 FADD R9, -R2, -RZ ;  /* 0x800000ff02098221 */ /* 0x010fe20000000100 */
[----:B------:R-:W-:Y:S01]  /*19f0*/  @!P0 IMAD.MOV.U32 R2, RZ, RZ, R4 ;  /* 0x000000ffff028224 */ /* 0x000fe200078e0004 */
[----:B------:R-:W-:-:S04]  /*1a00*/  IADD3 R4, P1, PT, R4, 0x4, RZ ;  /* 0x0000000404047810 */ /* 0x000fc80007f3e0ff */
[----:B------:R4:W-:Y:S01]  /*1a10*/  @!P0 STG.E desc[UR8][R2.64], R9 ;  /* 0x0000000902008986 */ /* 0x0009e2000c101908 */
[----:B------:R-:W-:Y:S02]  /*1a20*/  ISETP.NE.AND P0, PT, R7, RZ, PT ;  /* 0x000000ff0700720c */ /* 0x000fe40003f05270 */
[----:B------:R-:W-:-:S11]  /*1a30*/  IADD3.X R6, PT, PT, RZ, R6, RZ, P1, !PT ;  /* 0x00000006ff067210 */ /* 0x000fd60000ffe4ff */
[----:B----4-:R-:W-:Y:S05]  /*1a40*/  @!P0 BRA `(.L_x_460) ;  /* 0x0000000c00a88947 */ /* 0x010fea0003800000 */
[----:B------:R-:W-:Y:S02]  /*1a50*/  VIADD R0, R0, 0x1 ;  /* 0x0000000100007836 */ /* 0x000fe40000000000 */
[----:B------:R-:W-:Y:S01]  /*1a60*/  VIADD R5, R5, 0x1 ;  /* 0x0000000105057836 */ /* 0x000fe20000000000 */
[----:B------:R-:W-:Y:S06]  /*1a70*/  BRA `(.L_x_467) ;  /* 0xfffffffc00bc7947 */ /* 0x000fec000383ffff */
.L_x_461:
[----:B------:R-:W-:Y:S01]  /*1a80*/  ISETP.GE.U32.AND P0, PT, R4, 0x3, PT ;  /* 0x000000030400780c */ /* 0x000fe20003f06070 */
[----:B------:R-:W-:Y:S01]  /*1a90*/  IMAD.MOV.U32 R0, RZ, RZ, RZ ;  /* 0x000000ffff007224 */ /* 0x000fe200078e00ff */
[----:B------:R-:W-:-:S11]  /*1aa0*/  LOP3.LUT R4, R12, 0x3, RZ, 0xc0, !PT ;  /* 0x000000030c047812 */ /* 0x000fd600078ec0ff */
[----:B------:R-:W-:Y:S05]  /*1ab0*/  @!P0 BRA `(.L_x_468) ;  /* 0x0000000c00288947 */ /* 0x000fea0003800000 */
[----:B------:R-:W4:Y:S01]  /*1ac0*/  LDCU.64 UR4, c[0x0][0x388] ;  /* 0x00007100ff0477ac */ /* 0x000f220008000a00 */
[----:B------:R-:W0:Y:S01]  /*1ad0*/  LDC R7, c[0x3][RZ] ;  /* 0x00c00000ff077b82 */ /* 0x000e220000000800 */
[----:B------:R-:W-:Y:S01]  /*1ae0*/  LOP3.LUT R0, R12, 0xfffffffc, RZ, 0xc0, !PT ;  /* 0xfffffffc0c007812 */ /* 0x000fe200078ec0ff */
[----:B------:R-:W-:Y:S01]  /*1af0*/  HFMA2 R6, -RZ, RZ, 0, 1.1920928955078125e-07 ;  /* 0x00000002ff067431 */ /* 0x000fe200000001ff */
[----:B------:R-:W5:Y:S02]  /*1b00*/  LDCU UR6, c[0x3][URZ] ;  /* 0x00c00000ff0677ac */ /* 0x000f640008000800 */
[----:B------:R-:W-:-:S03]  /*1b10*/  ISETP.GT.AND P0, PT, R0, RZ, PT ;  /* 0x000000ff0000720c */ /* 0x000fc60003f04270 */
[----:B------:R-:W0:Y:S01]  /*1b20*/  LDC.64 R2, c[0x0][0x388] ;  /* 0x0000e200ff027b82 */ /* 0x000e220000000a00 */
[----:B----4-:R-:W-:-:S04]  /*1b30*/  UIADD3 UR4, UP0, UPT, UR4, 0x8, URZ ;  /* 0x0000000804047890 */ /* 0x010fc8000ff1e0ff */
[----:B------:R-:W-:Y:S01]  /*1b40*/  UIADD3.X UR5, UPT, UPT, URZ, UR5, URZ, UP0, !UPT ;  /* 0x00000005ff057290 */ /* 0x000fe200087fe4ff */
[----:B-----5:R-:W-:Y:S02]  /*1b50*/  IMAD.U32 R5, RZ, RZ, UR6 ;  /* 0x00000006ff057e24 */ /* 0x020fe4000f8e00ff */
[----:B------:R-:W-:Y:S01]  /*1b60*/  IMAD.U32 R12, RZ, RZ, UR4 ;  /* 0x00000004ff0c7e24 */ /* 0x000fe2000f8e00ff */
[----:B------:R-:W-:Y:S02]  /*1b70*/  UMOV UR4, URZ ;  /* 0x000000ff00047c82 */ /* 0x000fe40008000000 */
[----:B---3--:R-:W-:Y:S01]  /*1b80*/  IMAD.U32 R13, RZ, RZ, UR5 ;  /* 0x00000005ff0d7e24 */ /* 0x008fe2000f8e00ff */
[----:B------:R-:W-:Y:S06]  /*1b90*/  @!P0 BRA `(.L_x_469) ;  /* 0x00000008007c8947 */ /* 0x000fec0003800000 */
[----:B------:R-:W-:Y:S02]  /*1ba0*/  IADD3 R8, PT, PT, R0, -UR4, RZ ;  /* 0x8000000400087c10 */ /* 0x000fe4000fffe0ff */
[----:B------:R-:W-:Y:S02]  /*1bb0*/  PLOP3.LUT P0, PT, PT, PT, PT, 0x80, 0x8 ;  /* 0x000000000008781c */ /* 0x000fe40003f0f070 */
[----:B------:R-:W-:-:S13]  /*1bc0*/  ISETP.GT.AND P1, PT, R8, 0xc, PT ;  /* 0x0000000c0800780c */ /* 0x000fda0003f24270 */
[----:B------:R-:W-:Y:S05]  /*1bd0*/  @!P1 BRA `(.L_x_470) ;  /* 0x00000004008c9947 */ /* 0x000fea0003800000 */
[----:B0-----:R-:W0:Y:S01]  /*1be0*/  LDC R16, c[0x3][RZ] ;  /* 0x00c00000ff107b82 */ /* 0x001e220000000800 */
[----:B------:R-:W-:Y:S01]  /*1bf0*/  PLOP3.LUT P0, PT, PT, PT, PT, 0x8, 0x80 ;  /* 0x000000000080781c */ /* 0x000fe20003f0e170 */
[----:B--2---:R-:W-:-:S06]  /*1c00*/  VIADD R18, R0, 0xfffffff4 ;  /* 0xfffffff400127836 */ /* 0x004fcc0000000000 */
[----:B------:R-:W2:Y:S06]  /*1c10*/  LDC.64 R8, c[0x0][0x388] ;  /* 0x0000e200ff087b82 */ /* 0x000eac0000000a00 */
.L_x_483:
[----:B0-----:R-:W-:Y:S01]  /*1c20*/  ISETP.LT.AND P1, PT, R16, UR4, PT ;  /* 0x0000000410007c0c */ /* 0x001fe2000bf21270 */
[----:B------:R-:W-:Y:S01]  /*1c30*/  UIADD3 UR5, UPT, UPT, UR4, 0x2, URZ ;  /* 0x0000000204057890 */ /* 0x000fe2000fffe0ff */
[----:B------:R-:W-:Y:S01]  /*1c40*/  VIADD R15, R5, 0x2 ;  /* 0x00000002050f7836 */ /* 0x000fe20000000000 */
[----:B------:R-:W-:Y:S01]  /*1c50*/  UIADD3 UR6, UPT, UPT, UR4, 0x3, URZ ;  /* 0x0000000304067890 */ /* 0x000fe2000fffe0ff */
[----:B------:R-:W-:Y:S01]  /*1c60*/  ISETP.EQ.OR P1, PT, R6, 0x2, P1 ;  /* 0x000000020600780c */ /* 0x000fe20000f22670 */
[----:B------:R-:W-:Y:S01]  /*1c70*/  IMAD.MOV.U32 R10, RZ, RZ, R12 ;  /* 0x000000ffff0a7224 */ /* 0x000fe200078e000c */
[C---:B------:R-:W-:Y:S02]  /*1c80*/  ISETP.LE.AND P2, PT, R16.reuse, UR4, PT ;  /* 0x0000000410007c0c */ /* 0x040fe4000bf43270 */
[C---:B------:R-:W-:Y:S02]  /*1c90*/  ISETP.LT.AND P4, PT, R16.reuse, UR5, PT ;  /* 0x0000000510007c0c */ /* 0x040fe4000bf81270 */
[----:B------:R-:W-:-:S02]  /*1ca0*/  ISETP.LT.AND P3, PT, R16, UR6, PT ;  /* 0x0000000610007c0c */ /* 0x000fc4000bf61270 */
[----:B------:R-:W-:Y:S01]  /*1cb0*/  MOV R11, R13 ;  /* 0x0000000d000b7202 */ /* 0x000fe20000000f00 */
[----:B--2---:R-:W-:-:S04]  /*1cc0*/  IMAD.WIDE R12, R15, 0x4, R8 ;  /* 0x000000040f0c7825 */ /* 0x004fc800078e0208 */
[----:B------:R-:W-:Y:S06]  /*1cd0*/  @P1 BRA `(.L_x_471) ;  /* 0x0000000000081947 */ /* 0x000fec0003800000 */
[----:B------:R-:W2:Y:S04]  /*1ce0*/  LDG.E R15, desc[UR8][R12.64] ;  /* 0x000000080c0f7981 */ /* 0x000ea8000c1e1900 */
[----:B--2---:R0:W-:Y:S02]  /*1cf0*/  STG.E desc[UR8][R10.64+-0x8], R15 ;  /* 0xfffff80f0a007986 */ /* 0x0041e4000c101908 */
.L_x_471:
[----:B------:R-:W-:Y:S05]  /*1d00*/  @P2 BRA `(.L_x_472) ;  /* 0x0000000000082947 */ /* 0x000fea0003800000 */
[----:B0-----:R-:W2:Y:S04]  /*1d10*/  LDG.E R15, desc[UR8][R12.64+0x4] ;  /* 0x000004080c0f7981 */ /* 0x001ea8000c1e1900 */
[----:B--2---:R2:W-:Y:S02]  /*1d20*/  STG.E desc[UR8][R10.64+-0x4], R15 ;  /* 0xfffffc0f0a007986 */ /* 0x0045e4000c101908 */
.L_x_472:
[----:B------:R-:W-:Y:S05]  /*1d30*/  @P4 BRA `(.L_x_473) ;  /* 0x0000000000084947 */ /* 0x000fea0003800000 */
[----:B0-2---:R-:W2:Y:S04]  /*1d40*/  LDG.E R15, desc[UR8][R12.64+0x8] ;  /* 0x000008080c0f7981 */ /* 0x005ea8000c1e1900 */
[----:B--2---:R3:W-:Y:S02]  /*1d50*/  STG.E desc[UR8][R10.64], R15 ;  /* 0x0000000f0a007986 */ /* 0x0047e4000c101908 */
.L_x_473:
[----:B0-23--:R0:W2:Y:S01]  /*1d60*/  @!P3 LDG.E R15, desc[UR8][R12.64+0xc] ;  /* 0x00000c080c0fb981 */ /* 0x00d0a2000c1e1900 */
        /* <DEDUP_REMOVED lines=11> */
[----:B--2---:R0:W-:Y:S08]  /*1e20*/  @!P3 STG.E desc[UR8][R10.64+0x4], R15 ;  /* 0x0000040f0a00b986 */ /* 0x0041f0000c101908 */
[----:B------:R-:W-:Y:S05]  /*1e30*/  @P1 BRA `(.L_x_474) ;  /* 0x0000000000081947 */ /* 0x000fea0003800000 */
[----:B0-----:R-:W2:Y:S04]  /*1e40*/  LDG.E R15, desc[UR8][R12.64] ;  /* 0x000000080c0f7981 */ /* 0x001ea8000c1e1900 */
[----:B--2---:R2:W-:Y:S02]  /*1e50*/  STG.E desc[UR8][R10.64+0x8], R15 ;  /* 0x0000080f0a007986 */ /* 0x0045e4000c101908 */
.L_x_474:
[----:B------:R-:W-:Y:S05]  /*1e60*/  @P4 BRA `(.L_x_475) ;  /* 0x0000000000084947 */ /* 0x000fea0003800000 */
[----:B0-2---:R-:W2:Y:S04]  /*1e70*/  LDG.E R15, desc[UR8][R12.64+0x4] ;  /* 0x000004080c0f7981 */ /* 0x005ea8000c1e1900 */
[----:B--2---:R3:W-:Y:S02]  /*1e80*/  STG.E desc[UR8][R10.64+0xc], R15 ;  /* 0x00000c0f0a007986 */ /* 0x0047e4000c101908 */
.L_x_475:
[----:B------:R-:W-:Y:S05]  /*1e90*/  @P5 BRA `(.L_x_476) ;  /* 0x0000000000085947 */ /* 0x000fea0003800000 */
[----:B0-23--:R-:W2:Y:S04]  /*1ea0*/  LDG.E R15, desc[UR8][R12.64+0x8] ;  /* 0x000008080c0f7981 */ /* 0x00dea8000c1e1900 */
[----:B--2---:R4:W-:Y:S02]  /*1eb0*/  STG.E desc[UR8][R10.64+0x10], R15 ;  /* 0x0000100f0a007986 */ /* 0x0049e4000c101908 */
.L_x_476:
[----:B0-234-:R0:W2:Y:S01]  /*1ec0*/  @!P2 LDG.E R15, desc[UR8][R12.64+0xc] ;  /* 0x00000c080c0fa981 */ /* 0x01d0a2000c1e1900 */
[----:B------:R-:W-:Y:S01]  /*1ed0*/  UIADD3 UR7, UPT, UPT, UR4, 0x8, URZ ;  /* 0x0000000804077890 */ /* 0x000fe2000fffe0ff */
[----:B------:R-:W-:Y:S01]  /*1ee0*/  VIADD R14, R6, 0x8 ;  /* 0x00000008060e7836 */ /* 0x000fe20000000000 */
[----:B------:R-:W-:Y:S01]  /*1ef0*/  UIADD3 UR5, UPT, UPT, UR4, 0xa, URZ ;  /* 0x0000000a04057890 */ /* 0x000fe2000fffe0ff */
[----:B------:R-:W-:Y:S01]  /*1f00*/  IADD3 R17, PT, PT, R5, 0xa, RZ ;  /* 0x0000000a05117810 */ /* 0x000fe20007ffe0ff */
        /* <DEDUP_REMOVED lines=11> */
.L_x_477:
[----:B------:R-:W-:Y:S05]  /*1fc0*/  @P4 BRA `(.L_x_478) ;  /* 0x0000000000084947 */ /* 0x000fea0003800000 */
[----:B0-2---:R-:W2:Y:S04]  /*1fd0*/  LDG.E R15, desc[UR8][R12.64+0x4] ;  /* 0x000004080c0f7981 */ /* 0x005ea8000c1e1900 */
[----:B--2---:R3:W-:Y:S02]  /*1fe0*/  STG.E desc[UR8][R10.64+0x1c], R15 ;  /* 0x00001c0f0a007986 */ /* 0x0047e4000c101908 */
.L_x_478:
[----:B------:R-:W-:Y:S05]  /*1ff0*/  @P5 BRA `(.L_x_479) ;  /* 0x0000000000085947 */ /* 0x000fea0003800000 */
[----:B0-23--:R-:W2:Y:S04]  /*2000*/  LDG.E R15, desc[UR8][R12.64+0x8] ;  /* 0x000008080c0f7981 */ /* 0x00dea8000c1e1900 */
[----:B--2---:R4:W-:Y:S02]  /*2010*/  STG.E desc[UR8][R10.64+0x20], R15 ;  /* 0x0000200f0a007986 */ /* 0x0049e4000c101908 */
.L_x_479:
        /* <DEDUP_REMOVED lines=12> */
[----:B0-----:R-:W2:Y:S04]  /*20e0*/  LDG.E R13, desc[UR8][R14.64] ;  /* 0x000000080e0d7981 */ /* 0x001ea8000c1e1900 */
[----:B--2---:R2:W-:Y:S02]  /*20f0*/  STG.E desc[UR8][R10.64+0x28], R13 ;  /* 0x0000280d0a007986 */ /* 0x0045e4000c101908 */
.L_x_480:
[----:B------:R-:W-:Y:S05]  /*2100*/  @P2 BRA `(.L_x_481) ;  /* 0x0000000000082947 */ /* 0x000fea0003800000 */
[----:B0-2---:R-:W2:Y:S04]  /*2110*/  LDG.E R13, desc[UR8][R14.64+0x4] ;  /* 0x000004080e0d7981 */ /* 0x005ea8000c1e1900 */
[----:B--2---:R3:W-:Y:S02]  /*2120*/  STG.E desc[UR8][R10.64+0x2c], R13 ;  /* 0x00002c0d0a007986 */ /* 0x0047e4000c101908 */
.L_x_481:
[----:B------:R-:W-:Y:S05]  /*2130*/  @P4 BRA `(.L_x_482) ;  /* 0x0000000000084947 */ /* 0x000fea0003800000 */
[----:B0-23--:R-:W2:Y:S04]  /*2140*/  LDG.E R13, desc[UR8][R14.64+0x8] ;  /* 0x000008080e0d7981 */ /* 0x00dea8000c1e1900 */
[----:B--2---:R4:W-:Y:S02]  /*2150*/  STG.E desc[UR8][R10.64+0x30], R13 ;  /* 0x0000300d0a007986 */ /* 0x0049e4000c101908 */
.L_x_482:
        /* <DEDUP_REMOVED lines=11> */
.L_x_470:
[----:B------:R-:W-:-:S05]  /*2210*/  VIADD R8, R0, -UR4 ;  /* 0x8000000400087c36 */ /* 0x000fca0008000000 */
[----:B------:R-:W-:-:S13]  /*2220*/  ISETP.GT.AND P1, PT, R8, 0x4, PT ;  /* 0x000000040800780c */ /* 0x000fda0003f24270 */
[----:B------:R-:W-:Y:S05]  /*2230*/  @!P1 BRA `(.L_x_484) ;  /* 0x0000000000cc9947 */ /* 0x000fea0003800000 */
[----:B0-----:R-:W0:Y:S01]  /*2240*/  LDC R16, c[0x3][RZ] ;  /* 0x00c00000ff107b82 */ /* 0x001e220000000800 */
[----:B------:R-:W-:Y:S01]  /*2250*/  UIADD3 UR5, UPT, UPT, UR4, 0x2, URZ ;  /* 0x0000000204057890 */ /* 0x000fe2000fffe0ff */
[----:B------:R-:W-:Y:S01]  /*2260*/  VIADD R11, R5, 0x2 ;  /* 0x00000002050b7836 */ /* 0x000fe20000000000 */
[----:B------:R-:W-:-:S05]  /*2270*/  UIADD3 UR6, UPT, UPT, UR4, 0x3, URZ ;  /* 0x0000000304067890 */ /* 0x000fca000fffe0ff */
[----:B------:R-:W3:Y:S01]  /*2280*/  LDC.64 R8, c[0x0][0x388] ;  /* 0x0000e200ff087b82 */ /* 0x000ee20000000a00 */
[C---:B0-----:R-:W-:Y:S02]  /*2290*/  ISETP.LT.AND P0, PT, R16.reuse, UR4, PT ;  /* 0x0000000410007c0c */ /* 0x041fe4000bf01270 */
[----:B------:R-:W-:Y:S02]  /*22a0*/  ISETP.LE.AND P1, PT, R16, UR4, PT ;  /* 0x0000000410007c0c */ /* 0x000fe4000bf23270 */
[----:B------:R-:W-:Y:S02]  /*22b0*/  ISETP.EQ.OR P0, PT, R6, 0x2, P0 ;  /* 0x000000020600780c */ /* 0x000fe40000702670 */
[C---:B------:R-:W-:Y:S02]  /*22c0*/  ISETP.LT.AND P2, PT, R16.reuse, UR5, PT ;  /* 0x0000000510007c0c */ /* 0x040fe4000bf41270 */
[----:B------:R-:W-:Y:S01]  /*22d0*/  ISETP.LT.AND P3, PT, R16, UR6, PT ;  /* 0x0000000610007c0c */ /* 0x000fe2000bf61270 */
[----:B---3--:R-:W-:-:S08]  /*22e0*/  IMAD.WIDE R10, R11, 0x4, R8 ;  /* 0x000000040b0a7825 */ /* 0x008fd000078e0208 */
[----:B------:R-:W-:Y:S05]  /*22f0*/  @P0 BRA `(.L_x_485) ;  /* 0x0000000000080947 */ /* 0x000fea0003800000 */
[----:B------:R-:W3:Y:S04]  /*2300*/  LDG.E R15, desc[UR8][R10.64] ;  /* 0x000000080a0f7981 */ /* 0x000ee8000c1e1900 */
[----:B---3--:R0:W-:Y:S02]  /*2310*/  STG.E desc[UR8][R12.64+-0x8], R15 ;  /* 0xfffff80f0c007986 */ /* 0x0081e4000c101908 */
.L_x_485:
[----:B------:R-:W-:Y:S05]  /*2320*/  @P1 BRA `(.L_x_486) ;  /* 0x0000000000081947 */ /* 0x000fea0003800000 */
[----:B0-----:R-:W3:Y:S04]  /*2330*/  LDG.E R15, desc[UR8][R10.64+0x4] ;  /* 0x000004080a0f7981 */ /* 0x001ee8000c1e1900 */
[----:B---3--:R3:W-:Y:S02]  /*2340*/  STG.E desc[UR8][R12.64+-0x4], R15 ;  /* 0xfffffc0f0c007986 */ /* 0x0087e4000c101908 */
.L_x_486:
[----:B------:R-:W-:Y:S05]  /*2350*/  @P2 BRA `(.L_x_487) ;  /* 0x0000000000082947 */ /* 0x000fea0003800000 */
[----:B0--3--:R-:W3:Y:S04]  /*2360*/  LDG.E R15, desc[UR8][R10.64+0x8] ;  /* 0x000008080a0f7981 */ /* 0x009ee8000c1e1900 */
[----:B---3--:R4:W-:Y:S02]  /*2370*/  STG.E desc[UR8][R12.64], R15 ;  /* 0x0000000f0c007986 */ /* 0x0089e4000c101908 */
.L_x_487:
[----:B------:R-:W5:Y:S01]  /*2380*/  @!P3 LDG.E R11, desc[UR8][R10.64+0xc] ;  /* 0x00000c080a0bb981 */ /* 0x000f62000c1e1900 */
[----:B------:R-:W-:Y:S01]  /*2390*/  UIADD3 UR4, UPT, UPT, UR4, 0x4, URZ ;  /* 0x0000000404047890 */ /* 0x000fe2000fffe0ff */
[----:B------:R-:W-:Y:S01]  /*23a0*/  IADD3 R6, PT, PT, R6, 0x4, RZ ;  /* 0x0000000406067810 */ /* 0x000fe20007ffe0ff */
[----:B0--34-:R-:W-:-:S04]  /*23b0*/  VIADD R15, R5, 0x6 ;  /* 0x00000006050f7836 */ /* 0x019fc80000000000 */
[----:B------:R-:W-:Y:S01]  /*23c0*/  ISETP.LT.AND P0, PT, R16, UR4, PT ;  /* 0x0000000410007c0c */ /* 0x000fe2000bf01270 */
[----:B------:R-:W-:-:S03]  /*23d0*/  IMAD.WIDE R14, R15, 0x4, R8 ;  /* 0x000000040f0e7825 */ /* 0x000fc600078e0208 */
[----:B------:R-:W-:Y:S01]  /*23e0*/  ISETP.EQ.OR P0, PT, R6, 0x2, P0 ;  /* 0x000000020600780c */ /* 0x000fe20000702670 */
[----:B-----5:R0:W-:-:S12]  /*23f0*/  @!P3 STG.E desc[UR8][R12.64+0x4], R11 ;  /* 0x0000040b0c00b986 */ /* 0x0201d8000c101908 */
[----:B------:R-:W3:Y:S01]  /*2400*/  @!P0 LDG.E R17, desc[UR8][R14.64] ;  /* 0x000000080e118981 */ /* 0x000ee2000c1e1900 */
[----:B------:R-:W-:Y:S02]  /*2410*/  ISETP.LE.AND P1, PT, R16, UR4, PT ;  /* 0x0000000410007c0c */ /* 0x000fe4000bf23270 */
[----:B------:R-:W-:Y:S01]  /*2420*/  IADD3 R8, P3, PT, R12, 0x10, RZ ;  /* 0x000000100c087810 */ /* 0x000fe20007f7e0ff */
[----:B---3--:R0:W-:Y:S10]  /*2430*/  @!P0 STG.E desc[UR8][R12.64+0x8], R17 ;  /* 0x000008110c008986 */ /* 0x0081f4000c101908 */
[----:B--2---:R-:W2:Y:S01]  /*2440*/  @!P1 LDG.E R19, desc[UR8][R14.64+0x4] ;  /* 0x000004080e139981 */ /* 0x004ea2000c1e1900 */
[----:B------:R-:W-:Y:S01]  /*2450*/  IMAD.X R9, RZ, RZ, R13, P3 ;  /* 0x000000ffff097224 */ /* 0x000fe200018e060d */
[----:B------:R-:W-:-:S02]  /*2460*/  UIADD3 UR5, UPT, UPT, UR4, 0x2, URZ ;  /* 0x0000000204057890 */ /* 0x000fc4000fffe0ff */
[----:B------:R-:W-:-:S04]  /*2470*/  UIADD3 UR6, UPT, UPT, UR4, 0x3, URZ ;  /* 0x0000000304067890 */ /* 0x000fc8000fffe0ff */
[C---:B------:R-:W-:Y:S02]  /*2480*/  ISETP.LT.AND P0, PT, R16.reuse, UR5, PT ;  /* 0x0000000510007c0c */ /* 0x040fe4000bf01270 */
[----:B------:R-:W-:Y:S01]  /*2490*/  ISETP.LT.AND P2, PT, R16, UR6, PT ;  /* 0x0000000610007c0c */ /* 0x000fe2000bf41270 */
[----:B--2---:R0:W-:Y:S10]  /*24a0*/  @!P1 STG.E desc[UR8][R8.64+-0x4], R19 ;  /* 0xfffffc1308009986 */ /* 0x0041f4000c101908 */
[----:B------:R-:W-:Y:S05]  /*24b0*/  @P0 BRA `(.L_x_488) ;  /* 0x0000000000080947 */ /* 0x000fea0003800000 */
[----:B0-----:R-:W2:Y:S04]  /*24c0*/  LDG.E R11, desc[UR8][R14.64+0x8] ;  /* 0x000008080e0b7981 */ /* 0x001ea8000c1e1900 */
[----:B--2---:R2:W-:Y:S02]  /*24d0*/  STG.E desc[UR8][R8.64], R11 ;  /* 0x0000000b08007986 */ /* 0x0045e4000c101908 */
.L_x_488:
[----:B------:R-:W3:Y:S01]  /*24e0*/  @!P2 LDG.E R15, desc[UR8][R14.64+0xc] ;  /* 0x00000c080e0fa981 */ /* 0x000ee2000c1e1900 */
[----:B------:R-:W-:Y:S01]  /*24f0*/  VIADD R5, R5, 0x4 ;  /* 0x0000000405057836 */ /* 0x000fe20000000000 */
[----:B0-----:R-:W-:Y:S01]  /*2500*/  IADD3 R12, P1, PT, R8, 0x10, RZ ;  /* 0x00000010080c7810 */ /* 0x001fe20007f3e0ff */
[----:B------:R-:W-:Y:S01]  /*2510*/  VIADD R6, R6, 0x4 ;  /* 0x0000000406067836 */ /* 0x000fe20000000000 */
[----:B------:R-:W-:Y:S01]  /*2520*/  PLOP3.LUT P0, PT, PT, PT, PT, 0x8, 0x80 ;  /* 0x000000000080781c */ /* 0x000fe20003f0e170 */
[----:B------:R-:W-:Y:S01]  /*2530*/  UIADD3 UR4, UPT, UPT, UR4, 0x4, URZ ;  /* 0x0000000404047890 */ /* 0x000fe2000fffe0ff */
[----:B------:R-:W-:Y:S01]  /*2540*/  IADD3 R5, PT, PT, R5, 0x4, RZ ;  /* 0x0000000405057810 */ /* 0x000fe20007ffe0ff */
[----:B------:R-:W-:Y:S01]  /*2550*/  IMAD.X R13, RZ, RZ, R9, P1 ;  /* 0x000000ffff0d7224 */ /* 0x000fe200008e0609 */
[----:B---3--:R3:W-:Y:S09]  /*2560*/  @!P2 STG.E desc[UR8][R8.64+0x4], R15 ;  /* 0x0000040f0800a986 */ /* 0x0087f2000c101908 */
.L_x_484:
[----:B------:R-:W-:-:S13]  /*2570*/  ISETP.NE.OR P0, PT, R0, UR4, P0 ;  /* 0x0000000400007c0c */ /* 0x000fda0008705670 */
[----:B------:R-:W-:Y:S05]  /*2580*/  @!P0 BRA `(.L_x_468) ;  /* 0x0000000000748947 */ /* 0x000fea0003800000 */
.L_x_469:
[----:B0-----:R-:W-:Y:S01]  /*2590*/  ISETP.LT.AND P0, PT, R7, UR4, PT ;  /* 0x0000000407007c0c */ /* 0x001fe2000bf01270 */
[----:B------:R-:W-:Y:S01]  /*25a0*/  UIADD3 UR5, UPT, UPT, UR4, 0x2, URZ ;  /* 0x0000000204057890 */ /* 0x000fe2000fffe0ff */
[----:B--23--:R-:W-:Y:S01]  /*25b0*/  VIADD R9, R5, 0x2 ;  /* 0x0000000205097836 */ /* 0x00cfe20000000000 */
[----:B------:R-:W-:Y:S01]  /*25c0*/  ISETP.LE.AND P1, PT, R7, UR4, PT ;  /* 0x0000000407007c0c */ /* 0x000fe2000bf23270 */
[----:B------:R-:W-:Y:S01]  /*25d0*/  IMAD.MOV.U32 R11, RZ, RZ, R13 ;  /* 0x000000ffff0b7224 */ /* 0x000fe200078e000d */
[----:B------:R-:W-:Y:S01]  /*25e0*/  ISETP.EQ.OR P0, PT, R6, 0x2, P0 ;  /* 0x000000020600780c */ /* 0x000fe20000702670 */
[----:B------:R-:W-:Y:S01]  /*25f0*/  IMAD.WIDE R8, R9, 0x4, R2 ;  /* 0x0000000409087825 */ /* 0x000fe200078e0202 */
[----:B------:R-:W-:Y:S02]  /*2600*/  ISETP.LT.AND P2, PT, R7, UR5, PT ;  /* 0x0000000507007c0c */ /* 0x000fe4000bf41270 */
[----:B------:R-:W-:-:S09]  /*2610*/  MOV R10, R12 ;  /* 0x0000000c000a7202 */ /* 0x000fd20000000f00 */
[----:B------:R-:W-:Y:S05]  /*2620*/  @P0 BRA `(.L_x_489) ;  /* 0x0000000000080947 */ /* 0x000fea0003800000 */
[----:B------:R-:W2:Y:S04]  /*2630*/  LDG.E R13, desc[UR8][R8.64] ;  /* 0x00000008080d7981 */ /* 0x000ea8000c1e1900 */
[----:B--2---:R0:W-:Y:S02]  /*2640*/  STG.E desc[UR8][R10.64+-0x8], R13 ;  /* 0xfffff80d0a007986 */ /* 0x0041e4000c101908 */
.L_x_489:
[----:B------:R-:W-:Y:S05]  /*2650*/  @P1 BRA `(.L_x_490) ;  /* 0x0000000000081947 */ /* 0x000fea0003800000 */
[----:B0-----:R-:W2:Y:S04]  /*2660*/  LDG.E R13, desc[UR8][R8.64+0x4] ;  /* 0x00000408080d7981 */ /* 0x001ea8000c1e1900 */
[----:B--2---:R2:W-:Y:S02]  /*2670*/  STG.E desc[UR8][R10.64+-0x4], R13 ;  /* 0xfffffc0d0a007986 */ /* 0x0045e4000c101908 */
.L_x_490:
[----:B------:R-:W-:Y:S05]  /*2680*/  @P2 BRA `(.L_x_491) ;  /* 0x0000000000082947 */ /* 0x000fea0003800000 */
[----:B0-2---:R-:W2:Y:S04]  /*2690*/  LDG.E R13, desc[UR8][R8.64+0x8] ;  /* 0x00000808080d7981 */ /* 0x005ea8000c1e1900 */
[----:B--2---:R3:W-:Y:S02]  /*26a0*/  STG.E desc[UR8][R10.64], R13 ;  /* 0x0000000d0a007986 */ /* 0x0047e4000c101908 */
.L_x_491:
        /* <DEDUP_REMOVED lines=11> */
.L_x_468:
[----:B------:R-:W-:-:S13]  /*2760*/  ISETP.NE.AND P0, PT, R4, RZ, PT ;  /* 0x000000ff0400720c */ /* 0x000fda0003f05270 */
[----:B------:R-:W-:Y:S05]  /*2770*/  @!P0 BRA `(.L_x_460) ;  /* 0x00000000005c8947 */ /* 0x000fea0003800000 */
[----:B0-----:R-:W0:Y:S01]  /*2780*/  LDC.64 R2, c[0x0][0x388] ;  /* 0x0000e200ff027b82 */ /* 0x001e220000000a00 */
[----:B------:R-:W4:Y:S01]  /*2790*/  LDCU UR4, c[0x3][URZ] ;  /* 0x00c00000ff0477ac */ /* 0x000f220008000800 */
[----:B------:R-:W-:Y:S01]  /*27a0*/  IMAD.MOV R4, RZ, RZ, -R4 ;  /* 0x000000ffff047224 */ /* 0x000fe200078e0a04 */
[----:B------:R-:W0:Y:S05]  /*27b0*/  LDCU UR5, c[0x3][URZ] ;  /* 0x00c00000ff0577ac */ /* 0x000e2a0008000800 */
[----:B------:R-:W1:Y:S01]  /*27c0*/  LDC.64 R6, c[0x0][0x388] ;  /* 0x0000e200ff067b82 */ /* 0x000e620000000a00 */
[C---:B----4-:R-:W-:Y:S01]  /*27d0*/  IADD3.X R5, PT, PT, R0.reuse, UR4, RZ, PT, PT ;  /* 0x0000000400057c10 */ /* 0x050fe2000bfee4ff */
[----:B0-----:R-:W-:-:S04]  /*27e0*/  IMAD.WIDE.U32 R2, R0, 0x4, R2 ;  /* 0x0000000400027825 */ /* 0x001fc800078e0002 */
[----:B--23--:R-:W-:Y:S02]  /*27f0*/  IMAD.MOV.U32 R8, RZ, RZ, R2 ;  /* 0x000000ffff087224 */ /* 0x00cfe400078e0002 */
[----:B------:R-:W-:-:S07]  /*2800*/  IMAD.MOV.U32 R11, RZ, RZ, R3 ;  /* 0x000000ffff0b7224 */ /* 0x000fce00078e0003 */
.L_x_492:
[----:B------:R-:W-:Y:S01]  /*2810*/  ISETP.GT.AND P0, PT, R0, UR5, PT ;  /* 0x0000000500007c0c */ /* 0x000fe2000bf04270 */
[----:B-1--4-:R-:W-:-:S03]  /*2820*/  IMAD.WIDE R2, R5, 0x4, R6 ;  /* 0x0000000405027825 */ /* 0x012fc600078e0206 */
[----:B------:R-:W-:-:S13]  /*2830*/  ISETP.EQ.OR P0, PT, R0, RZ, P0 ;  /* 0x000000ff0000720c */ /* 0x000fda0000702670 */
[----:B------:R0:W2:Y:S01]  /*2840*/  @!P0 LDG.E R9, desc[UR8][R2.64] ;  /* 0x0000000802098981 */ /* 0x0000a2000c1e1900 */
[----:B------:R-:W-:Y:S01]  /*2850*/  VIADD R4, R4, 0x1 ;  /* 0x0000000104047836 */ /* 0x000fe20000000000 */
[----:B------:R-:W-:Y:S01]  /*2860*/  IADD3 R0, PT, PT, R0, 0x1, RZ ;  /* 0x0000000100007810 */ /* 0x000fe20007ffe0ff */
[----:B------:R-:W-:-:S03]  /*2870*/  VIADD R5, R5, 0x1 ;  /* 0x0000000105057836 */ /* 0x000fc60000000000 */
[----:B------:R-:W-:Y:S02]  /*2880*/  ISETP.NE.AND P1, PT, R4, RZ, PT ;  /* 0x000000ff0400720c */ /* 0x000fe40003f25270 */
[----:B0-----:R-:W-:Y:S01]  /*2890*/  @!P0 MOV R2, R8 ;  /* 0x0000000800028202 */ /* 0x001fe20000000f00 */
[----:B------:R-:W-:-:S05]  /*28a0*/  @!P0 IMAD.MOV.U32 R3, RZ, RZ, R11 ;  /* 0x000000ffff038224 */ /* 0x000fca00078e000b */
[----:B--2---:R4:W-:Y:S01]  /*28b0*/  @!P0 STG.E desc[UR8][R2.64], R9 ;  /* 0x0000000902008986 */ /* 0x0049e2000c101908 */
[----:B------:R-:W-:-:S05]  /*28c0*/  IADD3 R8, P0, PT, R8, 0x4, RZ ;  /* 0x0000000408087810 */ /* 0x000fca0007f1e0ff */
[----:B------:R-:W-:Y:S01]  /*28d0*/  IMAD.X R11, RZ, RZ, R11, P0 ;  /* 0x000000ffff0b7224 */ /* 0x000fe200000e060b */
[----:B------:R-:W-:Y:S07]  /*28e0*/  @P1 BRA `(.L_x_492) ;  /* 0xfffffffc00c81947 */ /* 0x000fee000383ffff */
.L_x_460:
[----:B0-----:R-:W0:Y:S08]  /*28f0*/  LDC R7, c[0x3][RZ] ;  /* 0x00c00000ff077b82 */ /* 0x001e300000000800 */
[----:B----4-:R-:W0:Y:S08]  /*2900*/  LDC.64 R2, c[0x0][0x388] ;  /* 0x0000e200ff027b82 */ /* 0x010e300000000a00 */
[----:B------:R-:W4:Y:S01]  /*2910*/  LDC.64 R4, c[0x0][0x388] ;  /* 0x0000e200ff047b82 */ /* 0x000f220000000a00 */
[----:B0-----:R-:W-:-:S06]  /*2920*/  IMAD.WIDE R2, R7, 0x4, R2 ;  /* 0x0000000407027825 */ /* 0x001fcc00078e0202 */
[----:B------:R-:W5:Y:S04]  /*2930*/  LDG.E R3, desc[UR8][R2.64+0x8] ;  /* 0x0000080802037981 */ /* 0x000f68000c1e1900 */
[----:B----4-:R-:W5:Y:S02]  /*2940*/  LDG.E R0, desc[UR8][R4.64+0x4] ;  /* 0x0000040804007981 */ /* 0x010f64000c1e1900 */
[----:B-----5:R-:W-:-:S04]  /*2950*/  FADD R0, R0, R3 ;  /* 0x0000000300007221 */ /* 0x020fc80000000000 */
[----:B------:R-:W-:-:S05]  /*2960*/  FMUL R7, R0, 0.5 ;  /* 0x3f00000000077820 */ /* 0x000fca0000400000 */
[----:B------:R-:W-:Y:S01]  /*2970*/  STG.E desc[UR8][R4.64], R7 ;  /* 0x0000000704007986 */ /* 0x000fe2000c101908 */
[----:B------:R-:W-:Y:S05]  /*2980*/  EXIT ;  /* 0x000000000000794d */ /* 0x000fea0003800000 */
.L_x_451:
[----:B------:R-:W-:Y:S01]  /*2990*/  VIADD R0, R0, 0xffffffff ;  /* 0xffffffff00007836 */ /* 0x000fe20000000000 */
[----:B------:R-:W-:Y:S04]  /*29a0*/  BSSY.RECONVERGENT B0, `(.L_x_493) ;  /* 0x00007d1000007945 */ /* 0x000fe80003800200 */
        /* <DEDUP_REMOVED lines=8> */
[----:B------:R-:W-:Y:S01]  /*2a30*/  HFMA2 R2, -RZ, RZ, 0, 0 ;  /* 0x00000000ff027431 */ /* 0x000fe200000001ff */
[----:B------:R-:W-:-:S11]  /*2a40*/  LOP3.LUT R0, R8, 0x3, RZ, 0xc0, !PT ;  /* 0x0000000308007812 */ /* 0x000fd600078ec0ff */
[----:B------:R-:W-:Y:S05]  /*2a50*/  @!P0 BRA `(.L_x_497) ;  /* 0x0000000400148947 */ /* 0x000fea0003800000 */
[----:B--2---:R-:W2:Y:S01]  /*2a60*/  LDC R19, c[0x3][RZ] ;  /* 0x00c00000ff137b82 */ /* 0x004ea20000000800 */
[----:B------:R-:W-:Y:S01]  /*2a70*/  IMAD R7, R7, R6, RZ ;  /* 0x0000000607077224 */ /* 0x000fe200078e02ff */
[C---:B------:R-:W-:Y:S01]  /*2a80*/  LOP3.LUT R2, R8.reuse, 0xfffffffc, RZ, 0xc0, !PT ;  /* 0xfffffffc08027812 */ /* 0x040fe200078ec0ff */
[----:B------:R-:W-:Y:S02]  /*2a90*/  VIADD R14, R15, 0x1 ;  /* 0x000000010f0e7836 */ /* 0x000fe40000000000 */
[----:B------:R-:W-:Y:S02]  /*2aa0*/  IMAD R18, R8, R7, RZ ;  /* 0x0000000708127224 */ /* 0x000fe400078e02ff */
[----:B------:R-:W-:Y:S01]  /*2ab0*/  IMAD.MOV R23, RZ, RZ, -R2 ;  /* 0x000000ffff177224 */ /* 0x000fe200078e0a02 */
[----:B------:R-:W3:Y:S08]  /*2ac0*/  LDC R5, c[0x3][RZ] ;  /* 0x00c00000ff057b82 */ /* 0x000ef00000000800 */
[----:B------:R-:W4:Y:S08]  /*2ad0*/  LDC R22, c[0x0][0x380] ;  /* 0x0000e000ff167b82 */ /* 0x000f300000000800 */
[----:B------:R-:W1:Y:S01]  /*2ae0*/  LDC.64 R10, c[0x0][0x388] ;  /* 0x0000e200ff0a7b82 */ /* 0x000e620000000a00 */
[----:B--2---:R-:W-:Y:S01]  /*2af0*/  IMAD.IADD R7, R18, 0x1, R19 ;  /* 0x0000000112077824 */ /* 0x004fe200078e0213 */
[C---:B0-----:R-:W-:Y:S01]  /*2b00*/  LEA R16, R19.reuse, R18, 0x2 ;  /* 0x0000001213107211 */ /* 0x041fe200078e10ff */
[----:B------:R-:W-:-:S02]  /*2b10*/  IMAD R17, R19, 0x3, R18 ;  /* 0x0000000313117824 */ /* 0x000fc400078e0212 */
[C---:B------:R-:W-:Y:S01]  /*2b20*/  IMAD R18, R19.reuse, 0x2, R18 ;  /* 0x0000000213127824 */ /* 0x040fe200078e0212 */
[----:B------:R-:W-:-:S07]  /*2b30*/  LEA R19, R19, 0x8, 0x2 ;  /* 0x0000000813137811 */ /* 0x000fce00078e10ff */
.L_x_506:
[C---:B------:R-:W-:Y:S01]  /*2b40*/  VIADD R24, R14.reuse, 0xffffffff ;  /* 0xffffffff0e187836 */ /* 0x040fe20000000000 */
[C---:B0-23--:R-:W-:Y:S01]  /*2b50*/  IADD3 R20, PT, PT, R14.reuse, 0x2, RZ ;  /* 0x000000020e147810 */ /* 0x04dfe20007ffe0ff */
[C---:B------:R-:W-:Y:S01]  /*2b60*/  VIADD R8, R14.reuse, 0x1 ;  /* 0x000000010e087836 */ /* 0x040fe20000000000 */
[-C--:B---3--:R-:W-:Y:S01]  /*2b70*/  ISETP.GT.AND P0, PT, R14, R5.reuse, PT ;  /* 0x000000050e00720c */ /* 0x088fe20003f04270 */
[----:B------:R-:W-:Y:S01]  /*2b80*/  BSSY.RECONVERGENT B1, `(.L_x_498) ;  /* 0x000000f000017945 */ /* 0x000fe20003800200 */
[-C--:B------:R-:W-:Y:S02]  /*2b90*/  ISETP.GT.AND P2, PT, R24, R5.reuse, PT ;  /* 0x000000051800720c */ /* 0x080fe40003f44270 */
[-C--:B------:R-:W-:Y:S02]  /*2ba0*/  ISETP.GT.AND P4, PT, R8, R5.reuse, PT ;  /* 0x000000050800720c */ /* 0x080fe40003f84270 */
[----:B------:R-:W-:Y:S02]  /*2bb0*/  ISETP.LT.OR P3, PT, R24, 0x1, P2 ;  /* 0x000000011800780c */ /* 0x000fe40001761670 */
[----:B------:R-:W-:-:S02]  /*2bc0*/  ISETP.GT.AND P1, PT, R20, R5, PT ;  /* 0x000000051400720c */ /* 0x000fc40003f24270 */
[----:B------:R-:W-:Y:S02]  /*2bd0*/  ISETP.GT.U32.OR P0, PT, R24, 0x7ffffffe, P0 ;  /* 0x7ffffffe1800780c */ /* 0x000fe40000704470 */
[----:B------:R-:W-:Y:S02]  /*2be0*/  ISETP.LT.OR P2, PT, R8, 0x1, P4 ;  /* 0x000000010800780c */ /* 0x000fe40002741670 */
[----:B------:R-:W-:-:S05]  /*2bf0*/  ISETP.LT.OR P1, PT, R20, 0x1, P1 ;  /* 0x000000011400780c */ /* 0x000fca0000f21670 */
[----:B------:R-:W-:Y:S08]  /*2c00*/  @P3 BRA `(.L_x_499) ;  /* 0x0000000000183947 */ /* 0x000ff00003800000 */
[----:B-1----:R-:W-:-:S05]  /*2c10*/  IMAD.WIDE R8, R7, 0x4, R10 ;  /* 0x0000000407087825 */ /* 0x002fca00078e020a */
[----:B------:R-:W2:Y:S01]  /*2c20*/  LDG.E R20, desc[UR8][R8.64] ;  /* 0x0000000808147981 */ /* 0x000ea2000c1e1900 */
[----:B----4-:R-:W-:-:S13]  /*2c30*/  ISETP.NE.AND P3, PT, R22, 0x1, PT ;  /* 0x000000011600780c */ /* 0x010fda0003f65270 */
[----:B--2---:R-:W-:Y:S01]  /*2c40*/  @!P3 FADD R21, -R20, -RZ ;  /* 0x800000ff1415b221 */ /* 0x004fe20000000100 */
[----:B------:R-:W-:-:S05]  /*2c50*/  @P3 IMAD.MOV.U32 R21, RZ, RZ, R20 ;  /* 0x000000ffff153224 */ /* 0x000fca00078e0014 */
[----:B------:R0:W-:Y:S02]  /*2c60*/  STG.E desc[UR8][R8.64+0x4], R21 ;  /* 0x0000041508007986 */ /* 0x0001e4000c101908 */
.L_x_499:
[----:B------:R-:W-:Y:S05]  /*2c70*/  BSYNC.RECONVERGENT B1 ;  /* 0x0000000000017941 */ /* 0x000fea0003800200 */
.L_x_498:
[----:B------:R-:W-:Y:S04]  /*2c80*/  BSSY.RECONVERGENT B1, `(.L_x_500) ;  /* 0x0000008000017945 */ /* 0x000fe80003800200 */
[----:B------:R-:W-:Y:S05]  /*2c90*/  @P0 BRA `(.L_x_501) ;  /* 0x0000000000180947 */ /* 0x000fea0003800000 */
[----:B0-----:R-:W-:-:S04]  /*2ca0*/  VIADD R9, R18, 0x2 ;  /* 0x0000000212097836 */ /* 0x001fc80000000000 */
[----:B-1----:R-:W-:-:S05]  /*2cb0*/  IMAD.WIDE R8, R9, 0x4, R10 ;  /* 0x0000000409087825 */ /* 0x002fca00078e020a */
[----:B------:R-:W2:Y:S01]  /*2cc0*/  LDG.E R20, desc[UR8][R8.64] ;  /* 0x0000000808147981 */ /* 0x000ea2000c1e1900 */
[----:B----4-:R-:W-:-:S13]  /*2cd0*/  ISETP.NE.AND P0, PT, R22, 0x1, PT ;  /* 0x000000011600780c */ /* 0x010fda0003f05270 */
[----:B--2---:R-:W-:-:S05]  /*2ce0*/  @!P0 FADD R20, -R20, -RZ ;  /* 0x800000ff14148221 */ /* 0x004fca0000000100 */
[----:B------:R2:W-:Y:S02]  /*2cf0*/  STG.E desc[UR8][R8.64+0x4], R20 ;  /* 0x0000041408007986 */ /* 0x0005e4000c101908 */
.L_x_501:
[----:B------:R-:W-:Y:S05]  /*2d00*/  BSYNC.RECONVERGENT B1 ;  /* 0x0000000000017941 */ /* 0x000fea0003800200 */
.L_x_500:
[----:B------:R-:W-:Y:S04]  /*2d10*/  BSSY.RECONVERGENT B1, `(.L_x_502) ;  /* 0x0000008000017945 */ /* 0x000fe80003800200 */
[----:B------:R-:W-:Y:S05]  /*2d20*/  @P2 BRA `(.L_x_503) ;  /* 0x0000000000182947 */ /* 0x000fea0003800000 */
[----:B0-2---:R-:W-:-:S04]  /*2d30*/  VIADD R9, R17, 0x4 ;  /* 0x0000000411097836 */ /* 0x005fc80000000000 */
[----:B-1----:R-:W-:-:S05]  /*2d40*/  IMAD.WIDE R8, R9, 0x4, R10 ;  /* 0x0000000409087825 */ /* 0x002fca00078e020a */
[----:B------:R-:W2:Y:S01]  /*2d50*/  LDG.E R20, desc[UR8][R8.64] ;  /* 0x0000000808147981 */ /* 0x000ea2000c1e1900 */
[----:B----4-:R-:W-:-:S13]  /*2d60*/  ISETP.NE.AND P0, PT, R22, 0x1, PT ;  /* 0x000000011600780c */ /* 0x010fda0003f05270 */
[----:B--2---:R-:W-:-:S05]  /*2d70*/  @!P0 FADD R20, -R20, -RZ ;  /* 0x800000ff14148221 */ /* 0x004fca0000000100 */
[----:B------:R3:W-:Y:S02]  /*2d80*/  STG.E desc[UR8][R8.64+0x4], R20 ;  /* 0x0000041408007986 */ /* 0x0007e4000c101908 */
.L_x_503:
[----:B------:R-:W-:Y:S05]  /*2d90*/  BSYNC.RECONVERGENT B1 ;  /* 0x0000000000017941 */ /* 0x000fea0003800200 */
.L_x_502:
[----:B------:R-:W-:Y:S04]  /*2da0*/  BSSY.RECONVERGENT B1, `(.L_x_504) ;  /* 0x0000008000017945 */ /* 0x000fe80003800200 */
[----:B------:R-:W-:Y:S05]  /*2db0*/  @P1 BRA `(.L_x_505) ;  /* 0x0000000000181947 */ /* 0x000fea0003800000 */
[----:B0-23--:R-:W-:-:S05]  /*2dc0*/  IADD3 R9, PT, PT, R16, 0x6, RZ ;  /* 0x0000000610097810 */ /* 0x00dfca0007ffe0ff */
[----:B-1----:R-:W-:-:S05]  /*2dd0*/  IMAD.WIDE R8, R9, 0x4, R10 ;  /* 0x0000000409087825 */ /* 0x002fca00078e020a */
[----:B------:R-:W2:Y:S01]  /*2de0*/  LDG.E R20, desc[UR8][R8.64] ;  /* 0x0000000808147981 */ /* 0x000ea2000c1e1900 */
[----:B----4-:R-:W-:-:S13]  /*2df0*/  ISETP.NE.AND P0, PT, R22, 0x1, PT ;  /* 0x000000011600780c */ /* 0x010fda0003f05270 */
[----:B--2---:R-:W-:-:S05]  /*2e00*/  @!P0 FADD R20, -R20, -RZ ;  /* 0x800000ff14148221 */ /* 0x004fca0000000100 */
[----:B------:R0:W-:Y:S02]  /*2e10*/  STG.E desc[UR8][R8.64+0x4], R20 ;  /* 0x0000041408007986 */ /* 0x0001e4000c101908 */
.L_x_505:
[----:B------:R-:W-:Y:S05]  /*2e20*/  BSYNC.RECONVERGENT B1 ;  /* 0x0000000000017941 */ /* 0x000fea0003800200 */
.L_x_504:
[----:B------:R-:W-:Y:S01]  /*2e30*/  VIADD R23, R23, 0x4 ;  /* 0x0000000417177836 */ /* 0x000fe20000000000 */
[C---:B------:R-:W-:Y:S01]  /*2e40*/  IADD3 R16, PT, PT, R19.reuse, R16, RZ ;  /* 0x0000001013107210 */ /* 0x040fe20007ffe0ff */
[----:B------:R-:W-:Y:S02]  /*2e50*/  VIADD R14, R14, 0x4 ;  /* 0x000000040e0e7836 */ /* 0x000fe40000000000 */
[----:B------:R-:W-:Y:S01]  /*2e60*/  IMAD.IADD R7, R19, 0x1, R7 ;  /* 0x0000000113077824 */ /* 0x000fe200078e0207 */
[----:B------:R-:W-:Y:S01]  /*2e70*/  ISETP.NE.AND P0, PT, R23, RZ, PT ;  /* 0x000000ff1700720c */ /* 0x000fe20003f05270 */
[C---:B------:R-:W-:Y:S02]  /*2e80*/  IMAD.IADD R17, R19.reuse, 0x1, R17 ;  /* 0x0000000113117824 */ /* 0x040fe400078e0211 */
[----:B------:R-:W-:-:S10]  /*2e90*/  IMAD.IADD R18, R19, 0x1, R18 ;  /* 0x0000000113127824 */ /* 0x000fd400078e0212 */
[----:B------:R-:W-:Y:S05]  /*2ea0*/  @P0 BRA `(.L_x_506) ;  /* 0xfffffffc00240947 */ /* 0x000fea000383ffff */
.L_x_497:
[----:B------:R-:W-:-:S13]  /*2eb0*/  ISETP.NE.AND P0, PT, R0, RZ, PT ;  /* 0x000000ff0000720c */ /* 0x000fda0003f05270 */
[----:B------:R-:W-:Y:S05]  /*2ec0*/  @!P0 BRA `(.L_x_496) ;  /* 0x0000000000588947 */ /* 0x000fea0003800000 */
[----:B------:R-:W0:Y:S01]  /*2ed0*/  LDC R14, c[0x3][RZ] ;  /* 0x00c00000ff0e7b82 */ /* 0x000e220000000800 */
[----:B------:R-:W5:Y:S01]  /*2ee0*/  LDCU UR4, c[0x3][URZ] ;  /* 0x00c00000ff0477ac */ /* 0x000f620008000800 */
[----:B------:R-:W-:Y:S01]  /*2ef0*/  IMAD.IADD R15, R15, 0x1, R2 ;  /* 0x000000010f0f7824 */ /* 0x000fe200078e0202 */
[----:B------:R-:W-:-:S05]  /*2f00*/  IADD3 R0, PT, PT, -R0, RZ, RZ ;  /* 0x000000ff00007210 */ /* 0x000fca0007ffe1ff */
[----:B------:R-:W0:Y:S08]  /*2f10*/  LDC R7, c[0x0][0x380] ;  /* 0x0000e000ff077b82 */ /* 0x000e300000000800 */
[----:B-1----:R-:W1:Y:S01]  /*2f20*/  LDC.64 R10, c[0x0][0x388] ;  /* 0x0000e200ff0a7b82 */ /* 0x002e620000000a00 */
[----:B-----5:R-:W-:-:S07]  /*2f30*/  IMAD R5, R6, R15, UR4 ;  /* 0x0000000406057e24 */ /* 0x020fce000f8e020f */
.L_x_509:
[C---:B0-----:R-:W-:Y:S01]  /*2f40*/  ISETP.GT.AND P0, PT, R15.reuse, R14, PT ;  /* 0x0000000e0f00720c */ /* 0x041fe20003f04270 */
[----:B------:R-:W-:Y:S01]  /*2f50*/  VIADD R0, R0, 0x1 ;  /* 0x0000000100007836 */ /* 0x000fe20000000000 */
[----:B------:R-:W-:Y:S02]  /*2f60*/  BSSY.RECONVERGENT B1, `(.L_x_507) ;  /* 0x0000009000017945 */ /* 0x000fe40003800200 */
[----:B------:R-:W-:Y:S02]  /*2f70*/  ISETP.LT.OR P0, PT, R15, 0x1, P0 ;  /* 0x000000010f00780c */ /* 0x000fe40000701670 */
[----:B------:R-:W-:-:S11]  /*2f80*/  ISETP.NE.AND P1, PT, R0, RZ, PT ;  /* 0x000000ff0000720c */ /* 0x000fd60003f25270 */
[----:B------:R-:W-:Y:S05]  /*2f90*/  @P0 BRA `(.L_x_508) ;  /* 0x0000000000140947 */ /* 0x000fea0003800000 */
[----:B-123--:R-:W-:-:S05]  /*2fa0*/  IMAD.WIDE R8, R5, 0x4, R10 ;  /* 0x0000000405087825 */ /* 0x00efca00078e020a */
[----:B------:R-:W2:Y:S01]  /*2fb0*/  LDG.E R2, desc[UR8][R8.64] ;  /* 0x0000000808027981 */ /* 0x000ea2000c1e1900 */
[----:B------:R-:W-:-:S13]  /*2fc0*/  ISETP.NE.AND P0, PT, R7, 0x1, PT ;  /* 0x000000010700780c */ /* 0x000fda0003f05270 */
[----:B--2---:R-:W-:-:S05]  /*2fd0*/  @!P0 FADD R2, -R2, -RZ ;  /* 0x800000ff02028221 */ /* 0x004fca0000000100 */
[----:B------:R0:W-:Y:S02]  /*2fe0*/  STG.E desc[UR8][R8.64+0x4], R2 ;  /* 0x0000040208007986 */ /* 0x0001e4000c101908 */
.L_x_508:
[----:B------:R-:W-:Y:S05]  /*2ff0*/  BSYNC.RECONVERGENT B1 ;  /* 0x0000000000017941 */ /* 0x000fea0003800200 */
.L_x_507:
[----:B------:R-:W-:Y:S02]  /*3000*/  VIADD R15, R15, 0x1 ;  /* 0x000000010f0f7836 */ /* 0x000fe40000000000 */
[----:B------:R-:W-:Y:S01]  /*3010*/  IMAD.IADD R5, R6, 0x1, R5 ;  /* 0x0000000106057824 */ /* 0x000fe200078e0205 */
[----:B------:R-:W-:Y:S06]  /*3020*/  @P1 BRA `(.L_x_509) ;  /* 0xfffffffc00c41947 */ /* 0x000fec000383ffff */
.L_x_496:
[----:B------:R-:W-:-:S13]  /*3030*/  ISETP.GT.U32.AND P0, PT, R4, 0x7ffffffe, PT ;  /* 0x7ffffffe0400780c */ /* 0x000fda0003f04070 */
[----:B------:R-:W-:Y:S05]  /*3040*/  @P0 BRA `(.L_x_510) ;  /* 0x0000001c00980947 */ /* 0x000fea0003800000 */
[----:B------:R-:W5:Y:S01]  /*3050*/  LDCU UR4, c[0x0][0x380] ;  /* 0x00007000ff0477ac */ /* 0x000f620008000800 */
[----:B------:R-:W-:Y:S01]  /*3060*/  IMAD R0, R3, R6, RZ ;  /* 0x0000000603007224 */ /* 0x000fe200078e02ff */
[----:B-----5:R-:W-:-:S09]  /*3070*/  UISETP.NE.AND UP0, UPT, UR4, 0x2, UPT ;  /* 0x000000020400788c */ /* 0x020fd2000bf05270 */
[----:B------:R-:W-:Y:S05]  /*3080*/  BRA.U UP0, `(.L_x_511) ;  /* 0x0000001100007547 */ /* 0x000fea000b800000 */
[----:B------:R-:W-:Y:S02]  /*3090*/  ISETP.GE.U32.AND P0, PT, R4, 0x3, PT ;  /* 0x000000030400780c */ /* 0x000fe40003f06070 */
[----:B0-----:R-:W-:Y:S02]  /*30a0*/  LOP3.LUT R2, R12, 0x3, RZ, 0xc0, !PT ;  /* 0x000000030c027812 */ /* 0x001fe400078ec0ff */
[----:B-1----:R-:W-:-:S09]  /*30b0*/  MOV R10, RZ ;  /* 0x000000ff000a7202 */ /* 0x002fd20000000f00 */
[----:B------:R-:W-:Y:S05]  /*30c0*/  @!P0 BRA `(.L_x_512) ;  /* 0x0000000c009c8947 */ /* 0x000fea0003800000 */
[----:B------:R-:W-:Y:S01]  /*30d0*/  LOP3.LUT R10, R12, 0xfffffffc, RZ, 0xc0, !PT ;  /* 0xfffffffc0c0a7812 */ /* 0x000fe200078ec0ff */
[----:B------:R-:W0:Y:S01]  /*30e0*/  LDC.64 R4, c[0x0][0x388] ;  /* 0x0000e200ff047b82 */ /* 0x000e220000000a00 */
[----:B------:R-:W1:Y:S01]  /*30f0*/  LDCU UR5, c[0x3][URZ] ;  /* 0x00c00000ff0577ac */ /* 0x000e620008000800 */
[----:B------:R-:W-:Y:S02]  /*3100*/  IMAD.MOV.U32 R12, RZ, RZ, RZ ;  /* 0x000000ffff0c7224 */ /* 0x000fe400078e00ff */
[----:B------:R-:W-:-:S05]  /*3110*/  IMAD.MOV R7, RZ, RZ, -R10 ;  /* 0x000000ffff077224 */ /* 0x000fca00078e0a0a */
[----:B------:R-:W-:-:S13]  /*3120*/  ISETP.GE.AND P0, PT, R7, RZ, PT ;  /* 0x000000ff0700720c */ /* 0x000fda0003f06270 */
[----:B-1----:R-:W-:Y:S05]  /*3130*/  @P0 BRA `(.L_x_513) ;  /* 0x0000000c00000947 */ /* 0x002fea0003800000 */
[----:B--23--:R-:W-:Y:S01]  /*3140*/  IMAD.MOV R8, RZ, RZ, -R7 ;  /* 0x000000ffff087224 */ /* 0x00cfe200078e0a07 */
[----:B------:R-:W-:-:S04]  /*3150*/  PLOP3.LUT P0, PT, PT, PT, PT, 0x80, 0x8 ;  /* 0x000000000008781c */ /* 0x000fc80003f0f070 */
[----:B------:R-:W-:-:S13]  /*3160*/  ISETP.GT.AND P1, PT, R8, 0xc, PT ;  /* 0x0000000c0800780c */ /* 0x000fda0003f24270 */
[----:B------:R-:W-:Y:S05]  /*3170*/  @!P1 BRA `(.L_x_514) ;  /* 0x0000000400e09947 */ /* 0x000fea0003800000 */
[----:B------:R-:W1:Y:S01]  /*3180*/  LDC.64 R8, c[0x0][0x388] ;  /* 0x0000e200ff087b82 */ /* 0x000e620000000a00 */
[----:B------:R-:W-:Y:S01]  /*3190*/  PLOP3.LUT P0, PT, PT, PT, PT, 0x8, 0x80 ;  /* 0x000000000080781c */ /* 0x000fe20003f0e170 */
[----:B------:R-:W2:Y:S01]  /*31a0*/  LDCU UR4, c[0x3][URZ] ;  /* 0x00c00000ff0477ac */ /* 0x000ea20008000800 */
[----:B------:R-:W-:-:S11]  /*31b0*/  NOP ;  /* 0x0000000000007918 */ /* 0x000fd60000000000 */
.L_x_515:
[----:B---3--:R-:W-:-:S04]  /*31c0*/  IADD3 R11, PT, PT, R13, R12, RZ ;  /* 0x0000000c0d0b7210 */ /* 0x008fc80007ffe0ff */
[C---:B--2---:R-:W-:Y:S02]  /*31d0*/  ISETP.GT.AND P1, PT, R11.reuse, UR4, PT ;  /* 0x000000040b007c0c */ /* 0x044fe4000bf24270 */
[----:B------:R-:W-:Y:S02]  /*31e0*/  IADD3 R14, PT, PT, R0, -UR4, R11 ;  /* 0x80000004000e7c10 */ /* 0x000fe4000fffe00b */
[----:B------:R-:W-:-:S03]  /*31f0*/  ISETP.LT.OR P1, PT, R11, 0x1, P1 ;  /* 0x000000010b00780c */ /* 0x000fc60000f21670 */
[----:B------:R-:W-:-:S04]  /*3200*/  VIADD R17, R14, 0xfffffffe ;  /* 0xfffffffe0e117836 */ /* 0x000fc80000000000 */
[----:B-1----:R-:W-:-:S06]  /*3210*/  IMAD.WIDE R16, R17, 0x4, R8 ;  /* 0x0000000411107825 */ /* 0x002fcc00078e0208 */
        /* <DEDUP_REMOVED lines=13> */
[----:B------:R-:W1:Y:S01]  /*32f0*/  @!P1 LDG.E R18, desc[UR8][R16.64+0x8] ;  /* 0x0000080810129981 */ /* 0x000e62000c1e1900 */
[----:B------:R-:W-:-:S04]  /*3300*/  IADD3 R19, PT, PT, R11, 0x3, RZ ;  /* 0x000000030b137810 */ /* 0x000fc80007ffe0ff */
[----:B------:R-:W-:-:S04]  /*3310*/  ISETP.GT.AND P2, PT, R19, UR4, PT ;  /* 0x0000000413007c0c */ /* 0x000fc8000bf44270 */
[----:B------:R-:W-:Y:S01]  /*3320*/  ISETP.LT.OR P2, PT, R19, 0x1, P2 ;  /* 0x000000011300780c */ /* 0x000fe20001741670 */
[----:B-1----:R-:W-:-:S05]  /*3330*/  @!P1 FADD R21, -R18, -RZ ;  /* 0x800000ff12159221 */ /* 0x002fca0000000100 */
[----:B------:R1:W-:Y:S07]  /*3340*/  @!P1 STG.E desc[UR8][R14.64+0x8], R21 ;  /* 0x000008150e009986 */ /* 0x0003ee000c101908 */
[----:B------:R-:W2:Y:S01]  /*3350*/  @!P2 LDG.E R18, desc[UR8][R16.64+0xc] ;  /* 0x00000c081012a981 */ /* 0x000ea2000c1e1900 */
[----:B------:R-:W-:-:S04]  /*3360*/  IADD3 R25, PT, PT, R13, 0x4, R12 ;  /* 0x000000040d197810 */ /* 0x000fc80007ffe00c */
[C---:B------:R-:W-:Y:S02]  /*3370*/  ISETP.GT.AND P1, PT, R25.reuse, UR4, PT ;  /* 0x0000000419007c0c */ /* 0x040fe4000bf24270 */
[----:B------:R-:W-:Y:S02]  /*3380*/  IADD3 R19, PT, PT, R0, -UR4, R25 ;  /* 0x8000000400137c10 */ /* 0x000fe4000fffe019 */
[----:B------:R-:W-:-:S03]  /*3390*/  ISETP.LT.OR P1, PT, R25, 0x1, P1 ;  /* 0x000000011900780c */ /* 0x000fc60000f21670 */
[----:B------:R-:W-:Y:S02]  /*33a0*/  VIADD R19, R19, 0xfffffffe ;  /* 0xfffffffe13137836 */ /* 0x000fe40000000000 */
[----:B--2---:R-:W-:Y:S02]  /*33b0*/  @!P2 FADD R23, -R18, -RZ ;  /* 0x800000ff1217a221 */ /* 0x004fe40000000100 */
[----:B------:R-:W-:-:S03]  /*33c0*/  IMAD.WIDE R18, R19, 0x4, R8 ;  /* 0x0000000413127825 */ /* 0x000fc600078e0208 */
[----:B------:R2:W-:Y:S04]  /*33d0*/  @!P2 STG.E desc[UR8][R14.64+0xc], R23 ;  /* 0x00000c170e00a986 */ /* 0x0005e8000c101908 */
[----:B------:R-:W3:Y:S01]  /*33e0*/  @!P1 LDG.E R20, desc[UR8][R18.64] ;  /* 0x0000000812149981 */ /* 0x000ee2000c1e1900 */
[----:B-1----:R-:W-:Y:S02]  /*33f0*/  VIADD R21, R11, 0x5 ;  /* 0x000000050b157836 */ /* 0x002fe40000000000 */
[----:B------:R-:W-:-:S03]  /*3400*/  IMAD.WIDE R16, R6, 0x4, R18 ;  /* 0x0000000406107825 */ /* 0x000fc600078e0212 */
[----:B------:R-:W-:-:S04]  /*3410*/  ISETP.GT.AND P2, PT, R21, UR4, PT ;  /* 0x0000000415007c0c */ /* 0x000fc8000bf44270 */
[----:B------:R-:W-:Y:S01]  /*3420*/  ISETP.GT.U32.OR P2, PT, R25, 0x7ffffffe, P2 ;  /* 0x7ffffffe1900780c */ /* 0x000fe20001744470 */
[----:B---3--:R-:W-:-:S05]  /*3430*/  @!P1 FADD R25, -R20, -RZ ;  /* 0x800000ff14199221 */ /* 0x008fca0000000100 */
[----:B------:R1:W-:Y:S07]  /*3440*/  @!P1 STG.E desc[UR8][R16.64], R25 ;  /* 0x0000001910009986 */ /* 0x0003ee000c101908 */
[----:B------:R-:W3:Y:S01]  /*3450*/  @!P2 LDG.E R20, desc[UR8][R18.64+0x4] ;  /* 0x000004081214a981 */ /* 0x000ee2000c1e1900 */
[----:B------:R-:W-:-:S05]  /*3460*/  VIADD R21, R11, 0x6 ;  /* 0x000000060b157836 */ /* 0x000fca0000000000 */
[----:B------:R-:W-:-:S04]  /*3470*/  ISETP.GT.AND P1, PT, R21, UR4, PT ;  /* 0x0000000415007c0c */ /* 0x000fc8000bf24270 */
[----:B------:R-:W-:Y:S01]  /*3480*/  ISETP.LT.OR P1, PT, R21, 0x1, P1 ;  /* 0x000000011500780c */ /* 0x000fe20000f21670 */
[----:B---3--:R-:W-:-:S05]  /*3490*/  @!P2 FADD R21, -R20, -RZ ;  /* 0x800000ff1415a221 */ /* 0x008fca0000000100 */
[----:B------:R3:W-:Y:S07]  /*34a0*/  @!P2 STG.E desc[UR8][R16.64+0x4], R21 ;  /* 0x000004151000a986 */ /* 0x0007ee000c101908 */
[----:B--2---:R-:W2:Y:S01]  /*34b0*/  @!P1 LDG.E R14, desc[UR8][R18.64+0x8] ;  /* 0x00000808120e9981 */ /* 0x004ea2000c1e1900 */
[----:B------:R-:W-:-:S04]  /*34c0*/  IADD3 R15, PT, PT, R11, 0x7, RZ ;  /* 0x000000070b0f7810 */ /* 0x000fc80007ffe0ff */
[----:B------:R-:W-:-:S04]  /*34d0*/  ISETP.GT.AND P2, PT, R15, UR4, PT ;  /* 0x000000040f007c0c */ /* 0x000fc8000bf44270 */
[----:B------:R-:W-:Y:S01]  /*34e0*/  ISETP.LT.OR P2, PT, R15, 0x1, P2 ;  /* 0x000000010f00780c */ /* 0x000fe20001741670 */
[----:B--2---:R-:W-:-:S05]  /*34f0*/  @!P1 FADD R23, -R14, -RZ ;  /* 0x800000ff0e179221 */ /* 0x004fca0000000100 */
[----:B------:R2:W-:Y:S07]  /*3500*/  @!P1 STG.E desc[UR8][R16.64+0x8], R23 ;  /* 0x0000081710009986 */ /* 0x0005ee000c101908 */
[----:B------:R-:W1:Y:S01]  /*3510*/  @!P2 LDG.E R14, desc[UR8][R18.64+0xc] ;  /* 0x00000c08120ea981 */ /* 0x000e62000c1e1900 */
[----:B------:R-:W-:-:S04]  /*3520*/  IADD3 R27, PT, PT, R13, 0x8, R12 ;  /* 0x000000080d1b7810 */ /* 0x000fc80007ffe00c */
[C---:B------:R-:W-:Y:S02]  /*3530*/  ISETP.GT.AND P1, PT, R27.reuse, UR4, PT ;  /* 0x000000041b007c0c */ /* 0x040fe4000bf24270 */
[----:B------:R-:W-:Y:S02]  /*3540*/  IADD3 R15, PT, PT, R0, -UR4, R27 ;  /* 0x80000004000f7c10 */ /* 0x000fe4000fffe01b */
[----:B------:R-:W-:-:S03]  /*3550*/  ISETP.LT.OR P1, PT, R27, 0x1, P1 ;  /* 0x000000011b00780c */ /* 0x000fc60000f21670 */
[----:B------:R-:W-:Y:S02]  /*3560*/  VIADD R15, R15, 0xfffffffe ;  /* 0xfffffffe0f0f7836 */ /* 0x000fe40000000000 */
[----:B-1----:R-:W-:Y:S02]  /*3570*/  @!P2 FADD R25, -R14, -RZ ;  /* 0x800000ff0e19a221 */ /* 0x002fe40000000100 */
[----:B------:R-:W-:-:S03]  /*3580*/  IMAD.WIDE R14, R15, 0x4, R8 ;  /* 0x000000040f0e7825 */ /* 0x000fc600078e0208 */
[----:B------:R1:W-:Y:S04]  /*3590*/  @!P2 STG.E desc[UR8][R16.64+0xc], R25 ;  /* 0x00000c191000a986 */ /* 0x0003e8000c101908 */
[----:B------:R-:W2:Y:S01]  /*35a0*/  @!P1 LDG.E R20, desc[UR8][R14.64] ;  /* 0x000000080e149981 */ /* 0x000ea2000c1e1900 */
[----:B---3--:R-:W-:Y:S02]  /*35b0*/  VIADD R21, R11, 0x9 ;  /* 0x000000090b157836 */ /* 0x008fe40000000000 */
[----:B------:R-:W-:-:S03]  /*35c0*/  IMAD.WIDE R18, R6, 0x4, R14 ;  /* 0x0000000406127825 */ /* 0x000fc600078e020e */
[----:B------:R-:W-:-:S04]  /*35d0*/  ISETP.GT.AND P2, PT, R21, UR4, PT ;  /* 0x0000000415007c0c */ /* 0x000fc8000bf44270 */
[----:B------:R-:W-:Y:S01]  /*35e0*/  ISETP.GT.U32.OR P2, PT, R27, 0x7ffffffe, P2 ;  /* 0x7ffffffe1b00780c */ /* 0x000fe20001744470 */
[----:B--2---:R-:W-:-:S05]  /*35f0*/  @!P1 FADD R23, -R20, -RZ ;  /* 0x800000ff14179221 */ /* 0x004fca0000000100 */
[----:B------:R2:W-:Y:S07]  /*3600*/  @!P1 STG.E desc[UR8][R18.64], R23 ;  /* 0x0000001712009986 */ /* 0x0005ee000c101908 */
[----:B------:R-:W3:Y:S01]  /*3610*/  @!P2 LDG.E R20, desc[UR8][R14.64+0x4] ;  /* 0x000004080e14a981 */ /* 0x000ee2000c1e1900 */
[----:B------:R-:W-:-:S05]  /*3620*/  VIADD R21, R11, 0xa ;  /* 0x0000000a0b157836 */ /* 0x000fca0000000000 */
[----:B------:R-:W-:-:S04]  /*3630*/  ISETP.GT.AND P1, PT, R21, UR4, PT ;  /* 0x0000000415007c0c */ /* 0x000fc8000bf24270 */
[----:B------:R-:W-:Y:S01]  /*3640*/  ISETP.LT.OR P1, PT, R21, 0x1, P1 ;  /* 0x000000011500780c */ /* 0x000fe20000f21670 */
[----:B---3--:R-:W-:-:S05]  /*3650*/  @!P2 FADD R21, -R20, -RZ ;  /* 0x800000ff1415a221 */ /* 0x008fca0000000100 */
[----:B------:R3:W-:Y:S07]  /*3660*/  @!P2 STG.E desc[UR8][R18.64+0x4], R21 ;  /* 0x000004151200a986 */ /* 0x0007ee000c101908 */
[----:B-1----:R-:W2:Y:S01]  /*3670*/  @!P1 LDG.E R16, desc[UR8][R14.64+0x8] ;  /* 0x000008080e109981 */ /* 0x002ea2000c1e1900 */
[----:B------:R-:W-:-:S04]  /*3680*/  IADD3 R17, PT, PT, R11, 0xb, RZ ;  /* 0x0000000b0b117810 */ /* 0x000fc80007ffe0ff */
[----:B------:R-:W-:-:S04]  /*3690*/  ISETP.GT.AND P2, PT, R17, UR4, PT ;  /* 0x0000000411007c0c */ /* 0x000fc8000bf44270 */
[----:B------:R-:W-:Y:S01]  /*36a0*/  ISETP.LT.OR P2, PT, R17, 0x1, P2 ;  /* 0x000000011100780c */ /* 0x000fe20001741670 */
[----:B--2---:R-:W-:-:S05]  /*36b0*/  @!P1 FADD R23, -R16, -RZ ;  /* 0x800000ff10179221 */ /* 0x004fca0000000100 */
        /* <DEDUP_REMOVED lines=10> */
[----:B------:R-:W1:Y:S01]  /*3760*/  @!P1 LDG.E R20, desc[UR8][R16.64] ;  /* 0x0000000810149981 */ /* 0x000e62000c1e1900 */
[----:B---3--:R-:W-:Y:S02]  /*3770*/  VIADD R21, R11, 0xd ;  /* 0x0000000d0b157836 */ /* 0x008fe40000000000 */
[----:B------:R-:W-:-:S03]  /*3780*/  IMAD.WIDE R14, R6, 0x4, R16 ;  /* 0x00000004060e7825 */ /* 0x000fc600078e0210 */
[----:B------:R-:W-:-:S04]  /*3790*/  ISETP.GT.AND P2, PT, R21, UR4, PT ;  /* 0x0000000415007c0c */ /* 0x000fc8000bf44270 */
[----:B------:R-:W-:Y:S01]  /*37a0*/  ISETP.GT.U32.OR P2, PT, R27, 0x7ffffffe, P2 ;  /* 0x7ffffffe1b00780c */ /* 0x000fe20001744470 */
[----:B-1----:R-:W-:-:S05]  /*37b0*/  @!P1 FADD R23, -R20, -RZ ;  /* 0x800000ff14179221 */ /* 0x002fca0000000100 */
        /* <DEDUP_REMOVED lines=13> */
[----:B------:R-:W2:Y:S01]  /*3890*/  @!P2 LDG.E R11, desc[UR8][R16.64+0xc] ;  /* 0x00000c08100ba981 */ /* 0x000ea2000c1e1900 */
[----:B------:R-:W-:Y:S02]  /*38a0*/  VIADD R7, R7, 0x10 ;  /* 0x0000001007077836 */ /* 0x000fe40000000000 */
[----:B------:R-:W-:-:S03]  /*38b0*/  VIADD R12, R12, 0x10 ;  /* 0x000000100c0c7836 */ /* 0x000fc60000000000 */
[----:B------:R-:W-:Y:S01]  /*38c0*/  ISETP.GE.AND P1, PT, R7, -0xc, PT ;  /* 0xfffffff40700780c */ /* 0x000fe20003f26270 */
[----:B--2---:R-:W-:-:S05]  /*38d0*/  @!P2 FADD R11, -R11, -RZ ;  /* 0x800000ff0b0ba221 */ /* 0x004fca0000000100 */
[----:B------:R3:W-:Y:S07]  /*38e0*/  @!P2 STG.E desc[UR8][R14.64+0xc], R11 ;  /* 0x00000c0b0e00a986 */ /* 0x0007ee000c101908 */
[----:B------:R-:W-:Y:S05]  /*38f0*/  @!P1 BRA `(.L_x_515) ;  /* 0xfffffff800309947 */ /* 0x000fea000383ffff */
.L_x_514:
[----:B------:R-:W-:-:S05]  /*3900*/  IMAD.MOV R8, RZ, RZ, -R7 ;  /* 0x000000ffff087224 */ /* 0x000fca00078e0a07 */
[----:B------:R-:W-:-:S13]  /*3910*/  ISETP.GT.AND P1, PT, R8, 0x4, PT ;  /* 0x000000040800780c */ /* 0x000fda0003f24270 */
[----:B------:R-:W-:Y:S05]  /*3920*/  @!P1 BRA `(.L_x_516) ;  /* 0x0000000000fc9947 */ /* 0x000fea0003800000 */
[----:B------:R-:W1:Y:S01]  /*3930*/  LDCU UR4, c[0x3][URZ] ;  /* 0x00c00000ff0477ac */ /* 0x000e620008000800 */
[----:B------:R-:W2:Y:S01]  /*3940*/  LDC.64 R8, c[0x0][0x388] ;  /* 0x0000e200ff087b82 */ /* 0x000ea20000000a00 */
[----:B---3--:R-:W-:-:S04]  /*3950*/  IADD3 R23, PT, PT, R13, R12, RZ ;  /* 0x0000000c0d177210 */ /* 0x008fc80007ffe0ff */
[C---:B-1----:R-:W-:Y:S02]  /*3960*/  ISETP.GT.AND P0, PT, R23.reuse, UR4, PT ;  /* 0x0000000417007c0c */ /* 0x042fe4000bf04270 */
[----:B------:R-:W-:Y:S02]  /*3970*/  IADD3 R11, PT, PT, R0, -UR4, R23 ;  /* 0x80000004000b7c10 */ /* 0x000fe4000fffe017 */
[----:B------:R-:W-:-:S03]  /*3980*/  ISETP.LT.OR P0, PT, R23, 0x1, P0 ;  /* 0x000000011700780c */ /* 0x000fc60000701670 */
[----:B------:R-:W-:-:S04]  /*3990*/  VIADD R11, R11, 0xfffffffe ;  /* 0xfffffffe0b0b7836 */ /* 0x000fc80000000000 */
[----:B--2---:R-:W-:-:S06]  /*39a0*/  IMAD.WIDE R16, R11, 0x4, R8 ;  /* 0x000000040b107825 */ /* 0x004fcc00078e0208 */
        /* <DEDUP_REMOVED lines=13> */
[----:B------:R-:W3:Y:S01]  /*3a80*/  @!P0 LDG.E R11, desc[UR8][R16.64+0x8] ;  /* 0x00000808100b8981 */ /* 0x000ee2000c1e1900 */
[----:B------:R-:W-:-:S04]  /*3a90*/  IADD3 R18, PT, PT, R23, 0x3, RZ ;  /* 0x0000000317127810 */ /* 0x000fc80007ffe0ff */
[----:B------:R-:W-:-:S04]  /*3aa0*/  ISETP.GT.AND P1, PT, R18, UR4, PT ;  /* 0x0000000412007c0c */ /* 0x000fc8000bf24270 */
[----:B------:R-:W-:Y:S01]  /*3ab0*/  ISETP.LT.OR P1, PT, R18, 0x1, P1 ;  /* 0x000000011200780c */ /* 0x000fe20000f21670 */
[----:B------:R-:W-:Y:S02]  /*3ac0*/  VIADD R18, R12, 0x4 ;  /* 0x000000040c127836 */ /* 0x000fe40000000000 */
[----:B---3--:R-:W-:-:S05]  /*3ad0*/  @!P0 FADD R23, -R11, -RZ ;  /* 0x800000ff0b178221 */ /* 0x008fca0000000100 */
[----:B------:R-:W-:Y:S05]  /*3ae0*/  @!P0 STG.E desc[UR8][R14.64+0x8], R23 ;  /* 0x000008170e008986 */ /* 0x000fea000c101908 */
[----:B------:R-:W2:Y:S01]  /*3af0*/  @!P1 LDG.E R11, desc[UR8][R16.64+0xc] ;  /* 0x00000c08100b9981 */ /* 0x000ea2000c1e1900 */
[----:B------:R-:W-:-:S05]  /*3b00*/  IMAD.IADD R25, R13, 0x1, R18 ;  /* 0x000000010d197824 */ /* 0x000fca00078e0212 */
[C---:B------:R-:W-:Y:S02]  /*3b10*/  ISETP.GT.AND P0, PT, R25.reuse, UR4, PT ;  /* 0x0000000419007c0c */ /* 0x040fe4000bf04270 */
[----:B------:R-:W-:Y:S02]  /*3b20*/  IADD3 R12, PT, PT, R0, -UR4, R25 ;  /* 0x80000004000c7c10 */ /* 0x000fe4000fffe019 */
[----:B------:R-:W-:-:S03]  /*3b30*/  ISETP.LT.OR P0, PT, R25, 0x1, P0 ;  /* 0x000000011900780c */ /* 0x000fc60000701670 */
[----:B-1----:R-:W-:-:S04]  /*3b40*/  VIADD R19, R12, 0xfffffffe ;  /* 0xfffffffe0c137836 */ /* 0x002fc80000000000 */
[----:B------:R-:W-:-:S04]  /*3b50*/  IMAD.WIDE R8, R19, 0x4, R8 ;  /* 0x0000000413087825 */ /* 0x000fc800078e0208 */
[----:B--2---:R-:W-:-:S05]  /*3b60*/  @!P1 FADD R21, -R11, -RZ ;  /* 0x800000ff0b159221 */ /* 0x004fca0000000100 */
[----:B------:R1:W-:Y:S04]  /*3b70*/  @!P1 STG.E desc[UR8][R14.64+0xc], R21 ;  /* 0x00000c150e009986 */ /* 0x0003e8000c101908 */
[----:B------:R-:W2:Y:S01]  /*3b80*/  @!P0 LDG.E R11, desc[UR8][R8.64] ;  /* 0x00000008080b8981 */ /* 0x000ea2000c1e1900 */
[----:B------:R-:W-:Y:S01]  /*3b90*/  IADD3 R12, PT, PT, R25, 0x1, RZ ;  /* 0x00000001190c7810 */ /* 0x000fe20007ffe0ff */
[----:B------:R-:W-:-:S03]  /*3ba0*/  IMAD.WIDE R16, R6, 0x4, R8 ;  /* 0x0000000406107825 */ /* 0x000fc600078e0208 */
[----:B------:R-:W-:-:S04]  /*3bb0*/  ISETP.GT.AND P1, PT, R12, UR4, PT ;  /* 0x000000040c007c0c */ /* 0x000fc8000bf24270 */
[C---:B------:R-:W-:Y:S01]  /*3bc0*/  ISETP.GT.U32.OR P1, PT, R25.reuse, 0x7ffffffe, P1 ;  /* 0x7ffffffe1900780c */ /* 0x040fe20000f24470 */
[----:B------:R-:W-:Y:S02]  /*3bd0*/  VIADD R12, R25, 0x2 ;  /* 0x00000002190c7836 */ /* 0x000fe40000000000 */
[----:B--2---:R-:W-:-:S05]  /*3be0*/  @!P0 FADD R19, -R11, -RZ ;  /* 0x800000ff0b138221 */ /* 0x004fca0000000100 */
[----:B------:R2:W-:Y:S05]  /*3bf0*/  @!P0 STG.E desc[UR8][R16.64], R19 ;  /* 0x0000001310008986 */ /* 0x0005ea000c101908 */
[----:B------:R-:W1:Y:S01]  /*3c00*/  @!P1 LDG.E R11, desc[UR8][R8.64+0x4] ;  /* 0x00000408080b9981 */ /* 0x000e62000c1e1900 */
[----:B------:R-:W-:-:S04]  /*3c10*/  ISETP.GT.AND P0, PT, R12, UR4, PT ;  /* 0x000000040c007c0c */ /* 0x000fc8000bf04270 */
[----:B------:R-:W-:Y:S01]  /*3c20*/  ISETP.LT.OR P0, PT, R12, 0x1, P0 ;  /* 0x000000010c00780c */ /* 0x000fe20000701670 */
[----:B------:R-:W-:Y:S02]  /*3c30*/  VIADD R12, R25, 0x3 ;  /* 0x00000003190c7836 */ /* 0x000fe40000000000 */
[----:B-1----:R-:W-:-:S05]  /*3c40*/  @!P1 FADD R15, -R11, -RZ ;  /* 0x800000ff0b0f9221 */ /* 0x002fca0000000100 */
[----:B------:R1:W-:Y:S05]  /*3c50*/  @!P1 STG.E desc[UR8][R16.64+0x4], R15 ;  /* 0x0000040f10009986 */ /* 0x0003ea000c101908 */
[----:B------:R-:W2:Y:S01]  /*3c60*/  @!P0 LDG.E R11, desc[UR8][R8.64+0x8] ;  /* 0x00000808080b8981 */ /* 0x000ea2000c1e1900 */
[----:B------:R-:W-:-:S04]  /*3c70*/  ISETP.GT.AND P1, PT, R12, UR4, PT ;  /* 0x000000040c007c0c */ /* 0x000fc8000bf24270 */
[----:B------:R-:W-:Y:S01]  /*3c80*/  ISETP.LT.OR P1, PT, R12, 0x1, P1 ;  /* 0x000000010c00780c */ /* 0x000fe20000f21670 */
[----:B--2---:R-:W-:-:S05]  /*3c90*/  @!P0 FADD R19, -R11, -RZ ;  /* 0x800000ff0b138221 */ /* 0x004fca0000000100 */
[----:B------:R1:W-:Y:S07]  /*3ca0*/  @!P0 STG.E desc[UR8][R16.64+0x8], R19 ;  /* 0x0000081310008986 */ /* 0x0003ee000c101908 */
[----:B------:R-:W2:Y:S01]  /*3cb0*/  @!P1 LDG.E R11, desc[UR8][R8.64+0xc] ;  /* 0x00000c08080b9981 */ /* 0x000ea2000c1e1900 */
[----:B------:R-:W-:Y:S01]  /*3cc0*/  VIADD R7, R7, 0x4 ;  /* 0x0000000407077836 */ /* 0x000fe20000000000 */
[----:B------:R-:W-:Y:S01]  /*3cd0*/  PLOP3.LUT P0, PT, PT, PT, PT, 0x8, 0x80 ;  /* 0x000000000080781c */ /* 0x000fe20003f0e170 */
[----:B------:R-:W-:-:S03]  /*3ce0*/  VIADD R12, R18, 0x4 ;  /* 0x00000004120c7836 */ /* 0x000fc60000000000 */
[----:B------:R-:W-:Y:S01]  /*3cf0*/  IADD3 R7, PT, PT, R7, 0x4, RZ ;  /* 0x0000000407077810 */ /* 0x000fe20007ffe0ff */
[----:B--2---:R-:W-:-:S05]  /*3d00*/  @!P1 FADD R11, -R11, -RZ ;  /* 0x800000ff0b0b9221 */ /* 0x004fca0000000100 */
[----:B------:R1:W-:Y:S03]  /*3d10*/  @!P1 STG.E desc[UR8][R16.64+0xc], R11 ;  /* 0x00000c0b10009986 */ /* 0x0003e6000c101908 */
.L_x_516:
[----:B------:R-:W-:-:S13]  /*3d20*/  ISETP.NE.OR P0, PT, R7, RZ, P0 ;  /* 0x000000ff0700720c */ /* 0x000fda0000705670 */
[----:B------:R-:W-:Y:S05]  /*3d30*/  @!P0 BRA `(.L_x_512) ;  /* 0x0000000000808947 */ /* 0x000fea0003800000 */
.L_x_513:
[----:B--23--:R-:W-:-:S05]  /*3d40*/  IMAD.IADD R21, R13, 0x1, R12 ;  /* 0x000000010d157824 */ /* 0x00cfca00078e020c */
[C---:B------:R-:W-:Y:S02]  /*3d50*/  ISETP.GT.AND P0, PT, R21.reuse, UR5, PT ;  /* 0x0000000515007c0c */ /* 0x040fe4000bf04270 */
[----:B-1----:R-:W-:Y:S02]  /*3d60*/  IADD3 R8, PT, PT, R0, -UR5, R21 ;  /* 0x8000000500087c10 */ /* 0x002fe4000fffe015 */
[----:B------:R-:W-:-:S03]  /*3d70*/  ISETP.LT.OR P0, PT, R21, 0x1, P0 ;  /* 0x000000011500780c */ /* 0x000fc60000701670 */
[----:B-1----:R-:W-:-:S04]  /*3d80*/  VIADD R15, R8, 0xfffffffe ;  /* 0xfffffffe080f7836 */ /* 0x002fc80000000000 */
        /* <DEDUP_REMOVED lines=15> */
[----:B------:R-:W0:Y:S01]  /*3e80*/  @!P0 LDG.E R11, desc[UR8][R14.64+0x8] ;  /* 0x000008080e0b8981 */ /* 0x000e22000c1e1900 */
[----:B------:R-:W-:-:S04]  /*3e90*/  ISETP.GT.AND P1, PT, R16, UR5, PT ;  /* 0x0000000510007c0c */ /* 0x000fc8000bf24270 */
[----:B------:R-:W-:Y:S01]  /*3ea0*/  ISETP.LT.OR P1, PT, R16, 0x1, P1 ;  /* 0x000000011000780c */ /* 0x000fe20000f21670 */
[----:B0-----:R-:W-:-:S05]  /*3eb0*/  @!P0 FADD R17, -R11, -RZ ;  /* 0x800000ff0b118221 */ /* 0x001fca0000000100 */
[----:B------:R1:W-:Y:S07]  /*3ec0*/  @!P0 STG.E desc[UR8][R8.64+0x8], R17 ;  /* 0x0000081108008986 */ /* 0x0003ee000c101908 */
[----:B------:R-:W2:Y:S01]  /*3ed0*/  @!P1 LDG.E R11, desc[UR8][R14.64+0xc] ;  /* 0x00000c080e0b9981 */ /* 0x000ea2000c1e1900 */
[----:B------:R-:W-:Y:S01]  /*3ee0*/  VIADD R7, R7, 0x4 ;  /* 0x0000000407077836 */ /* 0x000fe20000000000 */
[----:B------:R-:W-:-:S04]  /*3ef0*/  IADD3 R12, PT, PT, R12, 0x4, RZ ;  /* 0x000000040c0c7810 */ /* 0x000fc80007ffe0ff */
[----:B------:R-:W-:Y:S01]  /*3f00*/  ISETP.NE.AND P0, PT, R7, RZ, PT ;  /* 0x000000ff0700720c */ /* 0x000fe20003f05270 */
[----:B--2---:R-:W-:-:S05]  /*3f10*/  @!P1 FADD R11, -R11, -RZ ;  /* 0x800000ff0b0b9221 */ /* 0x004fca0000000100 */
[----:B------:R1:W-:Y:S07]  /*3f20*/  @!P1 STG.E desc[UR8][R8.64+0xc], R11 ;  /* 0x00000c0b08009986 */ /* 0x0003ee000c101908 */
[----:B------:R-:W-:Y:S05]  /*3f30*/  @P0 BRA `(.L_x_513) ;  /* 0xfffffffc00800947 */ /* 0x000fea000383ffff */
.L_x_512:
[----:B------:R-:W-:-:S13]  /*3f40*/  ISETP.NE.AND P0, PT, R2, RZ, PT ;  /* 0x000000ff0200720c */ /* 0x000fda0003f05270 */
[----:B------:R-:W-:Y:S05]  /*3f50*/  @!P0 BRA `(.L_x_510) ;  /* 0x0000000c00d48947 */ /* 0x000fea0003800000 */
[----:B------:R-:W-:Y:S01]  /*3f60*/  IMAD.MOV R2, RZ, RZ, -R2 ;  /* 0x000000ffff027224 */ /* 0x000fe200078e0a02 */
[----:B------:R-:W0:Y:S01]  /*3f70*/  LDCU UR4, c[0x3][URZ] ;  /* 0x00c00000ff0477ac */ /* 0x000e220008000800 */
[----:B------:R-:W-:-:S05]  /*3f80*/  NOP ;  /* 0x0000000000007918 */ /* 0x000fca0000000000 */
.L_x_517:
[----:B------:R-:W-:-:S05]  /*3f90*/  IMAD.IADD R7, R13, 0x1, R10 ;  /* 0x000000010d077824 */ /* 0x000fca00078e020a */
[----:B0-----:R-:W-:-:S04]  /*3fa0*/  ISETP.GT.AND P0, PT, R7, UR4, PT ;  /* 0x0000000407007c0c */ /* 0x001fc8000bf04270 */
[----:B------:R-:W-:-:S13]  /*3fb0*/  ISETP.LT.OR P0, PT, R7, 0x1, P0 ;  /* 0x000000010700780c */ /* 0x000fda0000701670 */
[----:B------:R-:W0:Y:S01]  /*3fc0*/  @!P0 LDC.64 R4, c[0x0][0x388] ;  /* 0x0000e200ff048b82 */ /* 0x000e220000000a00 */
[----:B------:R-:W-:-:S05]  /*3fd0*/  @!P0 IADD3 R7, PT, PT, R0, -UR4, R7 ;  /* 0x8000000400078c10 */ /* 0x000fca000fffe007 */
[----:B------:R-:W-:-:S04]  /*3fe0*/  @!P0 VIADD R7, R7, 0xfffffffe ;  /* 0xfffffffe07078836 */ /* 0x000fc80000000000 */
[----:B0-----:R-:W-:-:S05]  /*3ff0*/  @!P0 IMAD.WIDE R4, R7, 0x4, R4 ;  /* 0x0000000407048825 */ /* 0x001fca00078e0204 */
[----:B------:R-:W5:Y:S01]  /*4000*/  @!P0 LDG.E R7, desc[UR8][R4.64] ;  /* 0x0000000804078981 */ /* 0x000f62000c1e1900 */
[----:B-123--:R-:W-:Y:S01]  /*4010*/  @!P0 IMAD.WIDE R8, R6, 0x4, R4 ;  /* 0x0000000406088825 */ /* 0x00efe200078e0204 */
[----:B------:R-:W-:-:S03]  /*4020*/  IADD3 R2, PT, PT, R2, 0x1, RZ ;  /* 0x0000000102027810 */ /* 0x000fc60007ffe0ff */
[----:B-----5:R-:W-:-:S05]  /*4030*/  @!P0 FADD R7, -R7, -RZ ;  /* 0x800000ff07078221 */ /* 0x020fca0000000100 */
[----:B------:R0:W-:Y:S01]  /*4040*/  @!P0 STG.E desc[UR8][R8.64], R7 ;  /* 0x0000000708008986 */ /* 0x0001e2000c101908 */
[----:B------:R-:W-:-:S13]  /*4050*/  ISETP.NE.AND P0, PT, R2, RZ, PT ;  /* 0x000000ff0200720c */ /* 0x000fda0003f05270 */
[----:B0-----:R-:W-:Y:S05]  /*4060*/  @!P0 BRA `(.L_x_510) ;  /* 0x0000000c00908947 */ /* 0x001fea0003800000 */
[----:B------:R-:W-:Y:S01]  /*4070*/  VIADD R10, R10, 0x1 ;  /* 0x000000010a0a7836 */ /* 0x000fe20000000000 */
[----:B------:R-:W-:Y:S06]  /*4080*/  BRA `(.L_x_517) ;  /* 0xfffffffc00c07947 */ /* 0x000fec000383ffff */
.L_x_511:
[----:B------:R-:W-:Y:S01]  /*4090*/  ISETP.GE.U32.AND P0, PT, R4, 0x3, PT ;  /* 0x000000030400780c */ /* 0x000fe20003f06070 */
[----:B-1----:R-:W-:Y:S01]  /*40a0*/  IMAD.MOV.U32 R10, RZ, RZ, RZ ;  /* 0x000000ffff0a7224 */ /* 0x002fe200078e00ff */
[----:B0-----:R-:W-:-:S11]  /*40b0*/  LOP3.LUT R2, R12, 0x3, RZ, 0xc0, !PT ;  /* 0x000000030c027812 */ /* 0x001fd600078ec0ff */
[----:B------:R-:W-:Y:S05]  /*40c0*/  @!P0 BRA `(.L_x_518) ;  /* 0x0000000c002c8947 */ /* 0x000fea0003800000 */
[----:B------:R-:W-:Y:S01]  /*40d0*/  LOP3.LUT R10, R12, 0xfffffffc, RZ, 0xc0, !PT ;  /* 0xfffffffc0c0a7812 */ /* 0x000fe200078ec0ff */
[----:B------:R-:W0:Y:S01]  /*40e0*/  LDC.64 R4, c[0x0][0x388] ;  /* 0x0000e200ff047b82 */ /* 0x000e220000000a00 */
[----:B------:R-:W1:Y:S01]  /*40f0*/  LDCU UR5, c[0x3][URZ] ;  /* 0x00c00000ff0577ac */ /* 0x000e620008000800 */
[----:B------:R-:W-:Y:S02]  /*4100*/  HFMA2 R12, -RZ, RZ, 0, 0 ;  /* 0x00000000ff0c7431 */ /* 0x000fe400000001ff */
        /* <DEDUP_REMOVED lines=11> */
.L_x_521:
[----:B--2---:R-:W-:-:S05]  /*41c0*/  IMAD.IADD R11, R13, 0x1, R12 ;  /* 0x000000010d0b7824 */ /* 0x004fca00078e020c */
[C---:B--2---:R-:W-:Y:S02]  /*41d0*/  ISETP.GT.AND P1, PT, R11.reuse, UR4, PT ;  /* 0x000000040b007c0c */ /* 0x044fe4000bf24270 */
        /* <DEDUP_REMOVED lines=18> */
[----:B------:R-:W-:Y:S02]  /*4300*/  ISETP.LT.OR P2, PT, R18, 0x1, P2 ;  /* 0x000000011200780c */ /* 0x000fe40001741670 */
[----:B------:R-:W-:-:S04]  /*4310*/  IADD3 R27, PT, PT, R13, 0x4, R12 ;  /* 0x000000040d1b7810 */ /* 0x000fc80007ffe00c */
[----:B------:R-:W-:Y:S01]  /*4320*/  IADD3 R18, PT, PT, R0, -UR4, R27 ;  /* 0x8000000400127c10 */ /* 0x000fe2000fffe01b */
[----:B---3--:R3:W-:Y:S06]  /*4330*/  @!P1 STG.E desc[UR8][R14.64+0x8], R23 ;  /* 0x000008170e009986 */ /* 0x0087ec000c101908 */
[----:B------:R-:W5:Y:S01]  /*4340*/  @!P2 LDG.E R25, desc[UR8][R16.64+0xc] ;  /* 0x00000c081019a981 */ /* 0x000f62000c1e1900 */
[----:B------:R-:W-:Y:S01]  /*4350*/  ISETP.GT.AND P1, PT, R27, UR4, PT ;  /* 0x000000041b007c0c */ /* 0x000fe2000bf24270 */
[----:B-1----:R-:W-:-:S03]  /*4360*/  VIADD R19, R18, 0xfffffffe ;  /* 0xfffffffe12137836 */ /* 0x002fc60000000000 */
[----:B------:R-:W-:Y:S01]  /*4370*/  ISETP.LT.OR P1, PT, R27, 0x1, P1 ;  /* 0x000000011b00780c */ /* 0x000fe20000f21670 */
[----:B------:R-:W-:Y:S01]  /*4380*/  IMAD.WIDE R18, R19, 0x4, R8 ;  /* 0x0000000413127825 */ /* 0x000fe200078e0208 */
[----:B------:R-:W-:Y:S01]  /*4390*/  IADD3 R20, PT, PT, R11, 0x5, RZ ;  /* 0x000000050b147810 */ /* 0x000fe20007ffe0ff */
[----:B-----5:R1:W-:Y:S10]  /*43a0*/  @!P2 STG.E desc[UR8][R14.64+0xc], R25 ;  /* 0x00000c190e00a986 */ /* 0x0203f4000c101908 */
[----:B--2---:R-:W2:Y:S01]  /*43b0*/  @!P1 LDG.E R21, desc[UR8][R18.64] ;  /* 0x0000000812159981 */ /* 0x004ea2000c1e1900 */
[----:B------:R-:W-:Y:S01]  /*43c0*/  ISETP.GT.AND P2, PT, R20, UR4, PT ;  /* 0x0000000414007c0c */ /* 0x000fe2000bf44270 */
[----:B------:R-:W-:-:S03]  /*43d0*/  IMAD.WIDE R16, R6, 0x4, R18 ;  /* 0x0000000406107825 */ /* 0x000fc600078e0212 */
[----:B------:R-:W-:Y:S01]  /*43e0*/  ISETP.GT.U32.OR P2, PT, R27, 0x7ffffffe, P2 ;  /* 0x7ffffffe1b00780c */ /* 0x000fe20001744470 */
[----:B------:R-:W-:Y:S01]  /*43f0*/  VIADD R20, R11, 0x6 ;  /* 0x000000060b147836 */ /* 0x000fe20000000000 */
[----:B--2---:R2:W-:Y:S11]  /*4400*/  @!P1 STG.E desc[UR8][R16.64], R21 ;  /* 0x0000001510009986 */ /* 0x0045f6000c101908 */
[----:B---3--:R-:W3:Y:S01]  /*4410*/  @!P2 LDG.E R23, desc[UR8][R18.64+0x4] ;  /* 0x000004081217a981 */ /* 0x008ee2000c1e1900 */
[----:B------:R-:W-:-:S04]  /*4420*/  ISETP.GT.AND P1, PT, R20, UR4, PT ;  /* 0x0000000414007c0c */ /* 0x000fc8000bf24270 */
[----:B------:R-:W-:Y:S01]  /*4430*/  ISETP.LT.OR P1, PT, R20, 0x1, P1 ;  /* 0x000000011400780c */ /* 0x000fe20000f21670 */
[----:B-1----:R-:W-:Y:S01]  /*4440*/  VIADD R14, R11, 0x7 ;  /* 0x000000070b0e7836 */ /* 0x002fe20000000000 */
[----:B---3--:R1:W-:Y:S11]  /*4450*/  @!P2 STG.E desc[UR8][R16.64+0x4], R23 ;  /* 0x000004171000a986 */ /* 0x0083f6000c101908 */
[----:B------:R-:W3:Y:S01]  /*4460*/  @!P1 LDG.E R25, desc[UR8][R18.64+0x8] ;  /* 0x0000080812199981 */ /* 0x000ee2000c1e1900 */
[----:B------:R-:W-:-:S04]  /*4470*/  ISETP.GT.AND P2, PT, R14, UR4, PT ;  /* 0x000000040e007c0c */ /* 0x000fc8000bf44270 */
[----:B------:R-:W-:Y:S02]  /*4480*/  ISETP.LT.OR P2, PT, R14, 0x1, P2 ;  /* 0x000000010e00780c */ /* 0x000fe40001741670 */
[----:B------:R-:W-:-:S04]  /*4490*/  IADD3 R27, PT, PT, R13, 0x8, R12 ;  /* 0x000000080d1b7810 */ /* 0x000fc80007ffe00c */
[----:B------:R-:W-:Y:S01]  /*44a0*/  IADD3 R14, PT, PT, R0, -UR4, R27 ;  /* 0x80000004000e7c10 */ /* 0x000fe2000fffe01b */
[----:B---3--:R3:W-:Y:S06]  /*44b0*/  @!P1 STG.E desc[UR8][R16.64+0x8], R25 ;  /* 0x0000081910009986 */ /* 0x0087ec000c101908 */
[----:B--2---:R-:W2:Y:S01]  /*44c0*/  @!P2 LDG.E R21, desc[UR8][R18.64+0xc] ;  /* 0x00000c081215a981 */ /* 0x004ea2000c1e1900 */
[----:B------:R-:W-:Y:S01]  /*44d0*/  ISETP.GT.AND P1, PT, R27, UR4, PT ;  /* 0x000000041b007c0c */ /* 0x000fe2000bf24270 */
[----:B------:R-:W-:-:S03]  /*44e0*/  VIADD R15, R14, 0xfffffffe ;  /* 0xfffffffe0e0f7836 */ /* 0x000fc60000000000 */
[----:B------:R-:W-:Y:S01]  /*44f0*/  ISETP.LT.OR P1, PT, R27, 0x1, P1 ;  /* 0x000000011b00780c */ /* 0x000fe20000f21670 */
[----:B------:R-:W-:Y:S01]  /*4500*/  IMAD.WIDE R14, R15, 0x4, R8 ;  /* 0x000000040f0e7825 */ /* 0x000fe200078e0208 */
[----:B------:R-:W-:Y:S01]  /*4510*/  IADD3 R20, PT, PT, R11, 0x9, RZ ;  /* 0x000000090b147810 */ /* 0x000fe20007ffe0ff */
[----:B--2---:R2:W-:Y:S10]  /*4520*/  @!P2 STG.E desc[UR8][R16.64+0xc], R21 ;  /* 0x00000c151000a986 */ /* 0x0045f4000c101908 */
[----:B-1----:R-:W5:Y:S01]  /*4530*/  @!P1 LDG.E R23, desc[UR8][R14.64] ;  /* 0x000000080e179981 */ /* 0x002f62000c1e1900 */
[----:B------:R-:W-:Y:S01]  /*4540*/  ISETP.GT.AND P2, PT, R20, UR4, PT ;  /* 0x0000000414007c0c */ /* 0x000fe2000bf44270 */
[----:B------:R-:W-:-:S03]  /*4550*/  IMAD.WIDE R18, R6, 0x4, R14 ;  /* 0x0000000406127825 */ /* 0x000fc600078e020e */
[----:B------:R-:W-:Y:S01]  /*4560*/  ISETP.GT.U32.OR P2, PT, R27, 0x7ffffffe, P2 ;  /* 0x7ffffffe1b00780c */ /* 0x000fe20001744470 */
[----:B------:R-:W-:Y:S01]  /*4570*/  VIADD R20, R11, 0xa ;  /* 0x0000000a0b147836 */ /* 0x000fe20000000000 */
[----:B-----5:R1:W-:Y:S11]  /*4580*/  @!P1 STG.E desc[UR8][R18.64], R23 ;  /* 0x0000001712009986 */ /* 0x0203f6000c101908 */
[----:B---3--:R-:W3:Y:S01]  /*4590*/  @!P2 LDG.E R25, desc[UR8][R14.64+0x4] ;  /* 0x000004080e19a981 */ /* 0x008ee2000c1e1900 */
[----:B------:R-:W-:-:S04]  /*45a0*/  ISETP.GT.AND P1, PT, R20, UR4, PT ;  /* 0x0000000414007c0c */ /* 0x000fc8000bf24270 */
[----:B------:R-:W-:Y:S01]  /*45b0*/  ISETP.LT.OR P1, PT, R20, 0x1, P1 ;  /* 0x000000011400780c */ /* 0x000fe20000f21670 */
[----:B--2---:R-:W-:Y:S01]  /*45c0*/  VIADD R16, R11, 0xb ;  /* 0x0000000b0b107836 */ /* 0x004fe20000000000 */
[----:B---3--:R2:W-:Y:S11]  /*45d0*/  @!P2 STG.E desc[UR8][R18.64+0x4], R25 ;  /* 0x000004191200a986 */ /* 0x0085f6000c101908 */
[----:B------:R-:W3:Y:S01]  /*45e0*/  @!P1 LDG.E R21, desc[UR8][R14.64+0x8] ;  /* 0x000008080e159981 */ /* 0x000ee2000c1e1900 */
[----:B------:R-:W-:-:S04]  /*45f0*/  ISETP.GT.AND P2, PT, R16, UR4, PT ;  /* 0x0000000410007c0c */ /* 0x000fc8000bf44270 */
[----:B------:R-:W-:Y:S02]  /*4600*/  ISETP.LT.OR P2, PT, R16, 0x1, P2 ;  /* 0x000000011000780c */ /* 0x000fe40001741670 */
[----:B------:R-:W-:-:S04]  /*4610*/  IADD3 R27, PT, PT, R13, 0xc, R12 ;  /* 0x0000000c0d1b7810 */ /* 0x000fc80007ffe00c */
[----:B------:R-:W-:Y:S01]  /*4620*/  IADD3 R16, PT, PT, R0, -UR4, R27 ;  /* 0x8000000400107c10 */ /* 0x000fe2000fffe01b */
[----:B---3--:R3:W-:Y:S06]  /*4630*/  @!P1 STG.E desc[UR8][R18.64+0x8], R21 ;  /* 0x0000081512009986 */ /* 0x0087ec000c101908 */
[----:B-1----:R-:W5:Y:S01]  /*4640*/  @!P2 LDG.E R23, desc[UR8][R14.64+0xc] ;  /* 0x00000c080e17a981 */ /* 0x002f62000c1e1900 */
[----:B------:R-:W-:Y:S01]  /*4650*/  ISETP.GT.AND P1, PT, R27, UR4, PT ;  /* 0x000000041b007c0c */ /* 0x000fe2000bf24270 */
[----:B------:R-:W-:-:S03]  /*4660*/  VIADD R17, R16, 0xfffffffe ;  /* 0xfffffffe10117836 */ /* 0x000fc60000000000 */
        /* <DEDUP_REMOVED lines=13> */
[----:B------:R-:W-:Y:S01]  /*4740*/  VIADD R11, R11, 0xf ;  /* 0x0000000f0b0b7836 */ /* 0x000fe20000000000 */
[----:B---3--:R2:W-:Y:S11]  /*4750*/  @!P2 STG.E desc[UR8][R14.64+0x4], R21 ;  /* 0x000004150e00a986 */ /* 0x0085f6000c101908 */
[----:B-1----:R-:W3:Y:S01]  /*4760*/  @!P1 LDG.E R19, desc[UR8][R16.64+0x8] ;  /* 0x0000080810139981 */ /* 0x002ee2000c1e1900 */
        /* <DEDUP_REMOVED lines=9> */
.L_x_520:
[----:B------:R-:W-:-:S05]  /*4800*/  IMAD.MOV R8, RZ, RZ, -R7 ;  /* 0x000000ffff087224 */ /* 0x000fca00078e0a07 */
[----:B------:R-:W-:-:S13]  /*4810*/  ISETP.GT.AND P1, PT, R8, 0x4, PT ;  /* 0x000000040800780c */ /* 0x000fda0003f24270 */
[----:B------:R-:W-:Y:S05]  /*4820*/  @!P1 BRA `(.L_x_522) ;  /* 0x0000000000dc9947 */ /* 0x000fea0003800000 */
[----:B------:R-:W1:Y:S01]  /*4830*/  LDCU UR4, c[0x3][URZ] ;  /* 0x00c00000ff0477ac */ /* 0x000e620008000800 */
[----:B------:R-:W3:Y:S01]  /*4840*/  LDC.64 R8, c[0x0][0x388] ;  /* 0x0000e200ff087b82 */ /* 0x000ee20000000a00 */
[----:B------:R-:W-:-:S05]  /*4850*/  IMAD.IADD R23, R13, 0x1, R12 ;  /* 0x000000010d177824 */ /* 0x000fca00078e020c */
[C---:B-1----:R-:W-:Y:S02]  /*4860*/  ISETP.GT.AND P0, PT, R23.reuse, UR4, PT ;  /* 0x0000000417007c0c */ /* 0x042fe4000bf04270 */
[----:B--2---:R-:W-:Y:S02]  /*4870*/  IADD3 R11, PT, PT, R0, -UR4, R23 ;  /* 0x80000004000b7c10 */ /* 0x004fe4000fffe017 */
[----:B------:R-:W-:-:S03]  /*4880*/  ISETP.LT.OR P0, PT, R23, 0x1, P0 ;  /* 0x000000011700780c */ /* 0x000fc60000701670 */
[----:B------:R-:W-:-:S04]  /*4890*/  VIADD R11, R11, 0xfffffffe ;  /* 0xfffffffe0b0b7836 */ /* 0x000fc80000000000 */
[----:B---3--:R-:W-:-:S06]  /*48a0*/  IMAD.WIDE R16, R11, 0x4, R8 ;  /* 0x000000040b107825 */ /* 0x008fcc00078e0208 */
        /* <DEDUP_REMOVED lines=15> */
[----:B------:R-:W-:-:S05]  /*49a0*/  VIADD R18, R12, 0x4 ;  /* 0x000000040c127836 */ /* 0x000fca0000000000 */
[----:B------:R-:W-:Y:S01]  /*49b0*/  IADD3 R23, PT, PT, R13, R18, RZ ;  /* 0x000000120d177210 */ /* 0x000fe20007ffe0ff */
[----:B---3--:R3:W-:Y:S06]  /*49c0*/  @!P0 STG.E desc[UR8][R14.64+0x8], R21 ;  /* 0x000008150e008986 */ /* 0x0087ec000c101908 */
[----:B-1----:R-:W5:Y:S01]  /*49d0*/  @!P1 LDG.E R11, desc[UR8][R16.64+0xc] ;  /* 0x00000c08100b9981 */ /* 0x002f62000c1e1900 */
[----:B------:R-:W-:Y:S02]  /*49e0*/  ISETP.GT.AND P0, PT, R23, UR4, PT ;  /* 0x0000000417007c0c */ /* 0x000fe4000bf04270 */
[----:B------:R-:W-:-:S02]  /*49f0*/  IADD3 R12, PT, PT, R0, -UR4, R23 ;  /* 0x80000004000c7c10 */ /* 0x000fc4000fffe017 */
[----:B------:R-:W-:-:S03]  /*4a00*/  ISETP.LT.OR P0, PT, R23, 0x1, P0 ;  /* 0x000000011700780c */ /* 0x000fc60000701670 */
[----:B--2---:R-:W-:-:S04]  /*4a10*/  VIADD R19, R12, 0xfffffffe ;  /* 0xfffffffe0c137836 */ /* 0x004fc80000000000 */
[----:B------:R-:W-:-:S04]  /*4a20*/  IMAD.WIDE R8, R19, 0x4, R8 ;  /* 0x0000000413087825 */ /* 0x000fc800078e0208 */
[----:B------:R-:W-:Y:S01]  /*4a30*/  VIADD R12, R23, 0x1 ;  /* 0x00000001170c7836 */ /* 0x000fe20000000000 */
[----:B-----5:R1:W-:Y:S04]  /*4a40*/  @!P1 STG.E desc[UR8][R14.64+0xc], R11 ;  /* 0x00000c0b0e009986 */ /* 0x0203e8000c101908 */
[----:B------:R-:W2:Y:S01]  /*4a50*/  @!P0 LDG.E R19, desc[UR8][R8.64] ;  /* 0x0000000808138981 */ /* 0x000ea2000c1e1900 */
[----:B------:R-:W-:Y:S01]  /*4a60*/  ISETP.GT.AND P1, PT, R12, UR4, PT ;  /* 0x000000040c007c0c */ /* 0x000fe2000bf24270 */
[----:B------:R-:W-:-:S03]  /*4a70*/  IMAD.WIDE R16, R6, 0x4, R8 ;  /* 0x0000000406107825 */ /* 0x000fc600078e0208 */
[C---:B------:R-:W-:Y:S01]  /*4a80*/  ISETP.GT.U32.OR P1, PT, R23.reuse, 0x7ffffffe, P1 ;  /* 0x7ffffffe1700780c */ /* 0x040fe20000f24470 */
[----:B------:R-:W-:Y:S01]  /*4a90*/  VIADD R12, R23, 0x2 ;  /* 0x00000002170c7836 */ /* 0x000fe20000000000 */
[----:B--2---:R2:W-:Y:S11]  /*4aa0*/  @!P0 STG.E desc[UR8][R16.64], R19 ;  /* 0x0000001310008986 */ /* 0x0045f6000c101908 */
[----:B---3--:R-:W3:Y:S01]  /*4ab0*/  @!P1 LDG.E R21, desc[UR8][R8.64+0x4] ;  /* 0x0000040808159981 */ /* 0x008ee2000c1e1900 */
[----:B------:R-:W-:-:S04]  /*4ac0*/  ISETP.GT.AND P0, PT, R12, UR4, PT ;  /* 0x000000040c007c0c */ /* 0x000fc8000bf04270 */
[----:B------:R-:W-:Y:S02]  /*4ad0*/  ISETP.LT.OR P0, PT, R12, 0x1, P0 ;  /* 0x000000010c00780c */ /* 0x000fe40000701670 */
[----:B------:R-:W-:Y:S01]  /*4ae0*/  IADD3 R12, PT, PT, R23, 0x3, RZ ;  /* 0x00000003170c7810 */ /* 0x000fe20007ffe0ff */
[----:B---3--:R2:W-:Y:S10]  /*4af0*/  @!P1 STG.E desc[UR8][R16.64+0x4], R21 ;  /* 0x0000041510009986 */ /* 0x0085f4000c101908 */
[----:B-1----:R-:W3:Y:S01]  /*4b00*/  @!P0 LDG.E R11, desc[UR8][R8.64+0x8] ;  /* 0x00000808080b8981 */ /* 0x002ee2000c1e1900 */
        /* <DEDUP_REMOVED lines=9> */
.L_x_522:
[----:B------:R-:W-:-:S13]  /*4ba0*/  ISETP.NE.OR P0, PT, R7, RZ, P0 ;  /* 0x000000ff0700720c */ /* 0x000fda0000705670 */
[----:B------:R-:W-:Y:S05]  /*4bb0*/  @!P0 BRA `(.L_x_518) ;  /* 0x0000000000708947 */ /* 0x000fea0003800000 */
.L_x_519:
[----:B--2---:R-:W-:-:S04]  /*4bc0*/  IADD3 R21, PT, PT, R13, R12, RZ ;  /* 0x0000000c0d157210 */ /* 0x004fc80007ffe0ff */
[C---:B------:R-:W-:Y:S02]  /*4bd0*/  ISETP.GT.AND P0, PT, R21.reuse, UR5, PT ;  /* 0x0000000515007c0c */ /* 0x040fe4000bf04270 */
[----:B---3--:R-:W-:Y:S02]  /*4be0*/  IADD3 R8, PT, PT, R0, -UR5, R21 ;  /* 0x8000000500087c10 */ /* 0x008fe4000fffe015 */
[----:B------:R-:W-:-:S03]  /*4bf0*/  ISETP.LT.OR P0, PT, R21, 0x1, P0 ;  /* 0x000000011500780c */ /* 0x000fc60000701670 */
[----:B------:R-:W-:-:S04]  /*4c00*/  VIADD R9, R8, 0xfffffffe ;  /* 0xfffffffe08097836 */ /* 0x000fc80000000000 */
[----:B0-----:R-:W-:-:S06]  /*4c10*/  IMAD.WIDE R8, R9, 0x4, R4 ;  /* 0x0000000409087825 */ /* 0x001fcc00078e0204 */
[----:B-1----:R-:W2:Y:S01]  /*4c20*/  @!P0 LDG.E R11, desc[UR8][R8.64] ;  /* 0x00000008080b8981 */ /* 0x002ea2000c1e1900 */
        /* <DEDUP_REMOVED lines=8> */
[----:B------:R-:W-:Y:S02]  /*4cb0*/  ISETP.LT.OR P0, PT, R16, 0x1, P0 ;  /* 0x000000011000780c */ /* 0x000fe40000701670 */
[----:B------:R-:W-:Y:S01]  /*4cc0*/  IADD3 R16, PT, PT, R21, 0x3, RZ ;  /* 0x0000000315107810 */ /* 0x000fe20007ffe0ff */
[----:B--2---:R1:W-:Y:S10]  /*4cd0*/  @!P1 STG.E desc[UR8][R14.64+0x4], R17 ;  /* 0x000004110e009986 */ /* 0x0043f4000c101908 */
[----:B------:R-:W2:Y:S01]  /*4ce0*/  @!P0 LDG.E R19, desc[UR8][R8.64+0x8] ;  /* 0x0000080808138981 */ /* 0x000ea2000c1e1900 */
[----:B------:R-:W-:-:S04]  /*4cf0*/  ISETP.GT.AND P1, PT, R16, UR5, PT ;  /* 0x0000000510007c0c */ /* 0x000fc8000bf24270 */
[----:B------:R-:W-:Y:S01]  /*4d00*/  ISETP.LT.OR P1, PT, R16, 0x1, P1 ;  /* 0x000000011000780c */ /* 0x000fe20000f21670 */
[----:B--2---:R1:W-:-:S12]  /*4d10*/  @!P0 STG.E desc[UR8][R14.64+0x8], R19 ;  /* 0x000008130e008986 */ /* 0x0043d8000c101908 */
[----:B0-----:R-:W2:Y:S01]  /*4d20*/  @!P1 LDG.E R11, desc[UR8][R8.64+0xc] ;  /* 0x00000c08080b9981 */ /* 0x001ea2000c1e1900 */
[----:B------:R-:W-:Y:S02]  /*4d30*/  VIADD R7, R7, 0x4 ;  /* 0x0000000407077836 */ /* 0x000fe40000000000 */
[----:B------:R-:W-:-:S03]  /*4d40*/  VIADD R12, R12, 0x4 ;  /* 0x000000040c0c7836 */ /* 0x000fc60000000000 */
[----:B------:R-:W-:Y:S01]  /*4d50*/  ISETP.NE.AND P0, PT, R7, RZ, PT ;  /* 0x000000ff0700720c */ /* 0x000fe20003f05270 */
[----:B--2---:R1:W-:-:S12]  /*4d60*/  @!P1 STG.E desc[UR8][R14.64+0xc], R11 ;  /* 0x00000c0b0e009986 */ /* 0x0043d8000c101908 */
[----:B------:R-:W-:Y:S05]  /*4d70*/  @P0 BRA `(.L_x_519) ;  /* 0xfffffffc00900947 */ /* 0x000fea000383ffff */
.L_x_518:
[----:B------:R-:W-:-:S13]  /*4d80*/  ISETP.NE.AND P0, PT, R2, RZ, PT ;  /* 0x000000ff0200720c */ /* 0x000fda0003f05270 */
[----:B------:R-:W-:Y:S05]  /*4d90*/  @!P0 BRA `(.L_x_510) ;  /* 0x0000000000448947 */ /* 0x000fea0003800000 */
[----:B------:R-:W-:Y:S01]  /*4da0*/  IMAD.MOV R2, RZ, RZ, -R2 ;  /* 0x000000ffff027224 */ /* 0x000fe200078e0a02 */
[----:B------:R-:W0:Y:S01]  /*4db0*/  LDCU UR4, c[0x3][URZ] ;  /* 0x00c00000ff0477ac */ /* 0x000e220008000800 */
[----:B------:R-:W-:-:S05]  /*4dc0*/  NOP ;  /* 0x0000000000007918 */ /* 0x000fca0000000000 */
.L_x_523:
[----:B------:R-:W-:-:S04]  /*4dd0*/  IADD3 R7, PT, PT, R13, R10, RZ ;  /* 0x0000000a0d077210 */ /* 0x000fc80007ffe0ff */
[----:B0-----:R-:W-:-:S04]  /*4de0*/  ISETP.GT.AND P0, PT, R7, UR4, PT ;  /* 0x0000000407007c0c */ /* 0x001fc8000bf04270 */
[----:B------:R-:W-:-:S13]  /*4df0*/  ISETP.LT.OR P0, PT, R7, 0x1, P0 ;  /* 0x000000010700780c */ /* 0x000fda0000701670 */
[----:B------:R-:W0:Y:S01]  /*4e00*/  @!P0 LDC.64 R4, c[0x0][0x388] ;  /* 0x0000e200ff048b82 */ /* 0x000e220000000a00 */
[----:B------:R-:W-:-:S05]  /*4e10*/  @!P0 IADD3 R7, PT, PT, R0, -UR4, R7 ;  /* 0x8000000400078c10 */ /* 0x000fca000fffe007 */
[----:B------:R-:W-:-:S04]  /*4e20*/  @!P0 VIADD R7, R7, 0xfffffffe ;  /* 0xfffffffe07078836 */ /* 0x000fc80000000000 */
[----:B0-----:R-:W-:-:S05]  /*4e30*/  @!P0 IMAD.WIDE R4, R7, 0x4, R4 ;  /* 0x0000000407048825 */ /* 0x001fca00078e0204 */
[----:B------:R-:W5:Y:S01]  /*4e40*/  @!P0 LDG.E R7, desc[UR8][R4.64] ;  /* 0x0000000804078981 */ /* 0x000f62000c1e1900 */
[----:B--23--:R-:W-:-:S04]  /*4e50*/  @!P0 IMAD.WIDE R8, R6, 0x4, R4 ;  /* 0x0000000406088825 */ /* 0x00cfc800078e0204 */
[----:B------:R-:W-:Y:S02]  /*4e60*/  VIADD R2, R2, 0x1 ;  /* 0x0000000102027836 */ /* 0x000fe40000000000 */
[----:B------:R-:W-:Y:S01]  /*4e70*/  VIADD R10, R10, 0x1 ;  /* 0x000000010a0a7836 */ /* 0x000fe20000000000 */
[----:B-----5:R0:W-:Y:S02]  /*4e80*/  @!P0 STG.E desc[UR8][R8.64], R7 ;  /* 0x0000000708008986 */ /* 0x0201e4000c101908 */
[----:B------:R-:W-:-:S13]  /*4e90*/  ISETP.NE.AND P0, PT, R2, RZ, PT ;  /* 0x000000ff0200720c */ /* 0x000fda0003f05270 */
[----:B0-----:R-:W-:Y:S05]  /*4ea0*/  @P0 BRA `(.L_x_523) ;  /* 0xfffffffc00c80947 */ /* 0x001fea000383ffff */
.L_x_510:
[----:B------:R-:W5:Y:S01]  /*4eb0*/  LDC R7, c[0x3][RZ] ;  /* 0x00c00000ff077b82 */ /* 0x000f620000000800 */
[----:B------:R-:W-:-:S05]  /*4ec0*/  IMAD R6, R3, R6, RZ ;  /* 0x0000000603067224 */ /* 0x000fca00078e02ff */
[----:B0-----:R-:W-:Y:S02]  /*4ed0*/  IADD3 R5, PT, PT, R3, R6, RZ ;  /* 0x0000000603057210 */ /* 0x001fe40007ffe0ff */
[----:B-----5:R-:W-:-:S13]  /*4ee0*/  ISETP.NE.AND P0, PT, R7, -0x1, PT ;  /* 0xffffffff0700780c */ /* 0x020fda0003f05270 */
[----:B------:R-:W-:Y:S05]  /*4ef0*/  @P0 BRA `(.L_x_524) ;  /* 0x00000000001c0947 */ /* 0x000fea0003800000 */
[----:B------:R-:W0:Y:S02]  /*4f00*/  LDC.64 R2, c[0x0][0x388] ;  /* 0x0000e200ff027b82 */ /* 0x000e240000000a00 */
[----:B0-----:R-:W-:-:S05]  /*4f10*/  IMAD.WIDE.U32 R2, R5, 0x4, R2 ;  /* 0x0000000405027825 */ /* 0x001fca00078e0002 */
[----:B------:R-:W5:Y:S02]  /*4f20*/  LDG.E R0, desc[UR8][R2.64+0x4] ;  /* 0x0000040802007981 */ /* 0x000f64000c1e1900 */
[----:B-----5:R-:W-:-:S04]  /*4f30*/  FADD R0, R0, R0 ;  /* 0x0000000000007221 */ /* 0x020fc80000000000 */
[----:B------:R-:W-:-:S05]  /*4f40*/  FMUL R5, R0, 0.5 ;  /* 0x3f00000000057820 */ /* 0x000fca0000400000 */
[----:B------:R-:W-:Y:S01]  /*4f50*/  STG.E desc[UR8][R2.64], R5 ;  /* 0x0000000502007986 */ /* 0x000fe2000c101908 */
[----:B------:R-:W-:Y:S05]  /*4f60*/  EXIT ;  /* 0x000000000000794d */ /* 0x000fea0003800000 */
.L_x_524:
[----:B------:R-:W0:Y:S01]  /*4f70*/  LDC.64 R2, c[0x0][0x388] ;  /* 0x0000e200ff027b82 */ /* 0x000e220000000a00 */
[--C-:B------:R-:W-:Y:S01]  /*4f80*/  IADD3 R5, PT, PT, R5, -0x2, -R7.reuse ;  /* 0xfffffffe05057810 */ /* 0x100fe20007ffe807 */
[----:B------:R-:W-:-:S04]  /*4f90*/  IMAD.IADD R7, R6, 0x1, R7 ;  /* 0x0000000106077824 */ /* 0x000fc800078e0207 */
[----:B0-----:R-:W-:-:S04]  /*4fa0*/  IMAD.WIDE R4, R5, 0x4, R2 ;  /* 0x0000000405047825 */ /* 0x001fc800078e0202 */
[----:B------:R-:W-:Y:S02]  /*4fb0*/  IMAD.WIDE R2, R7, 0x4, R2 ;  /* 0x0000000407027825 */ /* 0x000fe400078e0202 */
[----:B------:R-:W5:Y:S04]  /*4fc0*/  LDG.E R5, desc[UR8][R4.64] ;  /* 0x0000000804057981 */ /* 0x000f68000c1e1900 */
[----:B------:R-:W5:Y:S02]  /*4fd0*/  LDG.E R0, desc[UR8][R2.64] ;  /* 0x0000000802007981 */ /* 0x000f64000c1e1900 */
[----:B-----5:R-:W-:-:S04]  /*4fe0*/  FADD R0, R0, R5 ;  /* 0x0000000500007221 */ /* 0x020fc80000000000 */
[----:B------:R-:W-:-:S05]  /*4ff0*/  FMUL R7, R0, 0.5 ;  /* 0x3f00000000077820 */ /* 0x000fca0000400000 */
[----:B------:R-:W-:Y:S01]  /*5000*/  STG.E desc[UR8][R2.64+0x4], R7 ;  /* 0x0000040702007986 */ /* 0x000fe2000c101908 */
[----:B------:R-:W-:Y:S05]  /*5010*/  EXIT ;  /* 0x000000000000794d */ /* 0x000fea0003800000 */
.L_x_495:
[----:B------:R-:W-:-:S13]  /*5020*/  ISETP.NE.AND P1, PT, R7, RZ, PT ;  /* 0x000000ff0700720c */ /* 0x000fda0003f25270 */
        /* <DEDUP_REMOVED lines=8> */
[----:B------:R-:W-:-:S11]  /*50b0*/  LOP3.LUT R0, R12, 0x3, RZ, 0xc0, !PT ;  /* 0x000000030c007812 */ /* 0x000fd600078ec0ff */
[----:B------:R-:W-:Y:S05]  /*50c0*/  @!P0 BRA `(.L_x_528) ;  /* 0x0000000c00d48947 */ /* 0x000fea0003800000 */
[----:B------:R-:W-:Y:S01]  /*50d0*/  LOP3.LUT R2, R12, 0xfffffffc, RZ, 0xc0, !PT ;  /* 0xfffffffc0c027812 */ /* 0x000fe200078ec0ff */
[----:B------:R-:W3:Y:S01]  /*50e0*/  LDC.64 R10, c[0x0][0x388] ;  /* 0x0000e200ff0a7b82 */ /* 0x000ee20000000a00 */
[----:B------:R-:W4:Y:S01]  /*50f0*/  LDCU UR5, c[0x3][URZ] ;  /* 0x00c00000ff0577ac */ /* 0x000f220008000800 */
[----:B------:R-:W-:Y:S02]  /*5100*/  HFMA2 R12, -RZ, RZ, 0, 0 ;  /* 0x00000000ff0c7431 */ /* 0x000fe400000001ff */
[----:B------:R-:W-:-:S05]  /*5110*/  IMAD.MOV R4, RZ, RZ, -R2 ;  /* 0x000000ffff047224 */ /* 0x000fca00078e0a02 */
[----:B------:R-:W-:-:S13]  /*5120*/  ISETP.GE.AND P0, PT, R4, RZ, PT ;  /* 0x000000ff0400720c */ /* 0x000fda0003f06270 */
[----:B----4-:R-:W-:Y:S05]  /*5130*/  @P0 BRA `(.L_x_529) ;  /* 0x0000000c00300947 */ /* 0x010fea0003800000 */
[----:B------:R-:W-:Y:S01]  /*5140*/  IMAD.MOV R7, RZ, RZ, -R4 ;  /* 0x000000ffff077224 */ /* 0x000fe200078e0a04 */
[----:B------:R-:W-:-:S04]  /*5150*/  PLOP3.LUT P0, PT, PT, PT, PT, 0x80, 0x8 ;  /* 0x000000000008781c */ /* 0x000fc80003f0f070 */
[----:B------:R-:W-:-:S13]  /*5160*/  ISETP.GT.AND P1, PT, R7, 0xc, PT ;  /* 0x0000000c0700780c */ /* 0x000fda0003f24270 */
[----:B------:R-:W-:Y:S05]  /*5170*/  @!P1 BRA `(.L_x_530) ;  /* 0x0000000800009947 */ /* 0x000fea0003800000 */
[----:B0-----:R-:W0:Y:S01]  /*5180*/  LDC.64 R16, c[0x0][0x388] ;  /* 0x0000e200ff107b82 */ /* 0x001e220000000a00 */
[----:B------:R-:W-:Y:S01]  /*5190*/  PLOP3.LUT P0, PT, PT, PT, PT, 0x8, 0x80 ;  /* 0x000000000080781c */ /* 0x000fe20003f0e170 */
[----:B------:R-:W4:Y:S01]  /*51a0*/  LDCU UR4, c[0x3][URZ] ;  /* 0x00c00000ff0477ac */ /* 0x000f220008000800 */
[----:B------:R-:W-:-:S11]  /*51b0*/  NOP ;  /* 0x0000000000007918 */ /* 0x000fd60000000000 */
.L_x_531:
[----:B0-----:R-:W-:-:S04]  /*51c0*/  IMAD.IADD R7, R13, 0x1, R12 ;  /* 0x000000010d077824 */ /* 0x001fc800078e020c */
[----:B--2---:R-:W-:Y:S01]  /*51d0*/  IMAD.IADD R19, R6, 0x1, R7 ;  /* 0x0000000106137824 */ /* 0x004fe200078e0207 */
[----:B----4-:R-:W-:-:S03]  /*51e0*/  ISETP.GT.AND P1, PT, R7, UR4, PT ;  /* 0x0000000407007c0c */ /* 0x010fc6000bf24270 */
[----:B0-----:R-:W-:Y:S01]  /*51f0*/  IMAD.WIDE R18, R19, 0x4, R16 ;  /* 0x0000000413127825 */ /* 0x001fe200078e0210 */
[----:B------:R-:W-:-:S13]  /*5200*/  ISETP.LT.OR P1, PT, R7, 0x1, P1 ;  /* 0x000000010700780c */ /* 0x000fda0000f21670 */
[----:B------:R-:W2:Y:S01]  /*5210*/  @!P1 LDG.E R9, desc[UR8][R18.64] ;  /* 0x0000000812099981 */ /* 0x000ea2000c1e1900 */
[C---:B------:R-:W-:Y:S01]  /*5220*/  IADD3 R23, PT, PT, R7.reuse, 0x1, RZ ;  /* 0x0000000107177810 */ /* 0x040fe20007ffe0ff */
[----:B------:R-:W-:-:S03]  /*5230*/  @!P1 IMAD.WIDE.U32 R20, R7, 0x4, R16 ;  /* 0x0000000407149825 */ /* 0x000fc600078e0010 */
[----:B------:R-:W-:-:S04]  /*5240*/  ISETP.GT.AND P2, PT, R23, UR4, PT ;  /* 0x0000000417007c0c */ /* 0x000fc8000bf44270 */
[C---:B------:R-:W-:Y:S01]  /*5250*/  ISETP.GT.U32.OR P2, PT, R7.reuse, 0x7ffffffe, P2 ;  /* 0x7ffffffe0700780c */ /* 0x040fe20001744470 */
[----:B------:R-:W-:Y:S02]  /*5260*/  VIADD R29, R7, 0x2 ;  /* 0x00000002071d7836 */ /* 0x000fe40000000000 */
[----:B--2---:R-:W-:-:S05]  /*5270*/  @!P1 FADD R25, -R9, -RZ ;  /* 0x800000ff09199221 */ /* 0x004fca0000000100 */
[----:B------:R0:W-:Y:S05]  /*5280*/  @!P1 STG.E desc[UR8][R20.64], R25 ;  /* 0x0000001914009986 */ /* 0x0001ea000c101908 */
[----:B------:R-:W2:Y:S01]  /*5290*/  @!P2 LDG.E R9, desc[UR8][R18.64+0x4] ;  /* 0x000004081209a981 */ /* 0x000ea2000c1e1900 */
[----:B------:R-:W-:Y:S01]  /*52a0*/  ISETP.GT.AND P1, PT, R29, UR4, PT ;  /* 0x000000041d007c0c */ /* 0x000fe2000bf24270 */
[----:B------:R-:W-:-:S03]  /*52b0*/  @!P2 IMAD.WIDE.U32 R22, R23, 0x4, R16 ;  /* 0x000000041716a825 */ /* 0x000fc600078e0010 */
[----:B------:R-:W-:Y:S01]  /*52c0*/  ISETP.LT.OR P1, PT, R29, 0x1, P1 ;  /* 0x000000011d00780c */ /* 0x000fe20000f21670 */
[----:B------:R-:W-:Y:S02]  /*52d0*/  VIADD R31, R7, 0x3 ;  /* 0x00000003071f7836 */ /* 0x000fe40000000000 */
[----:B--2---:R-:W-:-:S05]  /*52e0*/  @!P2 FADD R27, -R9, -RZ ;  /* 0x800000ff091ba221 */ /* 0x004fca0000000100 */
[----:B------:R2:W-:Y:S05]  /*52f0*/  @!P2 STG.E desc[UR8][R22.64], R27 ;  /* 0x0000001b1600a986 */ /* 0x0005ea000c101908 */
[----:B------:R-:W4:Y:S01]  /*5300*/  @!P1 LDG.E R9, desc[UR8][R18.64+0x8] ;  /* 0x0000080812099981 */ /* 0x000f22000c1e1900 */
[----:B------:R-:W-:Y:S01]  /*5310*/  ISETP.GT.AND P2, PT, R31, UR4, PT ;  /* 0x000000041f007c0c */ /* 0x000fe2000bf44270 */
[----:B0-----:R-:W-:-:S03]  /*5320*/  @!P1 IMAD.WIDE.U32 R24, R29, 0x4, R16 ;  /* 0x000000041d189825 */ /* 0x001fc600078e0010 */
[----:B------:R-:W-:Y:S02]  /*5330*/  ISETP.LT.OR P2, PT, R31, 0x1, P2 ;  /* 0x000000011f00780c */ /* 0x000fe40001741670 */
[----:B------:R-:W-:Y:S01]  /*5340*/  IADD3 R33, PT, PT, R13, 0x4, R12 ;  /* 0x000000040d217810 */ /* 0x000fe20007ffe00c */
[----:B----4-:R-:W-:-:S05]  /*5350*/  @!P1 FADD R29, -R9, -RZ ;  /* 0x800000ff091d9221 */ /* 0x010fca0000000100 */
[----:B------:R0:W-:Y:S05]  /*5360*/  @!P1 STG.E desc[UR8][R24.64], R29 ;  /* 0x0000001d18009986 */ /* 0x0001ea000c101908 */
[----:B------:R-:W4:Y:S01]  /*5370*/  @!P2 LDG.E R9, desc[UR8][R18.64+0xc] ;  /* 0x00000c081209a981 */ /* 0x000f22000c1e1900 */
[----:B------:R-:W-:Y:S01]  /*5380*/  ISETP.GT.AND P1, PT, R33, UR4, PT ;  /* 0x0000000421007c0c */ /* 0x000fe2000bf24270 */
[----:B------:R-:W-:Y:S02]  /*5390*/  IMAD.IADD R21, R6, 0x1, R33 ;  /* 0x0000000106157824 */ /* 0x000fe400078e0221 */
[----:B--2---:R-:W-:Y:S01]  /*53a0*/  @!P2 IMAD.WIDE.U32 R22, R31, 0x4, R16 ;  /* 0x000000041f16a825 */ /* 0x004fe200078e0010 */
[----:B------:R-:W-:-:S03]  /*53b0*/  ISETP.LT.OR P1, PT, R33, 0x1, P1 ;  /* 0x000000012100780c */ /* 0x000fc60000f21670 */
[----:B------:R-:W-:Y:S01]  /*53c0*/  IMAD.WIDE R20, R21, 0x4, R16 ;  /* 0x0000000415147825 */ /* 0x000fe200078e0210 */
[----:B0-----:R-:W-:-:S03]  /*53d0*/  IADD3 R29, PT, PT, R7, 0x5, RZ ;  /* 0x00000005071d7810 */ /* 0x001fc60007ffe0ff */
[----:B----4-:R-:W-:-:S05]  /*53e0*/  @!P2 FADD R27, -R9, -RZ ;  /* 0x800000ff091ba221 */ /* 0x010fca0000000100 */
[----:B------:R0:W-:Y:S04]  /*53f0*/  @!P2 STG.E desc[UR8][R22.64], R27 ;  /* 0x0000001b1600a986 */ /* 0x0001e8000c101908 */
[----:B------:R-:W2:Y:S01]  /*5400*/  @!P1 LDG.E R9, desc[UR8][R20.64] ;  /* 0x0000000814099981 */ /* 0x000ea2000c1e1900 */
[----:B------:R-:W-:Y:S01]  /*5410*/  ISETP.GT.AND P2, PT, R29, UR4, PT ;  /* 0x000000041d007c0c */ /* 0x000fe2000bf44270 */
[----:B------:R-:W-:-:S03]  /*5420*/  @!P1 IMAD.WIDE.U32 R18, R33, 0x4, R16 ;  /* 0x0000000421129825 */ /* 0x000fc600078e0010 */
[----:B------:R-:W-:Y:S01]  /*5430*/  ISETP.GT.U32.OR P2, PT, R33, 0x7ffffffe, P2 ;  /* 0x7ffffffe2100780c */ /* 0x000fe20001744470 */
[----:B------:R-:W-:Y:S02]  /*5440*/  VIADD R31, R7, 0x6 ;  /* 0x00000006071f7836 */ /* 0x000fe40000000000 */
[----:B--2---:R-:W-:-:S05]  /*5450*/  @!P1 FADD R25, -R9, -RZ ;  /* 0x800000ff09199221 */ /* 0x004fca0000000100 */
[----:B------:R2:W-:Y:S05]  /*5460*/  @!P1 STG.E desc[UR8][R18.64], R25 ;  /* 0x0000001912009986 */ /* 0x0005ea000c101908 */
[----:B------:R-:W4:Y:S01]  /*5470*/  @!P2 LDG.E R9, desc[UR8][R20.64+0x4] ;  /* 0x000004081409a981 */ /* 0x000f22000c1e1900 */
[----:B------:R-:W-:Y:S01]  /*5480*/  ISETP.GT.AND P1, PT, R31, UR4, PT ;  /* 0x000000041f007c0c */ /* 0x000fe2000bf24270 */
[----:B0-----:R-:W-:-:S03]  /*5490*/  @!P2 IMAD.WIDE.U32 R22, R29, 0x4, R16 ;  /* 0x000000041d16a825 */ /* 0x001fc600078e0010 */
[----:B------:R-:W-:Y:S01]  /*54a0*/  ISETP.LT.OR P1, PT, R31, 0x1, P1 ;  /* 0x000000011f00780c */ /* 0x000fe20000f21670 */
[----:B------:R-:W-:Y:S02]  /*54b0*/  VIADD R33, R7, 0x7 ;  /* 0x0000000707217836 */ /* 0x000fe40000000000 */
[----:B----4-:R-:W-:-:S05]  /*54c0*/  @!P2 FADD R27, -R9, -RZ ;  /* 0x800000ff091ba221 */ /* 0x010fca0000000100 */
[----:B------:R0:W-:Y:S05]  /*54d0*/  @!P2 STG.E desc[UR8][R22.64], R27 ;  /* 0x0000001b1600a986 */ /* 0x0001ea000c101908 */
[----:B------:R-:W4:Y:S01]  /*54e0*/  @!P1 LDG.E R9, desc[UR8][R20.64+0x8] ;  /* 0x0000080814099981 */ /* 0x000f22000c1e1900 */
[----:B------:R-:W-:Y:S01]  /*54f0*/  ISETP.GT.AND P2, PT, R33, UR4, PT ;  /* 0x0000000421007c0c */ /* 0x000fe2000bf44270 */
[----:B--2---:R-:W-:-:S03]  /*5500*/  @!P1 IMAD.WIDE.U32 R24, R31, 0x4, R16 ;  /* 0x000000041f189825 */ /* 0x004fc600078e0010 */
[----:B------:R-:W-:Y:S02]  /*5510*/  ISETP.LT.OR P2, PT, R33, 0x1, P2 ;  /* 0x000000012100780c */ /* 0x000fe40001741670 */
[----:B------:R-:W-:Y:S01]  /*5520*/  IADD3 R31, PT, PT, R13, 0x8, R12 ;  /* 0x000000080d1f7810 */ /* 0x000fe20007ffe00c */
[----:B----4-:R-:W-:-:S05]  /*5530*/  @!P1 FADD R29, -R9, -RZ ;  /* 0x800000ff091d9221 */ /* 0x010fca0000000100 */
[----:B------:R2:W-:Y:S05]  /*5540*/  @!P1 STG.E desc[UR8][R24.64], R29 ;  /* 0x0000001d18009986 */ /* 0x0005ea000c101908 */
[----:B------:R-:W4:Y:S01]  /*5550*/  @!P2 LDG.E R9, desc[UR8][R20.64+0xc] ;  /* 0x00000c081409a981 */ /* 0x000f22000c1e1900 */
[----:B------:R-:W-:Y:S01]  /*5560*/  ISETP.GT.AND P1, PT, R31, UR4, PT ;  /* 0x000000041f007c0c */ /* 0x000fe2000bf24270 */
[----:B------:R-:W-:Y:S02]  /*5570*/  IMAD.IADD R19, R6, 0x1, R31 ;  /* 0x0000000106137824 */ /* 0x000fe400078e021f */
[----:B0-----:R-:W-:Y:S01]  /*5580*/  @!P2 IMAD.WIDE.U32 R22, R33, 0x4, R16 ;  /* 0x000000042116a825 */ /* 0x001fe200078e0010 */
[----:B------:R-:W-:-:S03]  /*5590*/  ISETP.LT.OR P1, PT, R31, 0x1, P1 ;  /* 0x000000011f00780c */ /* 0x000fc60000f21670 */
[----:B------:R-:W-:Y:S01]  /*55a0*/  IMAD.WIDE R18, R19, 0x4, R16 ;  /* 0x0000000413127825 */ /* 0x000fe200078e0210 */
[----:B--2---:R-:W-:-:S03]  /*55b0*/  IADD3 R29, PT, PT, R7, 0x9, RZ ;  /* 0x00000009071d7810 */ /* 0x004fc60007ffe0ff */
        /* <DEDUP_REMOVED lines=49> */
[----:B------:R-:W-:Y:S01]  /*58d0*/  ISETP.LT.OR P2, PT, R29, 0x1, P2 ;  /* 0x000000011d00780c */ /* 0x000fe20001741670 */
[----:B----4-:R-:W-:-:S05]  /*58e0*/  @!P1 FADD R9, -R9, -RZ ;  /* 0x800000ff09099221 */ /* 0x010fca0000000100 */
[----:B------:R0:W-:Y:S07]  /*58f0*/  @!P1 STG.E desc[UR8][R18.64], R9 ;  /* 0x0000000912009986 */ /* 0x0001ee000c101908 */
[----:B------:R-:W2:Y:S01]  /*5900*/  @!P2 LDG.E R7, desc[UR8][R20.64+0xc] ;  /* 0x00000c081407a981 */ /* 0x000ea2000c1e1900 */
[----:B------:R-:W-:Y:S01]  /*5910*/  @!P2 IMAD.WIDE.U32 R24, R29, 0x4, R16 ;  /* 0x000000041d18a825 */ /* 0x000fe200078e0010 */
[----:B------:R-:W-:-:S03]  /*5920*/  IADD3 R12, PT, PT, R12, 0x10, RZ ;  /* 0x000000100c0c7810 */ /* 0x000fc60007ffe0ff */
[----:B------:R-:W-:-:S05]  /*5930*/  VIADD R4, R4, 0x10 ;  /* 0x0000001004047836 */ /* 0x000fca0000000000 */
[----:B------:R-:W-:Y:S01]  /*5940*/  ISETP.GE.AND P1, PT, R4, -0xc, PT ;  /* 0xfffffff40400780c */ /* 0x000fe20003f26270 */
[----:B--2---:R-:W-:-:S05]  /*5950*/  @!P2 FADD R7, -R7, -RZ ;  /* 0x800000ff0707a221 */ /* 0x004fca0000000100 */
[----:B------:R0:W-:Y:S07]  /*5960*/  @!P2 STG.E desc[UR8][R24.64], R7 ;  /* 0x000000071800a986 */ /* 0x0001ee000c101908 */
[----:B------:R-:W-:Y:S05]  /*5970*/  @!P1 BRA `(.L_x_531) ;  /* 0xfffffff800109947 */ /* 0x000fea000383ffff */
.L_x_530:
[----:B0-----:R-:W-:-:S05]  /*5980*/  IMAD.MOV R7, RZ, RZ, -R4 ;  /* 0x000000ffff077224 */ /* 0x001fca00078e0a04 */
[----:B------:R-:W-:-:S13]  /*5990*/  ISETP.GT.AND P1, PT, R7, 0x4, PT ;  /* 0x000000040700780c */ /* 0x000fda0003f24270 */
[----:B------:R-:W-:Y:S05]  /*59a0*/  @!P1 BRA `(.L_x_532) ;  /* 0x00000004000c9947 */ /* 0x000fea0003800000 */
[----:B------:R-:W0:Y:S01]  /*59b0*/  LDCU UR4, c[0x3][URZ] ;  /* 0x00c00000ff0477ac */ /* 0x000e220008000800 */
[----:B------:R-:W4:Y:S01]  /*59c0*/  LDC.64 R16, c[0x0][0x388] ;  /* 0x0000e200ff107b82 */ /* 0x000f220000000a00 */
[----:B--2---:R-:W-:-:S04]  /*59d0*/  IMAD.IADD R25, R13, 0x1, R12 ;  /* 0x000000010d197824 */ /* 0x004fc800078e020c */
[----:B------:R-:W-:Y:S01]  /*59e0*/  IMAD.IADD R19, R6, 0x1, R25 ;  /* 0x0000000106137824 */ /* 0x000fe200078e0219 */
[----:B0-----:R-:W-:-:S04]  /*59f0*/  ISETP.GT.AND P0, PT, R25, UR4, PT ;  /* 0x0000000419007c0c */ /* 0x001fc8000bf04270 */
[----:B------:R-:W-:Y:S01]  /*5a00*/  ISETP.LT.OR P0, PT, R25, 0x1, P0 ;  /* 0x000000011900780c */ /* 0x000fe20000701670 */
[----:B----4-:R-:W-:-:S12]  /*5a10*/  IMAD.WIDE R18, R19, 0x4, R16 ;  /* 0x0000000413127825 */ /* 0x010fd800078e0210 */
        /* <DEDUP_REMOVED lines=15> */
[----:B------:R-:W0:Y:S01]  /*5b10*/  @!P0 LDG.E R7, desc[UR8][R18.64+0x8] ;  /* 0x0000080812078981 */ /* 0x000e22000c1e1900 */
[----:B------:R-:W-:Y:S01]  /*5b20*/  ISETP.GT.AND P1, PT, R31, UR4, PT ;  /* 0x000000041f007c0c */ /* 0x000fe2000bf24270 */
[----:B------:R-:W-:-:S03]  /*5b30*/  @!P0 IMAD.WIDE.U32 R24, R29, 0x4, R16 ;  /* 0x000000041d188825 */ /* 0x000fc600078e0010 */
[----:B------:R-:W-:Y:S01]  /*5b40*/  ISETP.LT.OR P1, PT, R31, 0x1, P1 ;  /* 0x000000011f00780c */ /* 0x000fe20000f21670 */
[----:B------:R-:W-:Y:S02]  /*5b50*/  VIADD R12, R12, 0x4 ;  /* 0x000000040c0c7836 */ /* 0x000fe40000000000 */
[----:B0-----:R-:W-:-:S05]  /*5b60*/  @!P0 FADD R9, -R7, -RZ ;  /* 0x800000ff07098221 */ /* 0x001fca0000000100 */
[----:B------:R0:W-:Y:S05]  /*5b70*/  @!P0 STG.E desc[UR8][R24.64], R9 ;  /* 0x0000000918008986 */ /* 0x0001ea000c101908 */
[----:B------:R-:W4:Y:S01]  /*5b80*/  @!P1 LDG.E R7, desc[UR8][R18.64+0xc] ;  /* 0x00000c0812079981 */ /* 0x000f22000c1e1900 */
[----:B------:R-:W-:Y:S01]  /*5b90*/  IADD3 R29, PT, PT, R13, R12, RZ ;  /* 0x0000000c0d1d7210 */ /* 0x000fe20007ffe0ff */
[----:B--2---:R-:W-:-:S03]  /*5ba0*/  @!P1 IMAD.WIDE.U32 R22, R31, 0x4, R16 ;  /* 0x000000041f169825 */ /* 0x004fc600078e0010 */
[----:B------:R-:W-:Y:S01]  /*5bb0*/  ISETP.GT.AND P0, PT, R29, UR4, PT ;  /* 0x000000041d007c0c */ /* 0x000fe2000bf04270 */
[----:B------:R-:W-:-:S03]  /*5bc0*/  IMAD.IADD R21, R6, 0x1, R29 ;  /* 0x0000000106157824 */ /* 0x000fc600078e021d */
[----:B------:R-:W-:Y:S01]  /*5bd0*/  ISETP.LT.OR P0, PT, R29, 0x1, P0 ;  /* 0x000000011d00780c */ /* 0x000fe20000701670 */
[----:B------:R-:W-:-:S04]  /*5be0*/  IMAD.WIDE R20, R21, 0x4, R16 ;  /* 0x0000000415147825 */ /* 0x000fc800078e0210 */
[----:B----4-:R-:W-:-:S05]  /*5bf0*/  @!P1 FADD R27, -R7, -RZ ;  /* 0x800000ff071b9221 */ /* 0x010fca0000000100 */
[----:B------:R2:W-:Y:S04]  /*5c00*/  @!P1 STG.E desc[UR8][R22.64], R27 ;  /* 0x0000001b16009986 */ /* 0x0005e8000c101908 */
[----:B------:R-:W4:Y:S01]  /*5c10*/  @!P0 LDG.E R7, desc[UR8][R20.64] ;  /* 0x0000000814078981 */ /* 0x000f22000c1e1900 */
[C---:B0-----:R-:W-:Y:S02]  /*5c20*/  VIADD R25, R29.reuse, 0x1 ;  /* 0x000000011d197836 */ /* 0x041fe40000000000 */
[----:B------:R-:W-:-:S03]  /*5c30*/  @!P0 IMAD.WIDE.U32 R18, R29, 0x4, R16 ;  /* 0x000000041d128825 */ /* 0x000fc600078e0010 */
[----:B------:R-:W-:-:S04]  /*5c40*/  ISETP.GT.AND P1, PT, R25, UR4, PT ;  /* 0x0000000419007c0c */ /* 0x000fc8000bf24270 */
[----:B------:R-:W-:Y:S01]  /*5c50*/  ISETP.GT.U32.OR P1, PT, R29, 0x7ffffffe, P1 ;  /* 0x7ffffffe1d00780c */ /* 0x000fe20000f24470 */
[----:B----4-:R-:W-:-:S05]  /*5c60*/  @!P0 FADD R9, -R7, -RZ ;  /* 0x800000ff07098221 */ /* 0x010fca0000000100 */
[----:B------:R0:W-:Y:S07]  /*5c70*/  @!P0 STG.E desc[UR8][R18.64], R9 ;  /* 0x0000000912008986 */ /* 0x0001ee000c101908 */
[----:B------:R-:W4:Y:S01]  /*5c80*/  @!P1 LDG.E R7, desc[UR8][R20.64+0x4] ;  /* 0x0000040814079981 */ /* 0x000f22000c1e1900 */
[----:B------:R-:W-:Y:S02]  /*5c90*/  VIADD R31, R29, 0x2 ;  /* 0x000000021d1f7836 */ /* 0x000fe40000000000 */
[----:B--2---:R-:W-:-:S03]  /*5ca0*/  @!P1 IMAD.WIDE.U32 R22, R25, 0x4, R16 ;  /* 0x0000000419169825 */ /* 0x004fc600078e0010 */
[----:B------:R-:W-:-:S04]  /*5cb0*/  ISETP.GT.AND P0, PT, R31, UR4, PT ;  /* 0x000000041f007c0c */ /* 0x000fc8000bf04270 */
[----:B------:R-:W-:Y:S01]  /*5cc0*/  ISETP.LT.OR P0, PT, R31, 0x1, P0 ;  /* 0x000000011f00780c */ /* 0x000fe20000701670 */
[----:B----4-:R-:W-:-:S05]  /*5cd0*/  @!P1 FADD R25, -R7, -RZ ;  /* 0x800000ff07199221 */ /* 0x010fca0000000100 */
        /* <DEDUP_REMOVED lines=9> */
[----:B------:R-:W-:Y:S01]  /*5d70*/  @!P1 IMAD.WIDE.U32 R16, R29, 0x4, R16 ;  /* 0x000000041d109825 */ /* 0x000fe200078e0010 */
[----:B------:R-:W-:-:S03]  /*5d80*/  PLOP3.LUT P0, PT, PT, PT, PT, 0x8, 0x80 ;  /* 0x000000000080781c */ /* 0x000fc60003f0e170 */
[----:B------:R-:W-:Y:S02]  /*5d90*/  VIADD R4, R4, 0x4 ;  /* 0x0000000404047836 */ /* 0x000fe40000000000 */
[----:B------:R-:W-:Y:S02]  /*5da0*/  VIADD R12, R12, 0x4 ;  /* 0x000000040c0c7836 */ /* 0x000fe40000000000 */
[----:B------:R-:W-:Y:S02]  /*5db0*/  VIADD R4, R4, 0x4 ;  /* 0x0000000404047836 */ /* 0x000fe40000000000 */
[----:B--2---:R-:W-:-:S05]  /*5dc0*/  @!P1 FADD R7, -R7, -RZ ;  /* 0x800000ff07079221 */ /* 0x004fca0000000100 */
[----:B------:R4:W-:Y:S02]  /*5dd0*/  @!P1 STG.E desc[UR8][R16.64], R7 ;  /* 0x0000000710009986 */ /* 0x0009e4000c101908 */
.L_x_532:
[----:B------:R-:W-:-:S13]  /*5de0*/  ISETP.NE.OR P0, PT, R4, RZ, P0 ;  /* 0x000000ff0400720c */ /* 0x000fda0000705670 */
[----:B------:R-:W-:Y:S05]  /*5df0*/  @!P0 BRA `(.L_x_528) ;  /* 0x0000000000888947 */ /* 0x000fea0003800000 */
.L_x_529:
[----:B--2-4-:R-:W-:-:S04]  /*5e00*/  IADD3 R23, PT, PT, R13, R12, RZ ;  /* 0x0000000c0d177210 */ /* 0x014fc80007ffe0ff */
[----:B------:R-:W-:Y:S01]  /*5e10*/  ISETP.GT.AND P0, PT, R23, UR5, PT ;  /* 0x0000000517007c0c */ /* 0x000fe2000bf04270 */
[----:B0-----:R-:W-:-:S03]  /*5e20*/  IMAD.IADD R17, R6, 0x1, R23 ;  /* 0x0000000106117824 */ /* 0x001fc600078e0217 */
[----:B------:R-:W-:Y:S01]  /*5e30*/  ISETP.LT.OR P0, PT, R23, 0x1, P0 ;  /* 0x000000011700780c */ /* 0x000fe20000701670 */
[----:B---3--:R-:W-:-:S12]  /*5e40*/  IMAD.WIDE R16, R17, 0x4, R10 ;  /* 0x0000000411107825 */ /* 0x008fd800078e020a */
[----:B------:R-:W3:Y:S01]  /*5e50*/  @!P0 LDG.E R7, desc[UR8][R16.64] ;  /* 0x0000000810078981 */ /* 0x000ee2000c1e1900 */
[C---:B--2---:R-:W-:Y:S02]  /*5e60*/  VIADD R21, R23.reuse, 0x1 ;  /* 0x0000000117157836 */ /* 0x044fe40000000000 */
[----:B------:R-:W-:-:S03]  /*5e70*/  @!P0 IMAD.WIDE.U32 R18, R23, 0x4, R10 ;  /* 0x0000000417128825 */ /* 0x000fc600078e000a */
[----:B------:R-:W-:-:S04]  /*5e80*/  ISETP.GT.AND P1, PT, R21, UR5, PT ;  /* 0x0000000515007c0c */ /* 0x000fc8000bf24270 */
[----:B------:R-:W-:Y:S01]  /*5e90*/  ISETP.GT.U32.OR P1, PT, R23, 0x7ffffffe, P1 ;  /* 0x7ffffffe1700780c */ /* 0x000fe20000f24470 */
[----:B---3--:R-:W-:-:S05]  /*5ea0*/  @!P0 FADD R9, -R7, -RZ ;  /* 0x800000ff07098221 */ /* 0x008fca0000000100 */
        /* <DEDUP_REMOVED lines=8> */
[----:B------:R-:W3:Y:S01]  /*5f30*/  @!P0 LDG.E R7, desc[UR8][R16.64+0x8] ;  /* 0x0000080810078981 */ /* 0x000ee2000c1e1900 */
[----:B------:R-:W-:Y:S01]  /*5f40*/  IADD3 R23, PT, PT, R23, 0x3, RZ ;  /* 0x0000000317177810 */ /* 0x000fe20007ffe0ff */
[----:B0-----:R-:W-:-:S03]  /*5f50*/  @!P0 IMAD.WIDE.U32 R18, R27, 0x4, R10 ;  /* 0x000000041b128825 */ /* 0x001fc600078e000a */
[----:B------:R-:W-:-:S04]  /*5f60*/  ISETP.GT.AND P1, PT, R23, UR5, PT ;  /* 0x0000000517007c0c */ /* 0x000fc8000bf24270 */
[----:B------:R-:W-:Y:S01]  /*5f70*/  ISETP.LT.OR P1, PT, R23, 0x1, P1 ;  /* 0x000000011700780c */ /* 0x000fe20000f21670 */
[----:B---3--:R-:W-:-:S05]  /*5f80*/  @!P0 FADD R9, -R7, -RZ ;  /* 0x800000ff07098221 */ /* 0x008fca0000000100 */
[----:B------:R2:W-:Y:S07]  /*5f90*/  @!P0 STG.E desc[UR8][R18.64], R9 ;  /* 0x0000000912008986 */ /* 0x0005ee000c101908 */
[----:B------:R-:W3:Y:S01]  /*5fa0*/  @!P1 LDG.E R7, desc[UR8][R16.64+0xc] ;  /* 0x00000c0810079981 */ /* 0x000ee2000c1e1900 */
[----:B------:R-:W-:-:S04]  /*5fb0*/  @!P1 IMAD.WIDE.U32 R22, R23, 0x4, R10 ;  /* 0x0000000417169825 */ /* 0x000fc800078e000a */
[----:B------:R-:W-:Y:S02]  /*5fc0*/  VIADD R4, R4, 0x4 ;  /* 0x0000000404047836 */ /* 0x000fe40000000000 */
[----:B------:R-:W-:-:S03]  /*5fd0*/  VIADD R12, R12, 0x4 ;  /* 0x000000040c0c7836 */ /* 0x000fc60000000000 */
[----:B------:R-:W-:Y:S01]  /*5fe0*/  ISETP.NE.AND P0, PT, R4, RZ, PT ;  /* 0x000000ff0400720c */ /* 0x000fe20003f05270 */
[----:B---3--:R-:W-:-:S05]  /*5ff0*/  @!P1 FADD R7, -R7, -RZ ;  /* 0x800000ff07079221 */ /* 0x008fca0000000100 */
[----:B------:R2:W-:Y:S07]  /*6000*/  @!P1 STG.E desc[UR8][R22.64], R7 ;  /* 0x0000000716009986 */ /* 0x0005ee000c101908 */
[----:B------:R-:W-:Y:S05]  /*6010*/  @P0 BRA `(.L_x_529) ;  /* 0xfffffffc00780947 */ /* 0x000fea000383ffff */
.L_x_528:
[----:B------:R-:W-:-:S13]  /*6020*/  ISETP.NE.AND P0, PT, R0, RZ, PT ;  /* 0x000000ff0000720c */ /* 0x000fda0003f05270 */
[----:B------:R-:W-:Y:S05]  /*6030*/  @!P0 BRA `(.L_x_526) ;  /* 0x0000001000048947 */ /* 0x000fea0003800000 */
[----:B------:R-:W-:Y:S01]  /*6040*/  IMAD.MOV R0, RZ, RZ, -R0 ;  /* 0x000000ffff007224 */ /* 0x000fe200078e0a00 */
[----:B------:R-:W0:Y:S01]  /*6050*/  LDCU UR4, c[0x3][URZ] ;  /* 0x00c00000ff0477ac */ /* 0x000e220008000800 */
[----:B------:R-:W-:-:S05]  /*6060*/  NOP ;  /* 0x0000000000007918 */ /* 0x000fca0000000000 */
.L_x_533:
[----:B--2-4-:R-:W-:-:S04]  /*6070*/  IADD3 R7, PT, PT, R13, R2, RZ ;  /* 0x000000020d077210 */ /* 0x014fc80007ffe0ff */
[----:B0-----:R-:W-:-:S04]  /*6080*/  ISETP.GT.AND P0, PT, R7, UR4, PT ;  /* 0x0000000407007c0c */ /* 0x001fc8000bf04270 */
[----:B------:R-:W-:-:S13]  /*6090*/  ISETP.LT.OR P0, PT, R7, 0x1, P0 ;  /* 0x000000010700780c */ /* 0x000fda0000701670 */
[----:B------:R-:W0:Y:S01]  /*60a0*/  @!P0 LDC.64 R16, c[0x0][0x388] ;  /* 0x0000e200ff108b82 */ /* 0x000e220000000a00 */
[----:B---3--:R-:W-:-:S04]  /*60b0*/  @!P0 IMAD.IADD R11, R6, 0x1, R7 ;  /* 0x00000001060b8824 */ /* 0x008fc800078e0207 */
[----:B0-----:R-:W-:-:S06]  /*60c0*/  @!P0 IMAD.WIDE R10, R11, 0x4, R16 ;  /* 0x000000040b0a8825 */ /* 0x001fcc00078e0210 */
[----:B------:R-:W2:Y:S01]  /*60d0*/  @!P0 LDG.E R10, desc[UR8][R10.64] ;  /* 0x000000080a0a8981 */ /* 0x000ea2000c1e1900 */
[----:B------:R-:W-:-:S04]  /*60e0*/  @!P0 IMAD.WIDE.U32 R16, R7, 0x4, R16 ;  /* 0x0000000407108825 */ /* 0x000fc800078e0010 */
[----:B------:R-:W-:Y:S02]  /*60f0*/  VIADD R0, R0, 0x1 ;  /* 0x0000000100007836 */ /* 0x000fe40000000000 */
[----:B--2---:R-:W-:-:S05]  /*6100*/  @!P0 FADD R7, -R10, -RZ ;  /* 0x800000ff0a078221 */ /* 0x004fca0000000100 */
[----:B------:R0:W-:Y:S01]  /*6110*/  @!P0 STG.E desc[UR8][R16.64], R7 ;  /* 0x0000000710008986 */ /* 0x0001e2000c101908 */
[----:B------:R-:W-:-:S13]  /*6120*/  ISETP.NE.AND P0, PT, R0, RZ, PT ;  /* 0x000000ff0000720c */ /* 0x000fda0003f05270 */
[----:B0-----:R-:W-:Y:S05]  /*6130*/  @!P0 BRA `(.L_x_526) ;  /* 0x0000000c00c48947 */ /* 0x001fea0003800000 */
[----:B------:R-:W-:Y:S01]  /*6140*/  VIADD R2, R2, 0x1 ;  /* 0x0000000102027836 */ /* 0x000fe20000000000 */
[----:B------:R-:W-:Y:S06]  /*6150*/  BRA `(.L_x_533) ;  /* 0xfffffffc00c47947 */ /* 0x000fec000383ffff */
.L_x_527:
[----:B------:R-:W-:Y:S01]  /*6160*/  ISETP.GE.U32.AND P0, PT, R4, 0x3, PT ;  /* 0x000000030400780c */ /* 0x000fe20003f06070 */
[----:B------:R-:W-:Y:S01]  /*6170*/  HFMA2 R2, -RZ, RZ, 0, 0 ;  /* 0x00000000ff027431 */ /* 0x000fe200000001ff */
[----:B------:R-:W-:-:S11]  /*6180*/  LOP3.LUT R0, R12, 0x3, RZ, 0xc0, !PT ;  /* 0x000000030c007812 */ /* 0x000fd600078ec0ff */
[----:B------:R-:W-:Y:S05]  /*6190*/  @!P0 BRA `(.L_x_534) ;  /* 0x0000000c00648947 */ /* 0x000fea0003800000 */
[----:B------:R-:W-:Y:S01]  /*61a0*/  LOP3.LUT R2, R12, 0xfffffffc, RZ, 0xc0, !PT ;  /* 0xfffffffc0c027812 */ /* 0x000fe200078ec0ff */
[----:B------:R-:W3:Y:S01]  /*61b0*/  LDC.64 R10, c[0x0][0x388] ;  /* 0x0000e200ff0a7b82 */ /* 0x000ee20000000a00 */
[----:B------:R-:W4:Y:S01]  /*61c0*/  LDCU UR5, c[0x3][URZ] ;  /* 0x00c00000ff0577ac */ /* 0x000f220008000800 */
[----:B------:R-:W-:Y:S02]  /*61d0*/  IMAD.MOV.U32 R12, RZ, RZ, RZ ;  /* 0x000000ffff0c7224 */ /* 0x000fe400078e00ff */
        /* <DEDUP_REMOVED lines=11> */
.L_x_537:
[----:B0-----:R-:W-:-:S04]  /*6290*/  IADD3 R7, PT, PT, R13, R12, RZ ;  /* 0x0000000c0d077210 */ /* 0x001fc80007ffe0ff */
[----:B----4-:R-:W-:Y:S01]  /*62a0*/  ISETP.GT.AND P1, PT, R7, UR4, PT ;  /* 0x0000000407007c0c */ /* 0x010fe2000bf24270 */
[----:B--2---:R-:W-:-:S03]  /*62b0*/  IMAD.IADD R19, R6, 0x1, R7 ;  /* 0x0000000106137824 */ /* 0x004fc600078e0207 */
[----:B------:R-:W-:Y:S01]  /*62c0*/  ISETP.LT.OR P1, PT, R7, 0x1, P1 ;  /* 0x000000010700780c */ /* 0x000fe20000f21670 */
[----:B0-----:R-:W-:-:S12]  /*62d0*/  IMAD.WIDE R18, R19, 0x4, R16 ;  /* 0x0000000413127825 */ /* 0x001fd800078e0210 */
        /* <DEDUP_REMOVED lines=13> */
[----:B------:R-:W4:Y:S01]  /*63b0*/  @!P1 LDG.E R29, desc[UR8][R18.64+0x8] ;  /* 0x00000808121d9981 */ /* 0x000f22000c1e1900 */
[----:B------:R-:W-:Y:S01]  /*63c0*/  ISETP.GT.AND P2, PT, R31, UR4, PT ;  /* 0x000000041f007c0c */ /* 0x000fe2000bf44270 */
[----:B------:R-:W-:-:S03]  /*63d0*/  @!P1 IMAD.WIDE.U32 R24, R25, 0x4, R16 ;  /* 0x0000000419189825 */ /* 0x000fc600078e0010 */
[----:B------:R-:W-:Y:S02]  /*63e0*/  ISETP.LT.OR P2, PT, R31, 0x1, P2 ;  /* 0x000000011f00780c */ /* 0x000fe40001741670 */
[----:B------:R-:W-:Y:S01]  /*63f0*/  IADD3 R33, PT, PT, R13, 0x4, R12 ;  /* 0x000000040d217810 */ /* 0x000fe20007ffe00c */
[----:B----4-:R4:W-:Y:S10]  /*6400*/  @!P1 STG.E desc[UR8][R24.64], R29 ;  /* 0x0000001d18009986 */ /* 0x0109f4000c101908 */
[----:B0-----:R-:W5:Y:S01]  /*6410*/  @!P2 LDG.E R9, desc[UR8][R18.64+0xc] ;  /* 0x00000c081209a981 */ /* 0x001f62000c1e1900 */
[----:B------:R-:W-:Y:S01]  /*6420*/  ISETP.GT.AND P1, PT, R33, UR4, PT ;  /* 0x0000000421007c0c */ /* 0x000fe2000bf24270 */
[----:B------:R-:W-:-:S02]  /*6430*/  IMAD.IADD R21, R6, 0x1, R33 ;  /* 0x0000000106157824 */ /* 0x000fc400078e0221 */
[----:B--2---:R-:W-:Y:S01]  /*6440*/  @!P2 IMAD.WIDE.U32 R22, R31, 0x4, R16 ;  /* 0x000000041f16a825 */ /* 0x004fe200078e0010 */
[----:B------:R-:W-:-:S03]  /*6450*/  ISETP.LT.OR P1, PT, R33, 0x1, P1 ;  /* 0x000000012100780c */ /* 0x000fc60000f21670 */
[----:B------:R-:W-:-:S04]  /*6460*/  IMAD.WIDE R20, R21, 0x4, R16 ;  /* 0x0000000415147825 */ /* 0x000fc800078e0210 */
[----:B------:R-:W-:Y:S01]  /*6470*/  VIADD R31, R7, 0x5 ;  /* 0x00000005071f7836 */ /* 0x000fe20000000000 */
[----:B-----5:R0:W-:Y:S05]  /*6480*/  @!P2 STG.E desc[UR8][R22.64], R9 ;  /* 0x000000091600a986 */ /* 0x0201ea000c101908 */
[----:B------:R-:W2:Y:S01]  /*6490*/  @!P1 LDG.E R27, desc[UR8][R20.64] ;  /* 0x00000008141b9981 */ /* 0x000ea2000c1e1900 */
[----:B------:R-:W-:Y:S01]  /*64a0*/  ISETP.GT.AND P2, PT, R31, UR4, PT ;  /* 0x000000041f007c0c */ /* 0x000fe2000bf44270 */
[----:B------:R-:W-:-:S03]  /*64b0*/  @!P1 IMAD.WIDE.U32 R18, R33, 0x4, R16 ;  /* 0x0000000421129825 */ /* 0x000fc600078e0010 */
[----:B------:R-:W-:Y:S01]  /*64c0*/  ISETP.GT.U32.OR P2, PT, R33, 0x7ffffffe, P2 ;  /* 0x7ffffffe2100780c */ /* 0x000fe20001744470 */
[----:B----4-:R-:W-:Y:S01]  /*64d0*/  VIADD R25, R7, 0x6 ;  /* 0x0000000607197836 */ /* 0x010fe20000000000 */
[----:B--2---:R2:W-:Y:S11]  /*64e0*/  @!P1 STG.E desc[UR8][R18.64], R27 ;  /* 0x0000001b12009986 */ /* 0x0045f6000c101908 */
[----:B------:R-:W4:Y:S01]  /*64f0*/  @!P2 LDG.E R29, desc[UR8][R20.64+0x4] ;  /* 0x00000408141da981 */ /* 0x000f22000c1e1900 */
[----:B------:R-:W-:Y:S01]  /*6500*/  ISETP.GT.AND P1, PT, R25, UR4, PT ;  /* 0x0000000419007c0c */ /* 0x000fe2000bf24270 */
[----:B0-----:R-:W-:-:S03]  /*6510*/  @!P2 IMAD.WIDE.U32 R22, R31, 0x4, R16 ;  /* 0x000000041f16a825 */ /* 0x001fc600078e0010 */
[----:B------:R-:W-:Y:S02]  /*6520*/  ISETP.LT.OR P1, PT, R25, 0x1, P1 ;  /* 0x000000011900780c */ /* 0x000fe40000f21670 */
[----:B------:R-:W-:Y:S01]  /*6530*/  IADD3 R31, PT, PT, R7, 0x7, RZ ;  /* 0x00000007071f7810 */ /* 0x000fe20007ffe0ff */
[----:B----4-:R0:W-:Y:S10]  /*6540*/  @!P2 STG.E desc[UR8][R22.64], R29 ;  /* 0x0000001d1600a986 */ /* 0x0101f4000c101908 */
[----:B------:R-:W4:Y:S01]  /*6550*/  @!P1 LDG.E R9, desc[UR8][R20.64+0x8] ;  /* 0x0000080814099981 */ /* 0x000f22000c1e1900 */
[----:B------:R-:W-:Y:S01]  /*6560*/  ISETP.GT.AND P2, PT, R31, UR4, PT ;  /* 0x000000041f007c0c */ /* 0x000fe2000bf44270 */
[----:B------:R-:W-:-:S03]  /*6570*/  @!P1 IMAD.WIDE.U32 R24, R25, 0x4, R16 ;  /* 0x0000000419189825 */ /* 0x000fc600078e0010 */
[----:B------:R-:W-:Y:S02]  /*6580*/  ISETP.LT.OR P2, PT, R31, 0x1, P2 ;  /* 0x000000011f00780c */ /* 0x000fe40001741670 */
[----:B------:R-:W-:Y:S01]  /*6590*/  IADD3 R33, PT, PT, R13, 0x8, R12 ;  /* 0x000000080d217810 */ /* 0x000fe20007ffe00c */
[----:B----4-:R4:W-:Y:S10]  /*65a0*/  @!P1 STG.E desc[UR8][R24.64], R9 ;  /* 0x0000000918009986 */ /* 0x0109f4000c101908 */
[----:B--2---:R-:W2:Y:S01]  /*65b0*/  @!P2 LDG.E R27, desc[UR8][R20.64+0xc] ;  /* 0x00000c08141ba981 */ /* 0x004ea2000c1e1900 */
[----:B------:R-:W-:Y:S01]  /*65c0*/  ISETP.GT.AND P1, PT, R33, UR4, PT ;  /* 0x0000000421007c0c */ /* 0x000fe2000bf24270 */
[----:B------:R-:W-:-:S02]  /*65d0*/  IMAD.IADD R19, R6, 0x1, R33 ;  /* 0x0000000106137824 */ /* 0x000fc400078e0221 */
[----:B0-----:R-:W-:Y:S01]  /*65e0*/  @!P2 IMAD.WIDE.U32 R22, R31, 0x4, R16 ;  /* 0x000000041f16a825 */ /* 0x001fe200078e0010 */
[----:B------:R-:W-:-:S03]  /*65f0*/  ISETP.LT.OR P1, PT, R33, 0x1, P1 ;  /* 0x000000012100780c */ /* 0x000fc60000f21670 */
[----:B------:R-:W-:-:S04]  /*6600*/  IMAD.WIDE R18, R19, 0x4, R16 ;  /* 0x0000000413127825 */ /* 0x000fc800078e0210 */
[----:B------:R-:W-:Y:S01]  /*6610*/  VIADD R31, R7, 0x9 ;  /* 0x00000009071f7836 */ /* 0x000fe20000000000 */
[----:B--2---:R0:W-:Y:S05]  /*6620*/  @!P2 STG.E desc[UR8][R22.64], R27 ;  /* 0x0000001b1600a986 */ /* 0x0041ea000c101908 */
        /* <DEDUP_REMOVED lines=40> */
[----:B--2---:R-:W-:-:S03]  /*68b0*/  @!P1 IMAD.WIDE.U32 R18, R25, 0x4, R16 ;  /* 0x0000000419129825 */ /* 0x004fc600078e0010 */
[C---:B------:R-:W-:Y:S02]  /*68c0*/  ISETP.LT.OR P2, PT, R31.reuse, 0x1, P2 ;  /* 0x000000011f00780c */ /* 0x040fe40001741670 */
[----:B----4-:R0:W-:Y:S11]  /*68d0*/  @!P1 STG.E desc[UR8][R18.64], R29 ;  /* 0x0000001d12009986 */ /* 0x0101f6000c101908 */
[----:B------:R-:W2:Y:S01]  /*68e0*/  @!P2 LDG.E R7, desc[UR8][R20.64+0xc] ;  /* 0x00000c081407a981 */ /* 0x000ea2000c1e1900 */
[----:B------:R-:W-:-:S04]  /*68f0*/  @!P2 IMAD.WIDE.U32 R24, R31, 0x4, R16 ;  /* 0x000000041f18a825 */ /* 0x000fc800078e0010 */
[----:B------:R-:W-:Y:S02]  /*6900*/  VIADD R4, R4, 0x10 ;  /* 0x0000001004047836 */ /* 0x000fe40000000000 */
[----:B------:R-:W-:-:S03]  /*6910*/  VIADD R12, R12, 0x10 ;  /* 0x000000100c0c7836 */ /* 0x000fc60000000000 */
[----:B------:R-:W-:Y:S01]  /*6920*/  ISETP.GE.AND P1, PT, R4, -0xc, PT ;  /* 0xfffffff40400780c */ /* 0x000fe20003f26270 */
[----:B--2---:R0:W-:-:S12]  /*6930*/  @!P2 STG.E desc[UR8][R24.64], R7 ;  /* 0x000000071800a986 */ /* 0x0041d8000c101908 */
[----:B------:R-:W-:Y:S05]  /*6940*/  @!P1 BRA `(.L_x_537) ;  /* 0xfffffff800509947 */ /* 0x000fea000383ffff */
.L_x_536:
[----:B0-----:R-:W-:-:S05]  /*6950*/  IMAD.MOV R7, RZ, RZ, -R4 ;  /* 0x000000ffff077224 */ /* 0x001fca00078e0a04 */
[----:B------:R-:W-:-:S13]  /*6960*/  ISETP.GT.AND P1, PT, R7, 0x4, PT ;  /* 0x000000040700780c */ /* 0x000fda0003f24270 */
[----:B------:R-:W-:Y:S05]  /*6970*/  @!P1 BRA `(.L_x_538) ;  /* 0x0000000000ec9947 */ /* 0x000fea0003800000 */
[----:B------:R-:W0:Y:S01]  /*6980*/  LDCU UR4, c[0x3][URZ] ;  /* 0x00c00000ff0477ac */ /* 0x000e220008000800 */
[----:B------:R-:W4:Y:S01]  /*6990*/  LDC.64 R16, c[0x0][0x388] ;  /* 0x0000e200ff107b82 */ /* 0x000f220000000a00 */
[----:B--2---:R-:W-:-:S05]  /*69a0*/  IADD3 R25, PT, PT, R13, R12, RZ ;  /* 0x0000000c0d197210 */ /* 0x004fca0007ffe0ff */
[----:B------:R-:W-:Y:S01]  /*69b0*/  IMAD.IADD R19, R6, 0x1, R25 ;  /* 0x0000000106137824 */ /* 0x000fe200078e0219 */
[----:B0-----:R-:W-:-:S04]  /*69c0*/  ISETP.GT.AND P0, PT, R25, UR4, PT ;  /* 0x0000000419007c0c */ /* 0x001fc8000bf04270 */
[----:B------:R-:W-:Y:S01]  /*69d0*/  ISETP.LT.OR P0, PT, R25, 0x1, P0 ;  /* 0x000000011900780c */ /* 0x000fe20000701670 */
[----:B----4-:R-:W-:-:S12]  /*69e0*/  IMAD.WIDE R18, R19, 0x4, R16 ;  /* 0x0000000413127825 */ /* 0x010fd800078e0210 */
        /* <DEDUP_REMOVED lines=16> */
[----:B------:R-:W-:Y:S01]  /*6af0*/  ISETP.LT.OR P1, PT, R31, 0x1, P1 ;  /* 0x000000011f00780c */ /* 0x000fe20000f21670 */
[----:B------:R-:W-:-:S04]  /*6b00*/  VIADD R12, R12, 0x4 ;  /* 0x000000040c0c7836 */ /* 0x000fc80000000000 */
[----:B------:R-:W-:Y:S01]  /*6b10*/  IMAD.IADD R29, R13, 0x1, R12 ;  /* 0x000000010d1d7824 */ /* 0x000fe200078e020c */
[----:B----4-:R4:W-:Y:S07]  /*6b20*/  @!P0 STG.E desc[UR8][R24.64], R27 ;  /* 0x0000001b18008986 */ /* 0x0109ee000c101908 */
[----:B0-----:R-:W5:Y:S01]  /*6b30*/  @!P1 LDG.E R7, desc[UR8][R18.64+0xc] ;  /* 0x00000c0812079981 */ /* 0x001f62000c1e1900 */
[----:B------:R-:W-:Y:S01]  /*6b40*/  ISETP.GT.AND P0, PT, R29, UR4, PT ;  /* 0x000000041d007c0c */ /* 0x000fe2000bf04270 */
[----:B------:R-:W-:-:S02]  /*6b50*/  IMAD.IADD R21, R6, 0x1, R29 ;  /* 0x0000000106157824 */ /* 0x000fc400078e021d */
[----:B--2---:R-:W-:Y:S01]  /*6b60*/  @!P1 IMAD.WIDE.U32 R22, R31, 0x4, R16 ;  /* 0x000000041f169825 */ /* 0x004fe200078e0010 */
[----:B------:R-:W-:-:S03]  /*6b70*/  ISETP.LT.OR P0, PT, R29, 0x1, P0 ;  /* 0x000000011d00780c */ /* 0x000fc60000701670 */
[--C-:B------:R-:W-:Y:S01]  /*6b80*/  IMAD.WIDE R20, R21, 0x4, R16.reuse ;  /* 0x0000000415147825 */ /* 0x100fe200078e0210 */
[----:B----4-:R-:W-:Y:S01]  /*6b90*/  IADD3 R27, PT, PT, R29, 0x1, RZ ;  /* 0x000000011d1b7810 */ /* 0x010fe20007ffe0ff */
[----:B-----5:R0:W-:Y:S08]  /*6ba0*/  @!P1 STG.E desc[UR8][R22.64], R7 ;  /* 0x0000000716009986 */ /* 0x0201f0000c101908 */
[----:B------:R-:W2:Y:S01]  /*6bb0*/  @!P0 LDG.E R9, desc[UR8][R20.64] ;  /* 0x0000000814098981 */ /* 0x000ea2000c1e1900 */
[----:B------:R-:W-:Y:S01]  /*6bc0*/  ISETP.GT.AND P1, PT, R27, UR4, PT ;  /* 0x000000041b007c0c */ /* 0x000fe2000bf24270 */
[----:B------:R-:W-:-:S03]  /*6bd0*/  @!P0 IMAD.WIDE.U32 R18, R29, 0x4, R16 ;  /* 0x000000041d128825 */ /* 0x000fc600078e0010 */
[C---:B------:R-:W-:Y:S01]  /*6be0*/  ISETP.GT.U32.OR P1, PT, R29.reuse, 0x7ffffffe, P1 ;  /* 0x7ffffffe1d00780c */ /* 0x040fe20000f24470 */
[----:B------:R-:W-:Y:S01]  /*6bf0*/  VIADD R31, R29, 0x2 ;  /* 0x000000021d1f7836 */ /* 0x000fe20000000000 */
[----:B--2---:R2:W-:Y:S11]  /*6c00*/  @!P0 STG.E desc[UR8][R18.64], R9 ;  /* 0x0000000912008986 */ /* 0x0045f6000c101908 */
[----:B------:R-:W4:Y:S01]  /*6c10*/  @!P1 LDG.E R25, desc[UR8][R20.64+0x4] ;  /* 0x0000040814199981 */ /* 0x000f22000c1e1900 */
[----:B------:R-:W-:Y:S01]  /*6c20*/  ISETP.GT.AND P0, PT, R31, UR4, PT ;  /* 0x000000041f007c0c */ /* 0x000fe2000bf04270 */
[----:B0-----:R-:W-:-:S03]  /*6c30*/  @!P1 IMAD.WIDE.U32 R22, R27, 0x4, R16 ;  /* 0x000000041b169825 */ /* 0x001fc600078e0010 */
[----:B------:R-:W-:Y:S01]  /*6c40*/  ISETP.LT.OR P0, PT, R31, 0x1, P0 ;  /* 0x000000011f00780c */ /* 0x000fe20000701670 */
[----:B------:R-:W-:Y:S01]  /*6c50*/  VIADD R29, R29, 0x3 ;  /* 0x000000031d1d7836 */ /* 0x000fe20000000000 */
[----:B----4-:R0:W-:Y:S11]  /*6c60*/  @!P1 STG.E desc[UR8][R22.64], R25 ;  /* 0x0000001916009986 */ /* 0x0101f6000c101908 */
[----:B------:R-:W4:Y:S01]  /*6c70*/  @!P0 LDG.E R7, desc[UR8][R20.64+0x8] ;  /* 0x0000080814078981 */ /* 0x000f22000c1e1900 */
[----:B------:R-:W-:Y:S01]  /*6c80*/  ISETP.GT.AND P1, PT, R29, UR4, PT ;  /* 0x000000041d007c0c */ /* 0x000fe2000bf24270 */
[----:B--2---:R-:W-:-:S03]  /*6c90*/  @!P0 IMAD.WIDE.U32 R18, R31, 0x4, R16 ;  /* 0x000000041f128825 */ /* 0x004fc600078e0010 */
[C---:B------:R-:W-:Y:S02]  /*6ca0*/  ISETP.LT.OR P1, PT, R29.reuse, 0x1, P1 ;  /* 0x000000011d00780c */ /* 0x040fe40000f21670 */
[----:B----4-:R0:W-:Y:S11]  /*6cb0*/  @!P0 STG.E desc[UR8][R18.64], R7 ;  /* 0x0000000712008986 */ /* 0x0101f6000c101908 */
[----:B------:R-:W2:Y:S01]  /*6cc0*/  @!P1 LDG.E R9, desc[UR8][R20.64+0xc] ;  /* 0x00000c0814099981 */ /* 0x000ea2000c1e1900 */
[----:B------:R-:W-:Y:S01]  /*6cd0*/  @!P1 IMAD.WIDE.U32 R16, R29, 0x4, R16 ;  /* 0x000000041d109825 */ /* 0x000fe200078e0010 */
[----:B------:R-:W-:-:S03]  /*6ce0*/  PLOP3.LUT P0, PT, PT, PT, PT, 0x8, 0x80 ;  /* 0x000000000080781c */ /* 0x000fc60003f0e170 */
[----:B------:R-:W-:Y:S02]  /*6cf0*/  VIADD R4, R4, 0x4 ;  /* 0x0000000404047836 */ /* 0x000fe40000000000 */
[----:B------:R-:W-:-:S03]  /*6d00*/  VIADD R12, R12, 0x4 ;  /* 0x000000040c0c7836 */ /* 0x000fc60000000000 */
[----:B------:R-:W-:Y:S01]  /*6d10*/  IADD3 R4, PT, PT, R4, 0x4, RZ ;  /* 0x0000000404047810 */ /* 0x000fe20007ffe0ff */
[----:B--2---:R0:W-:Y:S06]  /*6d20*/  @!P1 STG.E desc[UR8][R16.64], R9 ;  /* 0x0000000910009986 */ /* 0x0041ec000c101908 */
.L_x_538:
[----:B------:R-:W-:-:S13]  /*6d30*/  ISETP.EQ.AND P1, PT, R4, RZ, PT ;  /* 0x000000ff0400720c */ /* 0x000fda0003f22270 */
[----:B------:R-:W-:Y:S05]  /*6d40*/  @!P0 BRA P1, `(.L_x_534) ;  /* 0x0000000000788947 */ /* 0x000fea0000800000 */
.L_x_535:
[----:B0---4-:R-:W-:-:S04]  /*6d50*/  IMAD.IADD R23, R13, 0x1, R12 ;  /* 0x000000010d177824 */ /* 0x011fc800078e020c */
[----:B------:R-:W-:Y:S01]  /*6d60*/  IMAD.IADD R17, R6, 0x1, R23 ;  /* 0x0000000106117824 */ /* 0x000fe200078e0217 */
[----:B------:R-:W-:-:S03]  /*6d70*/  ISETP.GT.AND P0, PT, R23, UR5, PT ;  /* 0x0000000517007c0c */ /* 0x000fc6000bf04270 */
[----:B---3--:R-:W-:Y:S01]  /*6d80*/  IMAD.WIDE R16, R17, 0x4, R10 ;  /* 0x0000000411107825 */ /* 0x008fe200078e020a */
[----:B------:R-:W-:-:S13]  /*6d90*/  ISETP.LT.OR P0, PT, R23, 0x1, P0 ;  /* 0x000000011700780c */ /* 0x000fda0000701670 */
[----:B------:R-:W3:Y:S01]  /*6da0*/  @!P0 LDG.E R7, desc[UR8][R16.64] ;  /* 0x0000000810078981 */ /* 0x000ee2000c1e1900 */
[C---:B--2---:R-:W-:Y:S01]  /*6db0*/  IADD3 R21, PT, PT, R23.reuse, 0x1, RZ ;  /* 0x0000000117157810 */ /* 0x044fe20007ffe0ff */
[----:B------:R-:W-:-:S03]  /*6dc0*/  @!P0 IMAD.WIDE.U32 R18, R23, 0x4, R10 ;  /* 0x0000000417128825 */ /* 0x000fc600078e000a */
[----:B------:R-:W-:-:S04]  /*6dd0*/  ISETP.GT.AND P1, PT, R21, UR5, PT ;  /* 0x0000000515007c0c */ /* 0x000fc8000bf24270 */
[C---:B------:R-:W-:Y:S01]  /*6de0*/  ISETP.GT.U32.OR P1, PT, R23.reuse, 0x7ffffffe, P1 ;  /* 0x7ffffffe1700780c */ /* 0x040fe20000f24470 */
[----:B------:R-:W-:Y:S01]  /*6df0*/  VIADD R27, R23, 0x2 ;  /* 0x00000002171b7836 */ /* 0x000fe20000000000 */
[----:B---3--:R0:W-:Y:S11]  /*6e00*/  @!P0 STG.E desc[UR8][R18.64], R7 ;  /* 0x0000000712008986 */ /* 0x0081f6000c101908 */
[----:B------:R-:W2:Y:S01]  /*6e10*/  @!P1 LDG.E R9, desc[UR8][R16.64+0x4] ;  /* 0x0000040810099981 */ /* 0x000ea2000c1e1900 */
[----:B------:R-:W-:Y:S01]  /*6e20*/  ISETP.GT.AND P0, PT, R27, UR5, PT ;  /* 0x000000051b007c0c */ /* 0x000fe2000bf04270 */
[----:B------:R-:W-:-:S03]  /*6e30*/  @!P1 IMAD.WIDE.U32 R20, R21, 0x4, R10 ;  /* 0x0000000415149825 */ /* 0x000fc600078e000a */
[----:B------:R-:W-:Y:S01]  /*6e40*/  ISETP.LT.OR P0, PT, R27, 0x1, P0 ;  /* 0x000000011b00780c */ /* 0x000fe20000701670 */
[----:B------:R-:W-:Y:S01]  /*6e50*/  VIADD R23, R23, 0x3 ;  /* 0x0000000317177836 */ /* 0x000fe20000000000 */
[----:B--2---:R4:W-:Y:S11]  /*6e60*/  @!P1 STG.E desc[UR8][R20.64], R9 ;  /* 0x0000000914009986 */ /* 0x0049f6000c101908 */
[----:B------:R-:W2:Y:S01]  /*6e70*/  @!P0 LDG.E R25, desc[UR8][R16.64+0x8] ;  /* 0x0000080810198981 */ /* 0x000ea2000c1e1900 */
[----:B------:R-:W-:Y:S01]  /*6e80*/  ISETP.GT.AND P1, PT, R23, UR5, PT ;  /* 0x0000000517007c0c */ /* 0x000fe2000bf24270 */
[----:B0-----:R-:W-:-:S03]  /*6e90*/  @!P0 IMAD.WIDE.U32 R18, R27, 0x4, R10 ;  /* 0x000000041b128825 */ /* 0x001fc600078e000a */
[C---:B------:R-:W-:Y:S02]  /*6ea0*/  ISETP.LT.OR P1, PT, R23.reuse, 0x1, P1 ;  /* 0x000000011700780c */ /* 0x040fe40000f21670 */
[----:B--2---:R4:W-:Y:S11]  /*6eb0*/  @!P0 STG.E desc[UR8][R18.64], R25 ;  /* 0x0000001912008986 */ /* 0x0049f6000c101908 */
[----:B------:R-:W2:Y:S01]  /*6ec0*/  @!P1 LDG.E R7, desc[UR8][R16.64+0xc] ;  /* 0x00000c0810079981 */ /* 0x000ea2000c1e1900 */
[----:B------:R-:W-:Y:S01]  /*6ed0*/  @!P1 IMAD.WIDE.U32 R22, R23, 0x4, R10 ;  /* 0x0000000417169825 */ /* 0x000fe200078e000a */
[----:B------:R-:W-:-:S03]  /*6ee0*/  IADD3 R12, PT, PT, R12, 0x4, RZ ;  /* 0x000000040c0c7810 */ /* 0x000fc60007ffe0ff */
[----:B------:R-:W-:-:S05]  /*6ef0*/  VIADD R4, R4, 0x4 ;  /* 0x0000000404047836 */ /* 0x000fca0000000000 */
[----:B------:R-:W-:Y:S01]  /*6f00*/  ISETP.NE.AND P0, PT, R4, RZ, PT ;  /* 0x000000ff0400720c */ /* 0x000fe20003f05270 */
[----:B--2---:R4:W-:-:S12]  /*6f10*/  @!P1 STG.E desc[UR8][R22.64], R7 ;  /* 0x0000000716009986 */ /* 0x0049d8000c101908 */
[----:B------:R-:W-:Y:S05]  /*6f20*/  @P0 BRA `(.L_x_535) ;  /* 0xfffffffc00880947 */ /* 0x000fea000383ffff */
.L_x_534:
[----:B------:R-:W-:-:S13]  /*6f30*/  ISETP.NE.AND P0, PT, R0, RZ, PT ;  /* 0x000000ff0000720c */ /* 0x000fda0003f05270 */
[----:B------:R-:W-:Y:S05]  /*6f40*/  @!P0 BRA `(.L_x_526) ;  /* 0x0000000000408947 */ /* 0x000fea0003800000 */
[----:B------:R-:W-:Y:S01]  /*6f50*/  IMAD.MOV R0, RZ, RZ, -R0 ;  /* 0x000000ffff007224 */ /* 0x000fe200078e0a00 */
[----:B------:R-:W0:Y:S01]  /*6f60*/  LDCU UR4, c[0x3][URZ] ;  /* 0x00c00000ff0477ac */ /* 0x000e220008000800 */
[----:B------:R-:W-:-:S05]  /*6f70*/  NOP ;  /* 0x0000000000007918 */ /* 0x000fca0000000000 */
.L_x_539:
[----:B0---4-:R-:W-:-:S05]  /*6f80*/  IMAD.IADD R7, R13, 0x1, R2 ;  /* 0x000000010d077824 */ /* 0x011fca00078e0202 */
[----:B------:R-:W-:-:S04]  /*6f90*/  ISETP.GT.AND P0, PT, R7, UR4, PT ;  /* 0x0000000407007c0c */ /* 0x000fc8000bf04270 */
[----:B------:R-:W-:-:S13]  /*6fa0*/  ISETP.LT.OR P0, PT, R7, 0x1, P0 ;  /* 0x000000010700780c */ /* 0x000fda0000701670 */
[----:B------:R-:W0:Y:S01]  /*6fb0*/  @!P0 LDC.64 R16, c[0x0][0x388] ;  /* 0x0000e200ff108b82 */ /* 0x000e220000000a00 */
[----:B---3--:R-:W-:-:S04]  /*6fc0*/  @!P0 IMAD.IADD R11, R6, 0x1, R7 ;  /* 0x00000001060b8824 */ /* 0x008fc800078e0207 */
        /* <DEDUP_REMOVED lines=8> */
.L_x_526:
[----:B------:R-:W-:-:S13]  /*7050*/  ISETP.GT.U32.AND P0, PT, R5, 0x7ffffffe, PT ;  /* 0x7ffffffe0500780c */ /* 0x000fda0003f04070 */
[----:B------:R-:W-:Y:S05]  /*7060*/  @P0 BRA `(.L_x_540) ;  /* 0x0000000400700947 */ /* 0x000fea0003800000 */
[----:B------:R-:W-:Y:S01]  /*7070*/  ISETP.GE.U32.AND P0, PT, R5, 0x3, PT ;  /* 0x000000030500780c */ /* 0x000fe20003f06070 */
[----:B------:R-:W-:Y:S01]  /*7080*/  IMAD.MOV.U32 R2, RZ, RZ, RZ ;  /* 0x000000ffff027224 */ /* 0x000fe200078e00ff */
[----:B------:R-:W-:-:S11]  /*7090*/  LOP3.LUT R0, R8, 0x3, RZ, 0xc0, !PT ;  /* 0x0000000308007812 */ /* 0x000fd600078ec0ff */
[----:B------:R-:W-:Y:S05]  /*70a0*/  @!P0 BRA `(.L_x_541) ;  /* 0x0000000400008947 */ /* 0x000fea0003800000 */
[----:B0---4-:R-:W0:Y:S01]  /*70b0*/  LDC R17, c[0x3][RZ] ;  /* 0x00c00000ff117b82 */ /* 0x011e220000000800 */
[----:B------:R-:W3:Y:S01]  /*70c0*/  LDCU UR4, c[0x3][URZ] ;  /* 0x00c00000ff0477ac */ /* 0x000ee20008000800 */
[----:B------:R-:W-:Y:S01]  /*70d0*/  LOP3.LUT R2, R8, 0xfffffffc, RZ, 0xc0, !PT ;  /* 0xfffffffc08027812 */ /* 0x000fe200078ec0ff */
[----:B------:R-:W-:-:S03]  /*70e0*/  VIADD R8, R15, 0x2 ;  /* 0x000000020f087836 */ /* 0x000fc60000000000 */
[----:B--2---:R-:W-:Y:S02]  /*70f0*/  IADD3 R20, PT, PT, -R2, RZ, RZ ;  /* 0x000000ff02147210 */ /* 0x004fe40007ffe1ff */
[----:B------:R-:W2:Y:S08]  /*7100*/  LDC R7, c[0x3][RZ] ;  /* 0x00c00000ff077b82 */ /* 0x000eb00000000800 */
[----:B------:R-:W4:Y:S01]  /*7110*/  LDC R18, c[0x0][0x380] ;  /* 0x0000e000ff127b82 */ /* 0x000f220000000800 */
[----:B---3--:R-:W-:-:S07]  /*7120*/  IMAD.U32 R11, RZ, RZ, UR4 ;  /* 0x00000004ff0b7e24 */ /* 0x008fce000f8e00ff */
[----:B------:R-:W3:Y:S01]  /*7130*/  LDC.64 R4, c[0x0][0x388] ;  /* 0x0000e200ff047b82 */ /* 0x000ee20000000a00 */
[C---:B0-----:R-:W-:Y:S02]  /*7140*/  IMAD.SHL.U32 R9, R17.reuse, 0x4, RZ ;  /* 0x0000000411097824 */ /* 0x041fe400078e00ff */
[C---:B------:R-:W-:Y:S02]  /*7150*/  IMAD.SHL.U32 R10, R17.reuse, 0x2, RZ ;  /* 0x00000002110a7824 */ /* 0x040fe400078e00ff */
[----:B------:R-:W-:Y:S01]  /*7160*/  IMAD R17, R17, 0x3, RZ ;  /* 0x0000000311117824 */ /* 0x000fe200078e02ff */
[----:B------:R-:W-:-:S07]  /*7170*/  IADD3 R14, PT, PT, R9, 0x8, RZ ;  /* 0x00000008090e7810 */ /* 0x000fce0007ffe0ff */
.L_x_550:
[C---:B0-2---:R-:W-:Y:S01]  /*7180*/  VIADD R16, R8.reuse, 0xfffffffe ;  /* 0xfffffffe08107836 */ /* 0x045fe20000000000 */
[----:B------:R-:W-:Y:S01]  /*7190*/  BSSY.RECONVERGENT B1, `(.L_x_542) ;  /* 0x000000e000017945 */ /* 0x000fe20003800200 */
[C---:B------:R-:W-:Y:S01]  /*71a0*/  VIADD R12, R8.reuse, 0x1 ;  /* 0x00000001080c7836 */ /* 0x040fe20000000000 */
[-C--:B--2---:R-:W-:Y:S02]  /*71b0*/  ISETP.GT.AND P3, PT, R8, R7.reuse, PT ;  /* 0x000000070800720c */ /* 0x084fe40003f64270 */
[-C--:B------:R-:W-:Y:S02]  /*71c0*/  ISETP.GT.AND P0, PT, R16, R7.reuse, PT ;  /* 0x000000071000720c */ /* 0x080fe40003f04270 */
[-C--:B------:R-:W-:Y:S02]  /*71d0*/  ISETP.GT.AND P1, PT, R12, R7.reuse, PT ;  /* 0x000000070c00720c */ /* 0x080fe40003f24270 */
[C---:B------:R-:W-:Y:S02]  /*71e0*/  ISETP.LT.OR P0, PT, R16.reuse, 0x1, P0 ;  /* 0x000000011000780c */ /* 0x040fe40000701670 */
[----:B------:R-:W-:-:S11]  /*71f0*/  ISETP.GE.AND P2, PT, R16, R7, PT ;  /* 0x000000071000720c */ /* 0x000fd60003f46270 */
[----:B------:R-:W-:Y:S05]  /*7200*/  @P0 BRA `(.L_x_543) ;  /* 0x0000000000180947 */ /* 0x000fea0003800000 */
[----:B---3--:R-:W-:-:S05]  /*7210*/  IMAD.WIDE R12, R11, 0x4, R4 ;  /* 0x000000040b0c7825 */ /* 0x008fca00078e0204 */
[----:B------:R-:W2:Y:S01]  /*7220*/  LDG.E R16, desc[UR8][R12.64] ;  /* 0x000000080c107981 */ /* 0x000ea2000c1e1900 */
[----:B----4-:R-:W-:-:S13]  /*7230*/  ISETP.NE.AND P0, PT, R18, 0x1, PT ;  /* 0x000000011200780c */ /* 0x010fda0003f05270 */
[----:B--2---:R-:W-:Y:S01]  /*7240*/  @!P0 FADD R19, -R16, -RZ ;  /* 0x800000ff10138221 */ /* 0x004fe20000000100 */
[----:B------:R-:W-:-:S05]  /*7250*/  @P0 IMAD.MOV.U32 R19, RZ, RZ, R16 ;  /* 0x000000ffff130224 */ /* 0x000fca00078e0010 */
[----:B------:R0:W-:Y:S02]  /*7260*/  STG.E desc[UR8][R12.64+0x4], R19 ;  /* 0x000004130c007986 */ /* 0x0001e4000c101908 */
.L_x_543:
[----:B------:R-:W-:Y:S05]  /*7270*/  BSYNC.RECONVERGENT B1 ;  /* 0x0000000000017941 */ /* 0x000fea0003800200 */
.L_x_542:
[----:B------:R-:W-:Y:S04]  /*7280*/  BSSY.RECONVERGENT B1, `(.L_x_544) ;  /* 0x0000008000017945 */ /* 0x000fe80003800200 */
[----:B------:R-:W-:Y:S05]  /*7290*/  @P2 BRA `(.L_x_545) ;  /* 0x0000000000182947 */ /* 0x000fea0003800000 */
[----:B0-----:R-:W-:-:S05]  /*72a0*/  IADD3 R13, PT, PT, R10, 0x2, RZ ;  /* 0x000000020a0d7810 */ /* 0x001fca0007ffe0ff */
[----:B---3--:R-:W-:-:S05]  /*72b0*/  IMAD.WIDE R12, R13, 0x4, R4 ;  /* 0x000000040d0c7825 */ /* 0x008fca00078e0204 */
[----:B------:R-:W2:Y:S01]  /*72c0*/  LDG.E R16, desc[UR8][R12.64] ;  /* 0x000000080c107981 */ /* 0x000ea2000c1e1900 */
[----:B----4-:R-:W-:-:S13]  /*72d0*/  ISETP.NE.AND P0, PT, R18, 0x1, PT ;  /* 0x000000011200780c */ /* 0x010fda0003f05270 */
[----:B--2---:R-:W-:-:S05]  /*72e0*/  @!P0 FADD R16, -R16, -RZ ;  /* 0x800000ff10108221 */ /* 0x004fca0000000100 */
[----:B------:R2:W-:Y:S02]  /*72f0*/  STG.E desc[UR8][R12.64+0x4], R16 ;  /* 0x000004100c007986 */ /* 0x0005e4000c101908 */
.L_x_545:
[----:B------:R-:W-:Y:S05]  /*7300*/  BSYNC.RECONVERGENT B1 ;  /* 0x0000000000017941 */ /* 0x000fea0003800200 */
.L_x_544:
[----:B------:R-:W-:Y:S04]  /*7310*/  BSSY.RECONVERGENT B1, `(.L_x_546) ;  /* 0x0000008000017945 */ /* 0x000fe80003800200 */
[----:B------:R-:W-:Y:S05]  /*7320*/  @P3 BRA `(.L_x_547) ;  /* 0x0000000000183947 */ /* 0x000fea0003800000 */
[----:B0-2---:R-:W-:-:S04]  /*7330*/  VIADD R13, R17, 0x4 ;  /* 0x00000004110d7836 */ /* 0x005fc80000000000 */
[----:B---3--:R-:W-:-:S05]  /*7340*/  IMAD.WIDE R12, R13, 0x4, R4 ;  /* 0x000000040d0c7825 */ /* 0x008fca00078e0204 */
[----:B------:R-:W2:Y:S01]  /*7350*/  LDG.E R16, desc[UR8][R12.64] ;  /* 0x000000080c107981 */ /* 0x000ea2000c1e1900 */
[----:B----4-:R-:W-:-:S13]  /*7360*/  ISETP.NE.AND P0, PT, R18, 0x1, PT ;  /* 0x000000011200780c */ /* 0x010fda0003f05270 */
[----:B--2---:R-:W-:-:S05]  /*7370*/  @!P0 FADD R16, -R16, -RZ ;  /* 0x800000ff10108221 */ /* 0x004fca0000000100 */
[----:B------:R0:W-:Y:S02]  /*7380*/  STG.E desc[UR8][R12.64+0x4], R16 ;  /* 0x000004100c007986 */ /* 0x0001e4000c101908 */
.L_x_547:
[----:B------:R-:W-:Y:S05]  /*7390*/  BSYNC.RECONVERGENT B1 ;  /* 0x0000000000017941 */ /* 0x000fea0003800200 */
.L_x_546:
        /* <DEDUP_REMOVED lines=8> */
.L_x_549:
[----:B------:R-:W-:Y:S05]  /*7420*/  BSYNC.RECONVERGENT B1 ;  /* 0x0000000000017941 */ /* 0x000fea0003800200 */
.L_x_548:
[----:B------:R-:W-:Y:S01]  /*7430*/  VIADD R20, R20, 0x4 ;  /* 0x0000000414147836 */ /* 0x000fe20000000000 */
[----:B------:R-:W-:Y:S01]  /*7440*/  IADD3 R8, PT, PT, R8, 0x4, RZ ;  /* 0x0000000408087810 */ /* 0x000fe20007ffe0ff */
[C---:B------:R-:W-:Y:S01]  /*7450*/  IMAD.IADD R11, R14.reuse, 0x1, R11 ;  /* 0x000000010e0b7824 */ /* 0x040fe200078e020b */
[C---:B------:R-:W-:Y:S01]  /*7460*/  IADD3 R17, PT, PT, R14.reuse, R17, RZ ;  /* 0x000000110e117210 */ /* 0x040fe20007ffe0ff */
[----:B------:R-:W-:Y:S01]  /*7470*/  IMAD.IADD R10, R14, 0x1, R10 ;  /* 0x000000010e0a7824 */ /* 0x000fe200078e020a */
[----:B------:R-:W-:Y:S01]  /*7480*/  ISETP.NE.AND P0, PT, R20, RZ, PT ;  /* 0x000000ff1400720c */ /* 0x000fe20003f05270 */
[----:B------:R-:W-:-:S12]  /*7490*/  IMAD.IADD R9, R14, 0x1, R9 ;  /* 0x000000010e097824 */ /* 0x000fd800078e0209 */
[----:B------:R-:W-:Y:S05]  /*74a0*/  @P0 BRA `(.L_x_550) ;  /* 0xfffffffc00340947 */ /* 0x000fea000383ffff */
.L_x_541:
[----:B------:R-:W-:-:S13]  /*74b0*/  ISETP.NE.AND P0, PT, R0, RZ, PT ;  /* 0x000000ff0000720c */ /* 0x000fda0003f05270 */
[----:B------:R-:W-:Y:S05]  /*74c0*/  @!P0 BRA `(.L_x_540) ;  /* 0x0000000000588947 */ /* 0x000fea0003800000 */
[----:B---3--:R-:W3:Y:S01]  /*74d0*/  LDC R10, c[0x3][RZ] ;  /* 0x00c00000ff0a7b82 */ /* 0x008ee20000000800 */
[----:B------:R-:W5:Y:S01]  /*74e0*/  LDCU UR4, c[0x3][URZ] ;  /* 0x00c00000ff0477ac */ /* 0x000f620008000800 */
[----:B------:R-:W-:Y:S02]  /*74f0*/  IMAD.IADD R15, R15, 0x1, R2 ;  /* 0x000000010f0f7824 */ /* 0x000fe400078e0202 */
[----:B------:R-:W-:-:S04]  /*7500*/  IMAD.MOV R0, RZ, RZ, -R0 ;  /* 0x000000ffff007224 */ /* 0x000fc800078e0a00 */
[----:B------:R-:W1:Y:S08]  /*7510*/  LDC R11, c[0x0][0x380] ;  /* 0x0000e000ff0b7b82 */ /* 0x000e700000000800 */
[----:B0-2-4-:R-:W0:Y:S01]  /*7520*/  LDC.64 R8, c[0x0][0x388] ;  /* 0x0000e200ff087b82 */ /* 0x015e220000000a00 */
[----:B-----5:R-:W-:-:S07]  /*7530*/  IMAD R7, R6, R15, UR4 ;  /* 0x0000000406077e24 */ /* 0x020fce000f8e020f */
.L_x_553:
[C---:B---3--:R-:W-:Y:S01]  /*7540*/  ISETP.GT.AND P0, PT, R15.reuse, R10, PT ;  /* 0x0000000a0f00720c */ /* 0x048fe20003f04270 */
[----:B------:R-:W-:Y:S01]  /*7550*/  VIADD R0, R0, 0x1 ;  /* 0x0000000100007836 */ /* 0x000fe20000000000 */
[----:B------:R-:W-:Y:S02]  /*7560*/  BSSY.RECONVERGENT B1, `(.L_x_551) ;  /* 0x0000009000017945 */ /* 0x000fe40003800200 */
[----:B------:R-:W-:Y:S02]  /*7570*/  ISETP.LT.OR P0, PT, R15, 0x1, P0 ;  /* 0x000000010f00780c */ /* 0x000fe40000701670 */
[----:B------:R-:W-:-:S11]  /*7580*/  ISETP.NE.AND P1, PT, R0, RZ, PT ;  /* 0x000000ff0000720c */ /* 0x000fd60003f25270 */
[----:B--2---:R-:W-:Y:S05]  /*7590*/  @P0 BRA `(.L_x_552) ;  /* 0x0000000000140947 */ /* 0x004fea0003800000 */
[----:B0-----:R-:W-:-:S05]  /*75a0*/  IMAD.WIDE R4, R7, 0x4, R8 ;  /* 0x0000000407047825 */ /* 0x001fca00078e0208 */
[----:B------:R-:W2:Y:S01]  /*75b0*/  LDG.E R2, desc[UR8][R4.64] ;  /* 0x0000000804027981 */ /* 0x000ea2000c1e1900 */
[----:B-1----:R-:W-:-:S13]  /*75c0*/  ISETP.NE.AND P0, PT, R11, 0x1, PT ;  /* 0x000000010b00780c */ /* 0x002fda0003f05270 */
[----:B--2---:R-:W-:-:S05]  /*75d0*/  @!P0 FADD R2, -R2, -RZ ;  /* 0x800000ff02028221 */ /* 0x004fca0000000100 */
[----:B------:R2:W-:Y:S02]  /*75e0*/  STG.E desc[UR8][R4.64+0x4], R2 ;  /* 0x0000040204007986 */ /* 0x0005e4000c101908 */
.L_x_552:
[----:B------:R-:W-:Y:S05]  /*75f0*/  BSYNC.RECONVERGENT B1 ;  /* 0x0000000000017941 */ /* 0x000fea0003800200 */
.L_x_551:
[----:B------:R-:W-:Y:S01]  /*7600*/  IADD3 R15, PT, PT, R15, 0x1, RZ ;  /* 0x000000010f0f7810 */ /* 0x000fe20007ffe0ff */
[----:B------:R-:W-:Y:S01]  /*7610*/  IMAD.IADD R7, R6, 0x1, R7 ;  /* 0x0000000106077824 */ /* 0x000fe200078e0207 */
[----:B------:R-:W-:Y:S06]  /*7620*/  @P1 BRA `(.L_x_553) ;  /* 0xfffffffc00c41947 */ /* 0x000fec000383ffff */
.L_x_540:
[----:B0-2-4-:R-:W0:Y:S02]  /*7630*/  LDC R7, c[0x3][RZ] ;  /* 0x00c00000ff077b82 */ /* 0x015e240000000800 */
[----:B0-----:R-:W-:-:S13]  /*7640*/  ISETP.NE.AND P0, PT, R7, -0x1, PT ;  /* 0xffffffff0700780c */ /* 0x001fda0003f05270 */
[----:B------:R-:W-:Y:S05]  /*7650*/  @P0 BRA `(.L_x_554) ;  /* 0x0000000000280947 */ /* 0x000fea0003800000 */
[----:B------:R-:W0:Y:S08]  /*7660*/  LDC.64 R8, c[0x0][0x388] ;  /* 0x0000e200ff087b82 */ /* 0x000e300000000a00 */
[----:B---3--:R-:W2:Y:S01]  /*7670*/  LDC.64 R4, c[0x0][0x388] ;  /* 0x0000e200ff047b82 */ /* 0x008ea20000000a00 */
[----:B0-----:R-:W-:-:S06]  /*7680*/  IMAD.WIDE.U32 R6, R6, 0x4, R8 ;  /* 0x0000000406067825 */ /* 0x001fcc00078e0008 */
[----:B------:R-:W3:Y:S04]  /*7690*/  LDG.E R7, desc[UR8][R6.64] ;  /* 0x0000000806077981 */ /* 0x000ee8000c1e1900 */
[----:B--2---:R-:W3:Y:S01]  /*76a0*/  LDG.E R4, desc[UR8][R4.64+0x4] ;  /* 0x0000040804047981 */ /* 0x004ee2000c1e1900 */
[----:B------:R-:W-:-:S04]  /*76b0*/  IMAD.WIDE.U32 R2, R3, 0x4, R8 ;  /* 0x0000000403027825 */ /* 0x000fc800078e0008 */
[----:B---3--:R-:W-:-:S04]  /*76c0*/  FADD R0, R4, R7 ;  /* 0x0000000704007221 */ /* 0x008fc80000000000 */
[----:B------:R-:W-:-:S05]  /*76d0*/  FMUL R9, R0, 0.5 ;  /* 0x3f00000000097820 */ /* 0x000fca0000400000 */
[----:B------:R-:W-:Y:S01]  /*76e0*/  STG.E desc[UR8][R2.64], R9 ;  /* 0x0000000902007986 */ /* 0x000fe2000c101908 */
[----:B------:R-:W-:Y:S05]  /*76f0*/  EXIT ;  /* 0x000000000000794d */ /* 0x000fea0003800000 */
.L_x_554:
[----:B------:R-:W3:Y:S02]  /*7700*/  LDC.64 R2, c[0x0][0x388] ;  /* 0x0000e200ff027b82 */ /* 0x000ee40000000a00 */
[----:B---3--:R-:W-:-:S05]  /*7710*/  IMAD.WIDE R4, R7, 0x4, R2 ;  /* 0x0000000407047825 */ /* 0x008fca00078e0202 */
[----:B------:R-:W2:Y:S01]  /*7720*/  LDG.E R0, desc[UR8][R4.64] ;  /* 0x0000000804007981 */ /* 0x000ea2000c1e1900 */
[----:B------:R-:W-:-:S06]  /*7730*/  IMAD.WIDE R2, R7, 0x4, R4 ;  /* 0x0000000407027825 */ /* 0x000fcc00078e0204 */
[----:B------:R-:W2:Y:S02]  /*7740*/  LDG.E R3, desc[UR8][R2.64+0xc] ;  /* 0x00000c0802037981 */ /* 0x000ea4000c1e1900 */
[----:B--2---:R-:W-:-:S04]  /*7750*/  FADD R0, R0, R3 ;  /* 0x0000000300007221 */ /* 0x004fc80000000000 */
[----:B------:R-:W-:-:S05]  /*7760*/  FMUL R7, R0, 0.5 ;  /* 0x3f00000000077820 */ /* 0x000fca0000400000 */
[----:B------:R-:W-:Y:S01]  /*7770*/  STG.E desc[UR8][R4.64+0x4], R7 ;  /* 0x0000040704007986 */ /* 0x000fe2000c101908 */
[----:B------:R-:W-:Y:S05]  /*7780*/  EXIT ;  /* 0x000000000000794d */ /* 0x000fea0003800000 */
.L_x_525:
[----:B------:R-:W-:-:S13]  /*7790*/  ISETP.NE.AND P1, PT, R11, RZ, PT ;  /* 0x000000ff0b00720c */ /* 0x000fda0003f25270 */
[----:B------:R-:W-:Y:S05]  /*77a0*/  @P1 BRA `(.L_x_555) ;  /* 0x00000020001c1947 */ /* 0x000fea0003800000 */
[----:B------:R-:W-:Y:S05]  /*77b0*/  BRA `(.L_x_556) ;  /* 0x0000002c00bc7947 */ /* 0x000fea0003800000 */
.L_x_494:
[----:B------:R-:W-:-:S13]  /*77c0*/  ISETP.NE.AND P1, PT, R11, RZ, PT ;  /* 0x000000ff0b00720c */ /* 0x000fda0003f25270 */
[----:B------:R-:W-:Y:S05]  /*77d0*/  @!P1 BRA `(.L_x_556) ;  /* 0x0000002c00b49947 */ /* 0x000fea0003800000 */
[----:B------:R-:W-:-:S13]  /*77e0*/  ISETP.NE.AND P1, PT, R7, RZ, PT ;  /* 0x000000ff0700720c */ /* 0x000fda0003f25270 */
[----:B------:R-:W-:Y:S05]  /*77f0*/  @P1 BRA `(.L_x_555) ;  /* 0x0000002000081947 */ /* 0x000fea0003800000 */
[----:B------:R-:W-:-:S13]  /*7800*/  ISETP.GT.U32.AND P0, PT, R4, 0x7ffffffe, PT ;  /* 0x7ffffffe0400780c */ /* 0x000fda0003f04070 */
[----:B------:R-:W-:Y:S05]  /*7810*/  @P0 EXIT ;  /* 0x000000000000094d */ /* 0x000fea0003800000 */
        /* <DEDUP_REMOVED lines=18> */
[----:B------:R-:W4:Y:S01]  /*7940*/  LDC.64 R10, c[0x0][0x388] ;  /* 0x0000e200ff0a7b82 */ /* 0x000f220000000a00 */
[----:B------:R-:W-:Y:S01]  /*7950*/  PLOP3.LUT P0, PT, PT, PT, PT, 0x8, 0x80 ;  /* 0x000000000080781c */ /* 0x000fe20003f0e170 */
[----:B------:R-:W0:Y:S01]  /*7960*/  LDCU UR4, c[0x3][URZ] ;  /* 0x00c00000ff0477ac */ /* 0x000e220008000800 */
[----:B------:R-:W-:-:S11]  /*7970*/  NOP ;  /* 0x0000000000007918 */ /* 0x000fd60000000000 */
.L_x_561:
[----:B0-----:R-:W-:-:S04]  /*7980*/  IMAD.IADD R7, R13, 0x1, R8 ;  /* 0x000000010d077824 */ /* 0x001fc800078e0208 */
[----:B------:R-:W-:Y:S01]  /*7990*/  IMAD.IADD R15, R6, 0x1, R7 ;  /* 0x00000001060f7824 */ /* 0x000fe200078e0207 */
[----:B0-----:R-:W-:-:S03]  /*79a0*/  ISETP.GT.AND P1, PT, R7, UR4, PT ;  /* 0x0000000407007c0c */ /* 0x001fc6000bf24270 */
[----:B----4-:R-:W-:Y:S01]  /*79b0*/  IMAD.WIDE R14, R15, 0x4, R10 ;  /* 0x000000040f0e7825 */ /* 0x010fe200078e020a */
[----:B------:R-:W-:-:S13]  /*79c0*/  ISETP.LT.OR P1, PT, R7, 0x1, P1 ;  /* 0x000000010700780c */ /* 0x000fda0000f21670 */
[----:B------:R-:W4:Y:S01]  /*79d0*/  @!P1 LDG.E R9, desc[UR8][R14.64] ;  /* 0x000000080e099981 */ /* 0x000f22000c1e1900 */
[C---:B--2---:R-:W-:Y:S01]  /*79e0*/  IADD3 R19, PT, PT, R7.reuse, 0x1, RZ ;  /* 0x0000000107137810 */ /* 0x044fe20007ffe0ff */
[----:B------:R-:W-:-:S03]  /*79f0*/  @!P1 IMAD.WIDE.U32 R16, R7, 0x4, R10 ;  /* 0x0000000407109825 */ /* 0x000fc600078e000a */
[----:B------:R-:W-:-:S04]  /*7a00*/  ISETP.GT.AND P2, PT, R19, UR4, PT ;  /* 0x0000000413007c0c */ /* 0x000fc8000bf44270 */
[C---:B------:R-:W-:Y:S01]  /*7a10*/  ISETP.GT.U32.OR P2, PT, R7.reuse, 0x7ffffffe, P2 ;  /* 0x7ffffffe0700780c */ /* 0x040fe20001744470 */
[----:B------:R-:W-:Y:S02]  /*7a20*/  VIADD R25, R7, 0x2 ;  /* 0x0000000207197836 */ /* 0x000fe40000000000 */
[----:B----4-:R-:W-:-:S05]  /*7a30*/  @!P1 FADD R21, -R9, -RZ ;  /* 0x800000ff09159221 */ /* 0x010fca0000000100 */
        /* <DEDUP_REMOVED lines=112> */
.L_x_560:
        /* <DEDUP_REMOVED lines=70> */
.L_x_562:
[----:B------:R-:W-:-:S13]  /*85a0*/  ISETP.NE.OR P0, PT, R5, RZ, P0 ;  /* 0x000000ff0500720c */ /* 0x000fda0000705670 */
[----:B------:R-:W-:Y:S05]  /*85b0*/  @!P0 BRA `(.L_x_558) ;  /* 0x0000000000888947 */ /* 0x000fea0003800000 */
.L_x_559:
[----:B--2-4-:R-:W-:-:S04]  /*85c0*/  IADD3 R19, PT, PT, R13, R8, RZ ;  /* 0x000000080d137210 */ /* 0x014fc80007ffe0ff */
[----:B------:R-:W-:Y:S01]  /*85d0*/  ISETP.GT.AND P0, PT, R19, UR5, PT ;  /* 0x0000000513007c0c */ /* 0x000fe2000bf04270 */
[----:B------:R-:W-:-:S03]  /*85e0*/  IMAD.IADD R11, R6, 0x1, R19 ;  /* 0x00000001060b7824 */ /* 0x000fc600078e0213 */
[----:B------:R-:W-:Y:S01]  /*85f0*/  ISETP.LT.OR P0, PT, R19, 0x1, P0 ;  /* 0x000000011300780c */ /* 0x000fe20000701670 */
[----:B---3--:R-:W-:-:S12]  /*8600*/  IMAD.WIDE R10, R11, 0x4, R2 ;  /* 0x000000040b0a7825 */ /* 0x008fd800078e0202 */
[----:B------:R-:W2:Y:S01]  /*8610*/  @!P0 LDG.E R7, desc[UR8][R10.64] ;  /* 0x000000080a078981 */ /* 0x000ea2000c1e1900 */
[C---:B0-----:R-:W-:Y:S02]  /*8620*/  VIADD R17, R19.reuse, 0x1 ;  /* 0x0000000113117836 */ /* 0x041fe40000000000 */
        /* <DEDUP_REMOVED lines=27> */
.L_x_558:
[----:B------:R-:W-:-:S13]  /*87e0*/  ISETP.NE.AND P0, PT, R4, RZ, PT ;  /* 0x000000ff0400720c */ /* 0x000fda0003f05270 */
[----:B------:R-:W-:Y:S05]  /*87f0*/  @!P0 EXIT ;  /* 0x000000000000894d */ /* 0x000fea0003800000 */
[----:B--2-4-:R-:W-:Y:S01]  /*8800*/  IMAD.MOV R7, RZ, RZ, -R4 ;  /* 0x000000ffff077224 */ /* 0x014fe200078e0a04 */
[----:B------:R-:W2:Y:S01]  /*8810*/  LDCU UR4, c[0x3][URZ] ;  /* 0x00c00000ff0477ac */ /* 0x000ea20008000800 */
[----:B------:R-:W-:-:S05]  /*8820*/  NOP ;  /* 0x0000000000007918 */ /* 0x000fca0000000000 */
.L_x_563:
[----:B------:R-:W-:-:S04]  /*8830*/  IADD3 R9, PT, PT, R13, R0, RZ ;  /* 0x000000000d097210 */ /* 0x000fc80007ffe0ff */
[----:B--2---:R-:W-:-:S04]  /*8840*/  ISETP.GT.AND P0, PT, R9, UR4, PT ;  /* 0x0000000409007c0c */ /* 0x004fc8000bf04270 */
[----:B------:R-:W-:-:S13]  /*8850*/  ISETP.LT.OR P0, PT, R9, 0x1, P0 ;  /* 0x000000010900780c */ /* 0x000fda0000701670 */
[----:B------:R-:W2:Y:S01]  /*8860*/  @!P0 LDC.64 R4, c[0x0][0x388] ;  /* 0x0000e200ff048b82 */ /* 0x000ea20000000a00 */
[----:B---3--:R-:W-:-:S04]  /*8870*/  @!P0 IMAD.IADD R3, R6, 0x1, R9 ;  /* 0x0000000106038824 */ /* 0x008fc800078e0209 */
[----:B--2---:R-:W-:-:S06]  /*8880*/  @!P0 IMAD.WIDE R2, R3, 0x4, R4 ;  /* 0x0000000403028825 */ /* 0x004fcc00078e0204 */
[----:B------:R-:W2:Y:S01]  /*8890*/  @!P0 LDG.E R2, desc[UR8][R2.64] ;  /* 0x0000000802028981 */ /* 0x000ea2000c1e1900 */
[----:B------:R-:W-:-:S04]  /*88a0*/  @!P0 IMAD.WIDE.U32 R4, R9, 0x4, R4 ;  /* 0x0000000409048825 */ /* 0x000fc800078e0004 */
[----:B------:R-:W-:Y:S02]  /*88b0*/  VIADD R7, R7, 0x1 ;  /* 0x0000000107077836 */ /* 0x000fe40000000000 */
[----:B--2---:R-:W-:-:S05]  /*88c0*/  @!P0 FADD R9, -R2, -RZ ;  /* 0x800000ff02098221 */ /* 0x004fca0000000100 */
[----:B------:R2:W-:Y:S01]  /*88d0*/  @!P0 STG.E desc[UR8][R4.64], R9 ;  /* 0x0000000904008986 */ /* 0x0005e2000c101908 */
[----:B------:R-:W-:-:S13]  /*88e0*/  ISETP.NE.AND P0, PT, R7, RZ, PT ;  /* 0x000000ff0700720c */ /* 0x000fda0003f05270 */
[----:B--2---:R-:W-:Y:S05]  /*88f0*/  @!P0 EXIT ;  /* 0x000000000000894d */ /* 0x004fea0003800000 */
[----:B------:R-:W-:Y:S01]  /*8900*/  VIADD R0, R0, 0x1 ;  /* 0x0000000100007836 */ /* 0x000fe20000000000 */
[----:B------:R-:W-:Y:S06]  /*8910*/  BRA `(.L_x_563) ;  /* 0xfffffffc00c47947 */ /* 0x000fec000383ffff */
.L_x_557:
        /* <DEDUP_REMOVED lines=19> */
.L_x_567:
[----:B0-----:R-:W-:-:S04]  /*8a50*/  IADD3 R7, PT, PT, R13, R8, RZ ;  /* 0x000000080d077210 */ /* 0x001fc80007ffe0ff */
[----:B0-----:R-:W-:Y:S01]  /*8a60*/  ISETP.GT.AND P1, PT, R7, UR4, PT ;  /* 0x0000000407007c0c */ /* 0x001fe2000bf24270 */
[----:B------:R-:W-:-:S03]  /*8a70*/  IMAD.IADD R15, R6, 0x1, R7 ;  /* 0x00000001060f7824 */ /* 0x000fc600078e0207 */
[----:B------:R-:W-:Y:S01]  /*8a80*/  ISETP.LT.OR P1, PT, R7, 0x1, P1 ;  /* 0x000000010700780c */ /* 0x000fe20000f21670 */
[----:B----4-:R-:W-:-:S12]  /*8a90*/  IMAD.WIDE R14, R15, 0x4, R10 ;  /* 0x000000040f0e7825 */ /* 0x010fd800078e020a */
[----:B------:R-:W4:Y:S01]  /*8aa0*/  @!P1 LDG.E R9, desc[UR8][R14.64] ;  /* 0x000000080e099981 */ /* 0x000f22000c1e1900 */
[C---:B--2---:R-:W-:Y:S02]  /*8ab0*/  VIADD R19, R7.reuse, 0x1 ;  /* 0x0000000107137836 */ /* 0x044fe40000000000 */
[----:B------:R-:W-:-:S03]  /*8ac0*/  @!P1 IMAD.WIDE.U32 R16, R7, 0x4, R10 ;  /* 0x0000000407109825 */ /* 0x000fc600078e000a */
[----:B------:R-:W-:-:S04]  /*8ad0*/  ISETP.GT.AND P2, PT, R19, UR4, PT ;  /* 0x0000000413007c0c */ /* 0x000fc8000bf44270 */
[C---:B------:R-:W-:Y:S01]  /*8ae0*/  ISETP.GT.U32.OR P2, PT, R7.reuse, 0x7ffffffe, P2 ;  /* 0x7ffffffe0700780c */ /* 0x040fe20001744470 */
[----:B------:R-:W-:Y:S01]  /*8af0*/  VIADD R21, R7, 0x2 ;  /* 0x0000000207157836 */ /* 0x000fe20000000000 */
[----:B----4-:R0:W-:Y:S11]  /*8b00*/  @!P1 STG.E desc[UR8][R16.64], R9 ;  /* 0x0000000910009986 */ /* 0x0101f6000c101908 */
        /* <DEDUP_REMOVED lines=96> */
.L_x_566:
        /* <DEDUP_REMOVED lines=59> */
[----:B0-----:R-:W-:-:S03]  /*94c0*/  VIADD R8, R12, 0x4 ;  /* 0x000000040c087836 */ /* 0x001fc60000000000 */
[----:B------:R-:W-:Y:S01]  /*94d0*/  IADD3 R5, PT, PT, R5, 0x4, RZ ;  /* 0x0000000405057810 */ /* 0x000fe20007ffe0ff */
[----:B--2---:R4:W-:Y:S06]  /*94e0*/  @!P1 STG.E desc[UR8][R10.64], R19 ;  /* 0x000000130a009986 */ /* 0x0049ec000c101908 */
.L_x_568:
[----:B------:R-:W-:-:S13]  /*94f0*/  ISETP.EQ.AND P1, PT, R5, RZ, PT ;  /* 0x000000ff0500720c */ /* 0x000fda0003f22270 */
[----:B------:R-:W-:Y:S05]  /*9500*/  @!P0 BRA P1, `(.L_x_564) ;  /* 0x0000000000788947 */ /* 0x000fea0000800000 */
.L_x_565:
[----:B0-2---:R-:W-:-:S04]  /*9510*/  IMAD.IADD R17, R13, 0x1, R8 ;  /* 0x000000010d117824 */ /* 0x005fc800078e0208 */
[----:B--2-4-:R-:W-:Y:S01]  /*9520*/  IMAD.IADD R19, R6, 0x1, R17 ;  /* 0x0000000106137824 */ /* 0x014fe200078e0211 */
[----:B------:R-:W-:-:S03]  /*9530*/  ISETP.GT.AND P0, PT, R17, UR5, PT ;  /* 0x0000000511007c0c */ /* 0x000fc6000bf04270 */
[----:B---3--:R-:W-:Y:S01]  /*9540*/  IMAD.WIDE R18, R19, 0x4, R2 ;  /* 0x0000000413127825 */ /* 0x008fe200078e0202 */
[----:B------:R-:W-:-:S13]  /*9550*/  ISETP.LT.OR P0, PT, R17, 0x1, P0 ;  /* 0x000000011100780c */ /* 0x000fda0000701670 */
[----:B------:R-:W2:Y:S01]  /*9560*/  @!P0 LDG.E R7, desc[UR8][R18.64] ;  /* 0x0000000812078981 */ /* 0x000ea2000c1e1900 */
        /* <DEDUP_REMOVED lines=24> */
.L_x_564:
[----:B------:R-:W-:-:S13]  /*96f0*/  ISETP.NE.AND P0, PT, R4, RZ, PT ;  /* 0x000000ff0400720c */ /* 0x000fda0003f05270 */
[----:B------:R-:W-:Y:S05]  /*9700*/  @!P0 EXIT ;  /* 0x000000000000894d */ /* 0x000fea0003800000 */
[----:B--2-4-:R-:W-:Y:S01]  /*9710*/  IMAD.MOV R7, RZ, RZ, -R4 ;  /* 0x000000ffff077224 */ /* 0x014fe200078e0a04 */
[----:B------:R-:W2:Y:S01]  /*9720*/  LDCU UR4, c[0x3][URZ] ;  /* 0x00c00000ff0477ac */ /* 0x000ea20008000800 */
[----:B------:R-:W-:-:S05]  /*9730*/  NOP ;  /* 0x0000000000007918 */ /* 0x000fca0000000000 */
.L_x_569:
[----:B------:R-:W-:-:S05]  /*9740*/  IMAD.IADD R9, R13, 0x1, R0 ;  /* 0x000000010d097824 */ /* 0x000fca00078e0200 */
[----:B--2---:R-:W-:-:S04]  /*9750*/  ISETP.GT.AND P0, PT, R9, UR4, PT ;  /* 0x0000000409007c0c */ /* 0x004fc8000bf04270 */
[----:B------:R-:W-:-:S13]  /*9760*/  ISETP.LT.OR P0, PT, R9, 0x1, P0 ;  /* 0x000000010900780c */ /* 0x000fda0000701670 */
[----:B------:R-:W2:Y:S01]  /*9770*/  @!P0 LDC.64 R4, c[0x0][0x388] ;  /* 0x0000e200ff048b82 */ /* 0x000ea20000000a00 */
[----:B---3--:R-:W-:-:S04]  /*9780*/  @!P0 IMAD.IADD R3, R6, 0x1, R9 ;  /* 0x0000000106038824 */ /* 0x008fc800078e0209 */
[----:B--2---:R-:W-:-:S06]  /*9790*/  @!P0 IMAD.WIDE R2, R3, 0x4, R4 ;  /* 0x0000000403028825 */ /* 0x004fcc00078e0204 */
[----:B------:R-:W2:Y:S01]  /*97a0*/  @!P0 LDG.E R3, desc[UR8][R2.64] ;  /* 0x0000000802038981 */ /* 0x000ea2000c1e1900 */
[----:B------:R-:W-:Y:S01]  /*97b0*/  @!P0 IMAD.WIDE.U32 R4, R9, 0x4, R4 ;  /* 0x0000000409048825 */ /* 0x000fe200078e0004 */
[----:B------:R-:W-:-:S03]  /*97c0*/  IADD3 R7, PT, PT, R7, 0x1, RZ ;  /* 0x0000000107077810 */ /* 0x000fc60007ffe0ff */
[----:B------:R-:W-:Y:S01]  /*97d0*/  VIADD R0, R0, 0x1 ;  /* 0x0000000100007836 */ /* 0x000fe20000000000 */
[----:B--2---:R4:W-:Y:S01]  /*97e0*/  @!P0 STG.E desc[UR8][R4.64], R3 ;  /* 0x0000000304008986 */ /* 0x0049e2000c101908 */
[----:B------:R-:W-:-:S13]  /*97f0*/  ISETP.NE.AND P0, PT, R7, RZ, PT ;  /* 0x000000ff0700720c */ /* 0x000fda0003f05270 */
[----:B----4-:R-:W-:Y:S05]  /*9800*/  @P0 BRA `(.L_x_569) ;  /* 0xfffffffc00cc0947 */ /* 0x010fea000383ffff */
[----:B------:R-:W-:Y:S05]  /*9810*/  EXIT ;  /* 0x000000000000794d */ /* 0x000fea0003800000 */
.L_x_555:
[----:B------:R-:W-:Y:S05]  /*9820*/  @P0 BRA `(.L_x_570) ;  /* 0x00000004009c0947 */ /* 0x000fea0003800000 */
[----:B------:R-:W-:-:S13]  /*9830*/  ISETP.GT.U32.AND P0, PT, R5, 0x7ffffffe, PT ;  /* 0x7ffffffe0500780c */ /* 0x000fda0003f04070 */
[----:B------:R-:W-:Y:S05]  /*9840*/  @P0 EXIT ;  /* 0x000000000000094d */ /* 0x000fea0003800000 */
[----:B------:R-:W-:Y:S01]  /*9850*/  ISETP.GE.U32.AND P0, PT, R5, 0x3, PT ;  /* 0x000000030500780c */ /* 0x000fe20003f06070 */
[----:B------:R-:W-:Y:S01]  /*9860*/  BSSY.RECONVERGENT B0, `(.L_x_571) ;  /* 0x0000049000007945 */ /* 0x000fe20003800200 */
[----:B------:R-:W-:Y:S01]  /*9870*/  LOP3.LUT R0, R8, 0x3, RZ, 0xc0, !PT ;  /* 0x0000000308007812 */ /* 0x000fe200078ec0ff */
[----:B------:R-:W-:-:S10]  /*9880*/  IMAD.MOV.U32 R4, RZ, RZ, RZ ;  /* 0x000000ffff047224 */ /* 0x000fd400078e00ff */
[----:B------:R-:W-:Y:S05]  /*9890*/  @!P0 BRA `(.L_x_572) ;  /* 0x0000000400148947 */ /* 0x000fea0003800000 */
[----:B------:R-:W3:Y:S01]  /*98a0*/  LDC R12, c[0x3][RZ] ;  /* 0x00c00000ff0c7b82 */ /* 0x000ee20000000800 */
[----:B------:R-:W-:Y:S01]  /*98b0*/  IMAD R7, R7, R6, RZ ;  /* 0x0000000607077224 */ /* 0x000fe200078e02ff */
[C---:B------:R-:W-:Y:S01]  /*98c0*/  LOP3.LUT R4, R8.reuse, 0xfffffffc, RZ, 0xc0, !PT ;  /* 0xfffffffc08047812 */ /* 0x040fe200078ec0ff */
[----:B------:R-:W-:Y:S02]  /*98d0*/  VIADD R10, R15, 0x1 ;  /* 0x000000010f0a7836 */ /* 0x000fe40000000000 */
[----:B------:R-:W-:Y:S01]  /*98e0*/  IMAD R11, R8, R7, RZ ;  /* 0x00000007080b7224 */ /* 0x000fe200078e02ff */
[----:B--2---:R-:W-:Y:S02]  /*98f0*/  IADD3 R19, PT, PT, -R4, RZ, RZ ;  /* 0x000000ff04137210 */ /* 0x004fe40007ffe1ff */
[----:B------:R-:W2:Y:S08]  /*9900*/  LDC R5, c[0x3][RZ] ;  /* 0x00c00000ff057b82 */ /* 0x000eb00000000800 */
[----:B------:R-:W4:Y:S08]  /*9910*/  LDC R18, c[0x0][0x380] ;  /* 0x0000e000ff127b82 */ /* 0x000f300000000800 */
[----:B------:R-:W0:Y:S01]  /*9920*/  LDC.64 R2, c[0x0][0x388] ;  /* 0x0000e200ff027b82 */ /* 0x000e220000000a00 */
[----:B---3--:R-:W-:Y:S01]  /*9930*/  IMAD.IADD R9, R11, 0x1, R12 ;  /* 0x000000010b097824 */ /* 0x008fe200078e020c */
[C---:B------:R-:W-:Y:S01]  /*9940*/  LEA R20, R12.reuse, 0x8, 0x2 ;  /* 0x000000080c147811 */ /* 0x040fe200078e10ff */
[----:B------:R-:W-:-:S02]  /*9950*/  IMAD R8, R12, 0x4, R11 ;  /* 0x000000040c087824 */ /* 0x000fc400078e020b */
[C-C-:B------:R-:W-:Y:S02]  /*9960*/  IMAD R7, R12.reuse, 0x3, R11.reuse ;  /* 0x000000030c077824 */ /* 0x140fe400078e020b */
[----:B------:R-:W-:-:S07]  /*9970*/  IMAD R11, R12, 0x2, R11 ;  /* 0x000000020c0b7824 */ /* 0x000fce00078e020b */
.L_x_581:
[C---:B0-----:R-:W-:Y:S01]  /*9980*/  IADD3 R16, PT, PT, R10.reuse, -0x1, RZ ;  /* 0xffffffff0a107810 */ /* 0x041fe20007ffe0ff */
[C---:B--23--:R-:W-:Y:S01]  /*9990*/  VIADD R12, R10.reuse, 0x1 ;  /* 0x000000010a0c7836 */ /* 0x04cfe20000000000 */
[CC--:B--2---:R-:W-:Y:S01]  /*99a0*/  ISETP.GT.AND P0, PT, R10.reuse, R5.reuse, PT ;  /* 0x000000050a00720c */ /* 0x0c4fe20003f04270 */
[----:B------:R-:W-:Y:S01]  /*99b0*/  VIADD R14, R10, 0x2 ;  /* 0x000000020a0e7836 */ /* 0x000fe20000000000 */
[-C--:B------:R-:W-:Y:S01]  /*99c0*/  ISETP.GT.AND P2, PT, R16, R5.reuse, PT ;  /* 0x000000051000720c */ /* 0x080fe20003f44270 */
[----:B------:R-:W-:Y:S01]  /*99d0*/  BSSY.RECONVERGENT B1, `(.L_x_573) ;  /* 0x000000e000017945 */ /* 0x000fe20003800200 */
[-C--:B------:R-:W-:Y:S02]  /*99e0*/  ISETP.GT.AND P4, PT, R12, R5.reuse, PT ;  /* 0x000000050c00720c */ /* 0x080fe40003f84270 */
[----:B------:R-:W-:Y:S02]  /*99f0*/  ISETP.LT.OR P3, PT, R16, 0x1, P2 ;  /* 0x000000011000780c */ /* 0x000fe40001761670 */
[----:B------:R-:W-:-:S02]  /*9a00*/  ISETP.GT.AND P1, PT, R14, R5, PT ;  /* 0x000000050e00720c */ /* 0x000fc40003f24270 */
[----:B------:R-:W-:Y:S02]  /*9a10*/  ISETP.GT.U32.OR P0, PT, R16, 0x7ffffffe, P0 ;  /* 0x7ffffffe1000780c */ /* 0x000fe40000704470 */
[----:B------:R-:W-:Y:S02]  /*9a20*/  ISETP.LT.OR P2, PT, R12, 0x1, P4 ;  /* 0x000000010c00780c */ /* 0x000fe40002741670 */
[----:B------:R-:W-:-:S05]  /*9a30*/  ISETP.LT.OR P1, PT, R14, 0x1, P1 ;  /* 0x000000010e00780c */ /* 0x000fca0000f21670 */
[----:B------:R-:W-:Y:S08]  /*9a40*/  @P3 BRA `(.L_x_574) ;  /* 0x0000000000183947 */ /* 0x000ff00003800000 */
[----:B------:R-:W-:-:S05]  /*9a50*/  IMAD.WIDE R12, R9, 0x4, R2 ;  /* 0x00000004090c7825 */ /* 0x000fca00078e0202 */
[----:B------:R-:W2:Y:S01]  /*9a60*/  LDG.E R14, desc[UR8][R12.64] ;  /* 0x000000080c0e7981 */ /* 0x000ea2000c1e1900 */
[----:B----4-:R-:W-:-:S13]  /*9a70*/  ISETP.NE.AND P3, PT, R18, 0x1, PT ;  /* 0x000000011200780c */ /* 0x010fda0003f65270 */
[----:B--2---:R-:W-:Y:S01]  /*9a80*/  @!P3 FADD R17, -R14, -RZ ;  /* 0x800000ff0e11b221 */ /* 0x004fe20000000100 */
[----:B------:R-:W-:-:S05]  /*9a90*/  @P3 IMAD.MOV.U32 R17, RZ, RZ, R14 ;  /* 0x000000ffff113224 */ /* 0x000fca00078e000e */
[----:B------:R0:W-:Y:S02]  /*9aa0*/  STG.E desc[UR8][R12.64+0x4], R17 ;  /* 0x000004110c007986 */ /* 0x0001e4000c101908 */
.L_x_574:
[----:B------:R-:W-:Y:S05]  /*9ab0*/  BSYNC.RECONVERGENT B1 ;  /* 0x0000000000017941 */ /* 0x000fea0003800200 */
.L_x_573:
[----:B------:R-:W-:Y:S04]  /*9ac0*/  BSSY.RECONVERGENT B1, `(.L_x_575) ;  /* 0x0000008000017945 */ /* 0x000fe80003800200 */
[----:B------:R-:W-:Y:S05]  /*9ad0*/  @P0 BRA `(.L_x_576) ;  /* 0x0000000000180947 */ /* 0x000fea0003800000 */
[----:B0-----:R-:W-:-:S05]  /*9ae0*/  IADD3 R13, PT, PT, R11, 0x2, RZ ;  /* 0x000000020b0d7810 */ /* 0x001fca0007ffe0ff */
[----:B------:R-:W-:-:S05]  /*9af0*/  IMAD.WIDE R12, R13, 0x4, R2 ;  /* 0x000000040d0c7825 */ /* 0x000fca00078e0202 */
[----:B------:R-:W2:Y:S01]  /*9b00*/  LDG.E R14, desc[UR8][R12.64] ;  /* 0x000000080c0e7981 */ /* 0x000ea2000c1e1900 */
[----:B----4-:R-:W-:-:S13]  /*9b10*/  ISETP.NE.AND P0, PT, R18, 0x1, PT ;  /* 0x000000011200780c */ /* 0x010fda0003f05270 */
[----:B--2---:R-:W-:-:S05]  /*9b20*/  @!P0 FADD R14, -R14, -RZ ;  /* 0x800000ff0e0e8221 */ /* 0x004fca0000000100 */
[----:B------:R2:W-:Y:S02]  /*9b30*/  STG.E desc[UR8][R12.64+0x4], R14 ;  /* 0x0000040e0c007986 */ /* 0x0005e4000c101908 */
.L_x_576:
[----:B------:R-:W-:Y:S05]  /*9b40*/  BSYNC.RECONVERGENT B1 ;  /* 0x0000000000017941 */ /* 0x000fea0003800200 */
.L_x_575:
[----:B------:R-:W-:Y:S04]  /*9b50*/  BSSY.RECONVERGENT B1, `(.L_x_577) ;  /* 0x0000008000017945 */ /* 0x000fe80003800200 */
[----:B------:R-:W-:Y:S05]  /*9b60*/  @P2 BRA `(.L_x_578) ;  /* 0x0000000000182947 */ /* 0x000fea0003800000 */
[----:B0-2---:R-:W-:-:S04]  /*9b70*/  VIADD R13, R7, 0x4 ;  /* 0x00000004070d7836 */ /* 0x005fc80000000000 */
[----:B------:R-:W-:-:S05]  /*9b80*/  IMAD.WIDE R12, R13, 0x4, R2 ;  /* 0x000000040d0c7825 */ /* 0x000fca00078e0202 */
[----:B------:R-:W2:Y:S01]  /*9b90*/  LDG.E R14, desc[UR8][R12.64] ;  /* 0x000000080c0e7981 */ /* 0x000ea2000c1e1900 */
[----:B----4-:R-:W-:-:S13]  /*9ba0*/  ISETP.NE.AND P0, PT, R18, 0x1, PT ;  /* 0x000000011200780c */ /* 0x010fda0003f05270 */
[----:B--2---:R-:W-:-:S05]  /*9bb0*/  @!P0 FADD R14, -R14, -RZ ;  /* 0x800000ff0e0e8221 */ /* 0x004fca0000000100 */
[----:B------:R3:W-:Y:S02]  /*9bc0*/  STG.E desc[UR8][R12.64+0x4], R14 ;  /* 0x0000040e0c007986 */ /* 0x0007e4000c101908 */
.L_x_578:
[----:B------:R-:W-:Y:S05]  /*9bd0*/  BSYNC.RECONVERGENT B1 ;  /* 0x0000000000017941 */ /* 0x000fea0003800200 */
.L_x_577:
[----:B------:R-:W-:Y:S04]  /*9be0*/  BSSY.RECONVERGENT B1, `(.L_x_579) ;  /* 0x0000008000017945 */ /* 0x000fe80003800200 */
[----:B------:R-:W-:Y:S05]  /*9bf0*/  @P1 BRA `(.L_x_580) ;  /* 0x0000000000181947 */ /* 0x000fea0003800000 */
[----:B0-23--:R-:W-:-:S04]  /*9c00*/  VIADD R13, R8, 0x6 ;  /* 0x00000006080d7836 */ /* 0x00dfc80000000000 */
[----:B------:R-:W-:-:S05]  /*9c10*/  IMAD.WIDE R12, R13, 0x4, R2 ;  /* 0x000000040d0c7825 */ /* 0x000fca00078e0202 */
[----:B------:R-:W2:Y:S01]  /*9c20*/  LDG.E R14, desc[UR8][R12.64] ;  /* 0x000000080c0e7981 */ /* 0x000ea2000c1e1900 */
[----:B----4-:R-:W-:-:S13]  /*9c30*/  ISETP.NE.AND P0, PT, R18, 0x1, PT ;  /* 0x000000011200780c */ /* 0x010fda0003f05270 */
[----:B--2---:R-:W-:-:S05]  /*9c40*/  @!P0 FADD R14, -R14, -RZ ;  /* 0x800000ff0e0e8221 */ /* 0x004fca0000000100 */
[----:B------:R0:W-:Y:S02]  /*9c50*/  STG.E desc[UR8][R12.64+0x4], R14 ;  /* 0x0000040e0c007986 */ /* 0x0001e4000c101908 */
.L_x_580:
[----:B------:R-:W-:Y:S05]  /*9c60*/  BSYNC.RECONVERGENT B1 ;  /* 0x0000000000017941 */ /* 0x000fea0003800200 */
.L_x_579:
[----:B------:R-:W-:Y:S01]  /*9c70*/  VIADD R19, R19, 0x4 ;  /* 0x0000000413137836 */ /* 0x000fe20000000000 */
[----:B------:R-:W-:Y:S01]  /*9c80*/  IADD3 R10, PT, PT, R10, 0x4, RZ ;  /* 0x000000040a0a7810 */ /* 0x000fe20007ffe0ff */
[C---:B------:R-:W-:Y:S01]  /*9c90*/  IMAD.IADD R9, R20.reuse, 0x1, R9 ;  /* 0x0000000114097824 */ /* 0x040fe200078e0209 */
[C---:B------:R-:W-:Y:S01]  /*9ca0*/  IADD3 R11, PT, PT, R20.reuse, R11, RZ ;  /* 0x0000000b140b7210 */ /* 0x040fe20007ffe0ff */
[C---:B------:R-:W-:Y:S01]  /*9cb0*/  IMAD.IADD R8, R20.reuse, 0x1, R8 ;  /* 0x0000000114087824 */ /* 0x040fe200078e0208 */
[----:B------:R-:W-:Y:S01]  /*9cc0*/  ISETP.NE.AND P0, PT, R19, RZ, PT ;  /* 0x000000ff1300720c */ /* 0x000fe20003f05270 */
[----:B------:R-:W-:-:S12]  /*9cd0*/  IMAD.IADD R7, R20, 0x1, R7 ;  /* 0x0000000114077824 */ /* 0x000fd800078e0207 */
[----:B------:R-:W-:Y:S05]  /*9ce0*/  @P0 BRA `(.L_x_581) ;  /* 0xfffffffc00240947 */ /* 0x000fea000383ffff */
.L_x_572:
[----:B------:R-:W-:Y:S05]  /*9cf0*/  BSYNC.RECONVERGENT B0 ;  /* 0x0000000000007941 */ /* 0x000fea0003800200 */
.L_x_571:
[----:B------:R-:W-:-:S13]  /*9d00*/  ISETP.NE.AND P0, PT, R0, RZ, PT ;  /* 0x000000ff0000720c */ /* 0x000fda0003f05270 */
[----:B------:R-:W-:Y:S05]  /*9d10*/  @!P0 EXIT ;  /* 0x000000000000894d */ /* 0x000fea0003800000 */
[----:B------:R-:W0:Y:S01]  /*9d20*/  LDC R10, c[0x3][RZ] ;  /* 0x00c00000ff0a7b82 */ /* 0x000e220000000800 */
[----:B------:R-:W5:Y:S01]  /*9d30*/  LDCU UR4, c[0x3][URZ] ;  /* 0x00c00000ff0477ac */ /* 0x000f620008000800 */
[----:B------:R-:W-:Y:S02]  /*9d40*/  IMAD.IADD R15, R15, 0x1, R4 ;  /* 0x000000010f0f7824 */ /* 0x000fe400078e0204 */
[----:B------:R-:W-:-:S04]  /*9d50*/  IMAD.MOV R0, RZ, RZ, -R0 ;  /* 0x000000ffff007224 */ /* 0x000fc800078e0a00 */
[----:B------:R-:W0:Y:S08]  /*9d60*/  LDC R7, c[0x0][0x380] ;  /* 0x0000e000ff077b82 */ /* 0x000e300000000800 */
[----:B------:R-:W0:Y:S01]  /*9d70*/  LDC.64 R8, c[0x0][0x388] ;  /* 0x0000e200ff087b82 */ /* 0x000e220000000a00 */
[----:B-----5:R-:W-:-:S07]  /*9d80*/  IMAD R5, R6, R15, UR4 ;  /* 0x0000000406057e24 */ /* 0x020fce000f8e020f */
.L_x_584:
[C---:B0-----:R-:W-:Y:S01]  /*9d90*/  ISETP.GT.AND P0, PT, R15.reuse, R10, PT ;  /* 0x0000000a0f00720c */ /* 0x041fe20003f04270 */
[----:B------:R-:W-:Y:S01]  /*9da0*/  VIADD R4, R0, 0x1 ;  /* 0x0000000100047836 */ /* 0x000fe20000000000 */
[----:B------:R-:W-:Y:S02]  /*9db0*/  BSSY.RECONVERGENT B0, `(.L_x_582) ;  /* 0x0000009000007945 */ /* 0x000fe40003800200 */
[----:B------:R-:W-:Y:S02]  /*9dc0*/  ISETP.LT.OR P0, PT, R15, 0x1, P0 ;  /* 0x000000010f00780c */ /* 0x000fe40000701670 */
[----:B------:R-:W-:-:S11]  /*9dd0*/  ISETP.NE.AND P1, PT, R4, RZ, PT ;  /* 0x000000ff0400720c */ /* 0x000fd60003f25270 */
[----:B------:R-:W-:Y:S05]  /*9de0*/  @P0 BRA `(.L_x_583) ;  /* 0x0000000000140947 */ /* 0x000fea0003800000 */
[----:B------:R-:W-:-:S05]  /*9df0*/  IMAD.WIDE R2, R5, 0x4, R8 ;  /* 0x0000000405027825 */ /* 0x000fca00078e0208 */
[----:B------:R-:W5:Y:S01]  /*9e00*/  LDG.E R0, desc[UR8][R2.64] ;  /* 0x0000000802007981 */ /* 0x000f62000c1e1900 */
[----:B------:R-:W-:-:S13]  /*9e10*/  ISETP.NE.AND P0, PT, R7, 0x1, PT ;  /* 0x000000010700780c */ /* 0x000fda0003f05270 */
[----:B-----5:R-:W-:-:S05]  /*9e20*/  @!P0 FADD R0, -R0, -RZ ;  /* 0x800000ff00008221 */ /* 0x020fca0000000100 */
[----:B------:R0:W-:Y:S02]  /*9e30*/  STG.E desc[UR8][R2.64+0x4], R0 ;  /* 0x0000040002007986 */ /* 0x0001e4000c101908 */
.L_x_583:
[----:B------:R-:W-:Y:S05]  /*9e40*/  BSYNC.RECONVERGENT B0 ;  /* 0x0000000000007941 */ /* 0x000fea0003800200 */
.L_x_582:
[----:B------:R-:W-:Y:S05]  /*9e50*/  @!P1 EXIT ;  /* 0x000000000000994d */ /* 0x000fea0003800000 */
[----:B------:R-:W-:Y:S01]  /*9e60*/  IADD3 R15, PT, PT, R15, 0x1, RZ ;  /* 0x000000010f0f7810 */ /* 0x000fe20007ffe0ff */
[----:B------:R-:W-:Y:S02]  /*9e70*/  IMAD.IADD R5, R6, 0x1, R5 ;  /* 0x0000000106057824 */ /* 0x000fe400078e0205 */
[----:B0-----:R-:W-:Y:S01]  /*9e80*/  IMAD.MOV.U32 R0, RZ, RZ, R4 ;  /* 0x000000ffff007224 */ /* 0x001fe200078e0004 */
[----:B------:R-:W-:Y:S06]  /*9e90*/  BRA `(.L_x_584) ;  /* 0xfffffffc00bc7947 */ /* 0x000fec000383ffff */
.L_x_570:
[----:B------:R-:W-:Y:S01]  /*9ea0*/  VIADD R2, R2, 0xffffffff ;  /* 0xffffffff02027836 */ /* 0x000fe20000000000 */
[----:B------:R-:W-:-:S04]  /*9eb0*/  ISETP.GT.U32.AND P0, PT, R4, 0x7ffffffe, PT ;  /* 0x7ffffffe0400780c */ /* 0x000fc80003f04070 */
[----:B------:R-:W-:-:S13]  /*9ec0*/  ISETP.NE.OR P0, PT, R7, R2, P0 ;  /* 0x000000020700720c */ /* 0x000fda0000705670 */
[----:B------:R-:W-:Y:S05]  /*9ed0*/  @P0 EXIT ;  /* 0x000000000000094d */ /* 0x000fea0003800000 */
[----:B------:R-:W3:Y:S01]  /*9ee0*/  LDCU UR4, c[0x0][0x380] ;  /* 0x00007000ff0477ac */ /* 0x000ee20008000800 */
[----:B------:R-:W-:Y:S01]  /*9ef0*/  IMAD R3, R3, R6, RZ ;  /* 0x0000000603037224 */ /* 0x000fe200078e02ff */
[----:B---3--:R-:W-:-:S09]  /*9f00*/  UISETP.NE.AND UP0, UPT, UR4, 0x2, UPT ;  /* 0x000000020400788c */ /* 0x008fd2000bf05270 */
[----:B------:R-:W-:Y:S05]  /*9f10*/  BRA.U UP0, `(.L_x_585) ;  /* 0x0000000100fc7547 */ /* 0x000fea000b800000 */
[----:B------:R-:W-:Y:S01]  /*9f20*/  ISETP.GE.U32.AND P0, PT, R4, 0x3, PT ;  /* 0x000000030400780c */ /* 0x000fe20003f06070 */
[----:B------:R-:W-:Y:S01]  /*9f30*/  BSSY.RECONVERGENT B0, `(.L_x_586) ;  /* 0x000002a000007945 */ /* 0x000fe20003800200 */
[----:B--2---:R-:W-:Y:S01]  /*9f40*/  LOP3.LUT R18, R12, 0x3, RZ, 0xc0, !PT ;  /* 0x000000030c127812 */ /* 0x004fe200078ec0ff */
[----:B------:R-:W-:-:S03]  /*9f50*/  HFMA2 R0, -RZ, RZ, 0, 0 ;  /* 0x00000000ff007431 */ /* 0x000fc600000001ff */
[----:B------:R-:W-:-:S07]  /*9f60*/  ISETP.NE.AND P2, PT, R18, RZ, PT ;  /* 0x000000ff1200720c */ /* 0x000fce0003f45270 */
[----:B------:R-:W-:Y:S06]  /*9f70*/  @!P0 BRA `(.L_x_587) ;  /* 0x0000000000948947 */ /* 0x000fec0003800000 */
[----:B------:R-:W2:Y:S01]  /*9f80*/  LDC.64 R4, c[0x0][0x388] ;  /* 0x0000e200ff047b82 */ /* 0x000ea20000000a00 */
[----:B------:R-:W-:Y:S01]  /*9f90*/  LOP3.LUT R0, R12, 0xfffffffc, RZ, 0xc0, !PT ;  /* 0xfffffffc0c007812 */ /* 0x000fe200078ec0ff */
[----:B------:R-:W-:-:S04]  /*9fa0*/  IMAD.MOV.U32 R12, RZ, RZ, RZ ;  /* 0x000000ffff0c7224 */ /* 0x000fc800078e00ff */
[----:B------:R-:W-:-:S07]  /*9fb0*/  IMAD.MOV R2, RZ, RZ, -R0 ;  /* 0x000000ffff027224 */ /* 0x000fce00078e0a00 */
.L_x_588:
[----:B---3--:R-:W3:Y:S01]  /*9fc0*/  LDCU UR4, c[0x3][URZ] ;  /* 0x00c00000ff0477ac */ /* 0x008ee20008000800 */
[----:B0-----:R-:W-:-:S05]  /*9fd0*/  IMAD.IADD R16, R13, 0x1, R12 ;  /* 0x000000010d107824 */ /* 0x001fca00078e020c */
[C---:B---3--:R-:W-:Y:S02]  /*9fe0*/  ISETP.GT.AND P0, PT, R16.reuse, UR4, PT ;  /* 0x0000000410007c0c */ /* 0x048fe4000bf04270 */
[----:B------:R-:W-:Y:S02]  /*9ff0*/  IADD3 R7, PT, PT, R3, -UR4, R16 ;  /* 0x8000000403077c10 */ /* 0x000fe4000fffe010 */
[----:B------:R-:W-:Y:S02]  /*a000*/  ISETP.LT.OR P0, PT, R16, 0x1, P0 ;  /* 0x000000011000780c */ /* 0x000fe40000701670 */
[----:B------:R-:W-:-:S05]  /*a010*/  IADD3 R7, PT, PT, R7, -0x2, RZ ;  /* 0xfffffffe07077810 */ /* 0x000fca0007ffe0ff */
        /* <DEDUP_REMOVED lines=15> */
[----:B------:R-:W-:-:S05]  /*a110*/  VIADD R14, R16, 0x3 ;  /* 0x00000003100e7836 */ /* 0x000fca0000000000 */
[----:B------:R-:W-:-:S04]  /*a120*/  ISETP.GT.AND P1, PT, R14, UR4, PT ;  /* 0x000000040e007c0c */ /* 0x000fc8000bf24270 */
[----:B------:R-:W-:Y:S01]  /*a130*/  ISETP.LT.OR P1, PT, R14, 0x1, P1 ;  /* 0x000000010e00780c */ /* 0x000fe20000f21670 */
[----:B0-----:R-:W-:-:S05]  /*a140*/  @!P0 FADD R15, -R7, -RZ ;  /* 0x800000ff070f8221 */ /* 0x001fca0000000100 */
[----:B------:R3:W-:Y:S07]  /*a150*/  @!P0 STG.E desc[UR8][R8.64+0x8], R15 ;  /* 0x0000080f08008986 */ /* 0x0007ee000c101908 */
[----:B------:R-:W2:Y:S01]  /*a160*/  @!P1 LDG.E R7, desc[UR8][R10.64+0xc] ;  /* 0x00000c080a079981 */ /* 0x000ea2000c1e1900 */
[----:B------:R-:W-:Y:S01]  /*a170*/  IADD3 R2, PT, PT, R2, 0x4, RZ ;  /* 0x0000000402027810 */ /* 0x000fe20007ffe0ff */
[----:B------:R-:W-:-:S03]  /*a180*/  VIADD R12, R12, 0x4 ;  /* 0x000000040c0c7836 */ /* 0x000fc60000000000 */
[----:B------:R-:W-:Y:S01]  /*a190*/  ISETP.NE.AND P0, PT, R2, RZ, PT ;  /* 0x000000ff0200720c */ /* 0x000fe20003f05270 */
[----:B--2---:R-:W-:-:S05]  /*a1a0*/  @!P1 FADD R7, -R7, -RZ ;  /* 0x800000ff07079221 */ /* 0x004fca0000000100 */
[----:B------:R3:W-:Y:S07]  /*a1b0*/  @!P1 STG.E desc[UR8][R8.64+0xc], R7 ;  /* 0x00000c0708009986 */ /* 0x0007ee000c101908 */
[----:B------:R-:W-:Y:S05]  /*a1c0*/  @P0 BRA `(.L_x_588) ;  /* 0xfffffffc007c0947 */ /* 0x000fea000383ffff */
.L_x_587:
[----:B------:R-:W-:Y:S05]  /*a1d0*/  BSYNC.RECONVERGENT B0 ;  /* 0x0000000000007941 */ /* 0x000fea0003800200 */
.L_x_586:
[----:B------:R-:W-:Y:S05]  /*a1e0*/  @!P2 EXIT ;  /* 0x000000000000a94d */ /* 0x000fea0003800000 */
[----:B------:R-:W-:-:S07]  /*a1f0*/  IMAD.MOV R2, RZ, RZ, -R18 ;  /* 0x000000ffff027224 */ /* 0x000fce00078e0a12 */
.L_x_589:
[----:B------:R-:W2:Y:S01]  /*a200*/  LDCU UR4, c[0x3][URZ] ;  /* 0x00c00000ff0477ac */ /* 0x000ea20008000800 */
[----:B---3--:R-:W-:-:S05]  /*a210*/  IMAD.IADD R8, R13, 0x1, R0 ;  /* 0x000000010d087824 */ /* 0x008fca00078e0200 */
[----:B--2---:R-:W-:-:S04]  /*a220*/  ISETP.GT.AND P0, PT, R8, UR4, PT ;  /* 0x0000000408007c0c */ /* 0x004fc8000bf04270 */
[----:B------:R-:W-:-:S13]  /*a230*/  ISETP.LT.OR P0, PT, R8, 0x1, P0 ;  /* 0x000000010800780c */ /* 0x000fda0000701670 */
[----:B------:R-:W2:Y:S01]  /*a240*/  @!P0 LDC.64 R4, c[0x0][0x388] ;  /* 0x0000e200ff048b82 */ /* 0x000ea20000000a00 */
[----:B------:R-:W-:-:S04]  /*a250*/  @!P0 IADD3 R7, PT, PT, R3, -UR4, R8 ;  /* 0x8000000403078c10 */ /* 0x000fc8000fffe008 */
[----:B------:R-:W-:-:S05]  /*a260*/  @!P0 IADD3 R7, PT, PT, R7, -0x2, RZ ;  /* 0xfffffffe07078810 */ /* 0x000fca0007ffe0ff */
[----:B--2---:R-:W-:-:S05]  /*a270*/  @!P0 IMAD.WIDE R4, R7, 0x4, R4 ;  /* 0x0000000407048825 */ /* 0x004fca00078e0204 */
[----:B------:R-:W2:Y:S01]  /*a280*/  @!P0 LDG.E R7, desc[UR8][R4.64] ;  /* 0x0000000804078981 */ /* 0x000ea2000c1e1900 */
[----:B------:R-:W-:-:S04]  /*a290*/  @!P0 IMAD.WIDE R8, R6, 0x4, R4 ;  /* 0x0000000406088825 */ /* 0x000fc800078e0204 */
[----:B------:R-:W-:Y:S02]  /*a2a0*/  VIADD R2, R2, 0x1 ;  /* 0x0000000102027836 */ /* 0x000fe40000000000 */
[----:B--2---:R-:W-:-:S05]  /*a2b0*/  @!P0 FADD R7, -R7, -RZ ;  /* 0x800000ff07078221 */ /* 0x004fca0000000100 */
[----:B------:R2:W-:Y:S01]  /*a2c0*/  @!P0 STG.E desc[UR8][R8.64], R7 ;  /* 0x0000000708008986 */ /* 0x0005e2000c101908 */
[----:B------:R-:W-:-:S13]  /*a2d0*/  ISETP.NE.AND P0, PT, R2, RZ, PT ;  /* 0x000000ff0200720c */ /* 0x000fda0003f05270 */
[----:B--2---:R-:W-:Y:S05]  /*a2e0*/  @!P0 EXIT ;  /* 0x000000000000894d */ /* 0x004fea0003800000 */
[----:B------:R-:W-:Y:S01]  /*a2f0*/  VIADD R0, R0, 0x1 ;  /* 0x0000000100007836 */ /* 0x000fe20000000000 */
[----:B------:R-:W-:Y:S06]  /*a300*/  BRA `(.L_x_589) ;  /* 0xfffffffc00bc7947 */ /* 0x000fec000383ffff */
.L_x_585:
[----:B------:R-:W-:Y:S01]  /*a310*/  ISETP.GE.U32.AND P0, PT, R4, 0x3, PT ;  /* 0x000000030400780c */ /* 0x000fe20003f06070 */
[----:B------:R-:W-:Y:S01]  /*a320*/  BSSY.RECONVERGENT B0, `(.L_x_590) ;  /* 0x0000026000007945 */ /* 0x000fe20003800200 */
[----:B--2---:R-:W-:Y:S01]  /*a330*/  LOP3.LUT R18, R12, 0x3, RZ, 0xc0, !PT ;  /* 0x000000030c127812 */ /* 0x004fe200078ec0ff */
[----:B------:R-:W-:-:S03]  /*a340*/  IMAD.MOV.U32 R0, RZ, RZ, RZ ;  /* 0x000000ffff007224 */ /* 0x000fc600078e00ff */
[----:B------:R-:W-:-:S07]  /*a350*/  ISETP.NE.AND P2, PT, R18, RZ, PT ;  /* 0x000000ff1200720c */ /* 0x000fce0003f45270 */
[----:B------:R-:W-:Y:S06]  /*a360*/  @!P0 BRA `(.L_x_591) ;  /* 0x0000000000848947 */ /* 0x000fec0003800000 */
[----:B------:R-:W2:Y:S01]  /*a370*/  LDC.64 R4, c[0x0][0x388] ;  /* 0x0000e200ff047b82 */ /* 0x000ea20000000a00 */
[----:B------:R-:W-:Y:S02]  /*a380*/  LOP3.LUT R0, R12, 0xfffffffc, RZ, 0xc0, !PT ;  /* 0xfffffffc0c007812 */ /* 0x000fe400078ec0ff */
[----:B------:R-:W-:-:S03]  /*a390*/  MOV R12, RZ ;  /* 0x000000ff000c7202 */ /* 0x000fc60000000f00 */
[----:B------:R-:W-:-:S07]  /*a3a0*/  IMAD.MOV R2, RZ, RZ, -R0 ;  /* 0x000000ffff027224 */ /* 0x000fce00078e0a00 */
.L_x_592:
[----:B---3--:R-:W3:Y:S01]  /*a3b0*/  LDCU UR4, c[0x3][URZ] ;  /* 0x00c00000ff0477ac */ /* 0x008ee20008000800 */
[----:B0-----:R-:W-:-:S05]  /*a3c0*/  IMAD.IADD R16, R13, 0x1, R12 ;  /* 0x000000010d107824 */ /* 0x001fca00078e020c */
[C---:B---3--:R-:W-:Y:S02]  /*a3d0*/  ISETP.GT.AND P0, PT, R16.reuse, UR4, PT ;  /* 0x0000000410007c0c */ /* 0x048fe4000bf04270 */
[----:B------:R-:W-:Y:S02]  /*a3e0*/  IADD3 R7, PT, PT, R3, -UR4, R16 ;  /* 0x8000000403077c10 */ /* 0x000fe4000fffe010 */
[----:B------:R-:W-:-:S03]  /*a3f0*/  ISETP.LT.OR P0, PT, R16, 0x1, P0 ;  /* 0x000000011000780c */ /* 0x000fc60000701670 */
[----:B------:R-:W-:-:S04]  /*a400*/  VIADD R7, R7, 0xfffffffe ;  /* 0xfffffffe07077836 */ /* 0x000fc80000000000 */
[----:B--2---:R-:W-:-:S06]  /*a410*/  IMAD.WIDE R8, R7, 0x4, R4 ;  /* 0x0000000407087825 */ /* 0x004fcc00078e0204 */
        /* <DEDUP_REMOVED lines=17> */
[----:B------:R-:W-:Y:S01]  /*a530*/  VIADD R2, R2, 0x4 ;  /* 0x0000000402027836 */ /* 0x000fe20000000000 */
[----:B------:R-:W-:-:S04]  /*a540*/  IADD3 R12, PT, PT, R12, 0x4, RZ ;  /* 0x000000040c0c7810 */ /* 0x000fc80007ffe0ff */
[----:B------:R-:W-:Y:S01]  /*a550*/  ISETP.NE.AND P0, PT, R2, RZ, PT ;  /* 0x000000ff0200720c */ /* 0x000fe20003f05270 */
[----:B--2---:R3:W-:-:S12]  /*a560*/  @!P1 STG.E desc[UR8][R10.64+0xc], R7 ;  /* 0x00000c070a009986 */ /* 0x0047d8000c101908 */
[----:B------:R-:W-:Y:S05]  /*a570*/  @P0 BRA `(.L_x_592) ;  /* 0xfffffffc008c0947 */ /* 0x000fea000383ffff */
.L_x_591:
[----:B------:R-:W-:Y:S05]  /*a580*/  BSYNC.RECONVERGENT B0 ;  /* 0x0000000000007941 */ /* 0x000fea0003800200 */
.L_x_590:
[----:B------:R-:W-:Y:S05]  /*a590*/  @!P2 EXIT ;  /* 0x000000000000a94d */ /* 0x000fea0003800000 */
[----:B------:R-:W-:-:S07]  /*a5a0*/  IMAD.MOV R2, RZ, RZ, -R18 ;  /* 0x000000ffff027224 */ /* 0x000fce00078e0a12 */
.L_x_593:
[----:B------:R-:W2:Y:S01]  /*a5b0*/  LDCU UR4, c[0x3][URZ] ;  /* 0x00c00000ff0477ac */ /* 0x000ea20008000800 */
[----:B------:R-:W-:-:S05]  /*a5c0*/  IMAD.IADD R8, R13, 0x1, R0 ;  /* 0x000000010d087824 */ /* 0x000fca00078e0200 */
[----:B--2---:R-:W-:-:S04]  /*a5d0*/  ISETP.GT.AND P0, PT, R8, UR4, PT ;  /* 0x0000000408007c0c */ /* 0x004fc8000bf04270 */
[----:B------:R-:W-:-:S13]  /*a5e0*/  ISETP.LT.OR P0, PT, R8, 0x1, P0 ;  /* 0x000000010800780c */ /* 0x000fda0000701670 */
[----:B------:R-:W2:Y:S01]  /*a5f0*/  @!P0 LDC.64 R4, c[0x0][0x388] ;  /* 0x0000e200ff048b82 */ /* 0x000ea20000000a00 */
[----:B---3--:R-:W-:-:S05]  /*a600*/  @!P0 IADD3 R7, PT, PT, R3, -UR4, R8 ;  /* 0x8000000403078c10 */ /* 0x008fca000fffe008 */
[----:B------:R-:W-:-:S04]  /*a610*/  @!P0 VIADD R7, R7, 0xfffffffe ;  /* 0xfffffffe07078836 */ /* 0x000fc80000000000 */
[----:B--2---:R-:W-:-:S05]  /*a620*/  @!P0 IMAD.WIDE R4, R7, 0x4, R4 ;  /* 0x0000000407048825 */ /* 0x004fca00078e0204 */
[----:B------:R-:W2:Y:S01]  /*a630*/  @!P0 LDG.E R7, desc[UR8][R4.64] ;  /* 0x0000000804078981 */ /* 0x000ea2000c1e1900 */
[----:B------:R-:W-:Y:S01]  /*a640*/  @!P0 IMAD.WIDE R8, R6, 0x4, R4 ;  /* 0x0000000406088825 */ /* 0x000fe200078e0204 */
[----:B------:R-:W-:-:S04]  /*a650*/  IADD3 R2, PT, PT, R2, 0x1, RZ ;  /* 0x0000000102027810 */ /* 0x000fc80007ffe0ff */
[----:B--2---:R2:W-:Y:S01]  /*a660*/  @!P0 STG.E desc[UR8][R8.64], R7 ;  /* 0x0000000708008986 */ /* 0x0045e2000c101908 */
[----:B------:R-:W-:-:S13]  /*a670*/  ISETP.NE.AND P0, PT, R2, RZ, PT ;  /* 0x000000ff0200720c */ /* 0x000fda0003f05270 */
[----:B--2---:R-:W-:Y:S05]  /*a680*/  @!P0 EXIT ;  /* 0x000000000000894d */ /* 0x004fea0003800000 */
[----:B------:R-:W-:Y:S01]  /*a690*/  VIADD R0, R0, 0x1 ;  /* 0x0000000100007836 */ /* 0x000fe20000000000 */
[----:B------:R-:W-:Y:S06]  /*a6a0*/  BRA `(.L_x_593) ;  /* 0xfffffffc00c07947 */ /* 0x000fec000383ffff */
.L_x_556:
[----:B------:R-:W-:Y:S05]  /*a6b0*/  BSYNC.RECONVERGENT B0 ;  /* 0x0000000000007941 */ /* 0x000fea0003800200 */
.L_x_493:
[----:B------:R-:W-:-:S05]  /*a6c0*/  VIADD R2, R2, 0xffffffff ;  /* 0xffffffff02027836 */ /* 0x000fca0000000000 */
[----:B------:R-:W-:-:S13]  /*a6d0*/  ISETP.NE.AND P0, PT, R7, R2, PT ;  /* 0x000000020700720c */ /* 0x000fda0003f05270 */
[----:B------:R-:W-:Y:S05]  /*a6e0*/  @!P0 BRA `(.L_x_594) ;  /* 0x0000000800688947 */ /* 0x000fea0003800000 */
[----:B------:R-:W-:-:S13]  /*a6f0*/  ISETP.GT.U32.AND P0, PT, R5, 0x7ffffffe, PT ;  /* 0x7ffffffe0500780c */ /* 0x000fda0003f04070 */
[----:B------:R-:W-:Y:S05]  /*a700*/  @P0 EXIT ;  /* 0x000000000000094d */ /* 0x000fea0003800000 */
[----:B------:R-:W3:Y:S02]  /*a710*/  LDCU UR4, c[0x0][0x380] ;  /* 0x00007000ff0477ac */ /* 0x000ee40008000800 */
[----:B---3--:R-:W-:-:S09]  /*a720*/  UISETP.NE.AND UP0, UPT, UR4, 0x1, UPT ;  /* 0x000000010400788c */ /* 0x008fd2000bf05270 */
[----:B------:R-:W-:Y:S05]  /*a730*/  BRA.U UP0, `(.L_x_595) ;  /* 0x0000000500347547 */ /* 0x000fea000b800000 */
[----:B------:R-:W-:Y:S01]  /*a740*/  ISETP.GE.U32.AND P0, PT, R5, 0x3, PT ;  /* 0x000000030500780c */ /* 0x000fe20003f06070 */
[----:B------:R-:W-:Y:S01]  /*a750*/  BSSY.RECONVERGENT B0, `(.L_x_596) ;  /* 0x0000039000007945 */ /* 0x000fe20003800200 */
[----:B------:R-:W-:Y:S01]  /*a760*/  LOP3.LUT R0, R8, 0x3, RZ, 0xc0, !PT ;  /* 0x0000000308007812 */ /* 0x000fe200078ec0ff */
[----:B------:R-:W-:-:S03]  /*a770*/  IMAD.MOV.U32 R2, RZ, RZ, RZ ;  /* 0x000000ffff027224 */ /* 0x000fc600078e00ff */
[----:B------:R-:W-:-:S07]  /*a780*/  ISETP.NE.AND P2, PT, R0, RZ, PT ;  /* 0x000000ff0000720c */ /* 0x000fce0003f45270 */
[----:B------:R-:W-:Y:S06]  /*a790*/  @!P0 BRA `(.L_x_597) ;  /* 0x0000000000d08947 */ /* 0x000fec0003800000 */
[----:B------:R-:W3:Y:S01]  /*a7a0*/  LDC R14, c[0x3][RZ] ;  /* 0x00c00000ff0e7b82 */ /* 0x000ee20000000800 */
        /* <DEDUP_REMOVED lines=10> */
[----:B---3--:R-:W-:-:S07]  /*a850*/  LEA R14, R14, 0x8, 0x2 ;  /* 0x000000080e0e7811 */ /* 0x008fce00078e10ff */
.L_x_598:
[----:B---3--:R-:W3:Y:S01]  /*a860*/  LDCU UR4, c[0x3][URZ] ;  /* 0x00c00000ff0477ac */ /* 0x008ee20008000800 */
[----:B------:R-:W-:-:S04]  /*a870*/  IADD3 R4, PT, PT, R11, -0x1, RZ ;  /* 0xffffffff0b047810 */ /* 0x000fc80007ffe0ff */
[----:B---3--:R-:W-:-:S04]  /*a880*/  ISETP.GT.AND P0, PT, R4, UR4, PT ;  /* 0x0000000404007c0c */ /* 0x008fc8000bf04270 */
[----:B------:R-:W-:-:S13]  /*a890*/  ISETP.LT.OR P0, PT, R4, 0x1, P0 ;  /* 0x000000010400780c */ /* 0x000fda0000701670 */
[----:B0-----:R-:W0:Y:S02]  /*a8a0*/  @!P0 LDC.64 R16, c[0x0][0x388] ;  /* 0x0000e200ff108b82 */ /* 0x001e240000000a00 */
[----:B0-----:R-:W-:-:S05]  /*a8b0*/  @!P0 IMAD.WIDE R16, R3, 0x4, R16 ;  /* 0x0000000403108825 */ /* 0x001fca00078e0210 */
[----:B------:R-:W2:Y:S01]  /*a8c0*/  @!P0 LDG.E R8, desc[UR8][R16.64+0x4] ;  /* 0x0000040810088981 */ /* 0x000ea2000c1e1900 */
[----:B------:R-:W-:-:S04]  /*a8d0*/  ISETP.GT.AND P1, PT, R11, UR4, PT ;  /* 0x000000040b007c0c */ /* 0x000fc8000bf24270 */
[----:B------:R-:W-:-:S13]  /*a8e0*/  ISETP.GT.U32.OR P1, PT, R4, 0x7ffffffe, P1 ;  /* 0x7ffffffe0400780c */ /* 0x000fda0000f24470 */
[----:B------:R-:W0:Y:S02]  /*a8f0*/  @!P1 LDC.64 R4, c[0x0][0x388] ;  /* 0x0000e200ff049b82 */ /* 0x000e240000000a00 */
[----:B0-----:R-:W-:-:S04]  /*a900*/  @!P1 IMAD.WIDE R4, R7, 0x4, R4 ;  /* 0x0000000407049825 */ /* 0x001fc800078e0204 */
[----:B--2---:R-:W-:-:S05]  /*a910*/  @!P0 FADD R21, -R8, -RZ ;  /* 0x800000ff08158221 */ /* 0x004fca0000000100 */
[----:B------:R0:W-:Y:S04]  /*a920*/  @!P0 STG.E desc[UR8][R16.64], R21 ;  /* 0x0000001510008986 */ /* 0x0001e8000c101908 */
[----:B------:R-:W2:Y:S01]  /*a930*/  @!P1 LDG.E R18, desc[UR8][R4.64+0x4] ;  /* 0x0000040804129981 */ /* 0x000ea2000c1e1900 */
[----:B------:R-:W-:-:S05]  /*a940*/  VIADD R8, R11, 0x1 ;  /* 0x000000010b087836 */ /* 0x000fca0000000000 */
[----:B------:R-:W-:-:S04]  /*a950*/  ISETP.GT.AND P0, PT, R8, UR4, PT ;  /* 0x0000000408007c0c */ /* 0x000fc8000bf04270 */
[----:B------:R-:W-:-:S13]  /*a960*/  ISETP.LT.OR P0, PT, R8, 0x1, P0 ;  /* 0x000000010800780c */ /* 0x000fda0000701670 */
[----:B------:R-:W3:Y:S02]  /*a970*/  @!P0 LDC.64 R8, c[0x0][0x388] ;  /* 0x0000e200ff088b82 */ /* 0x000ee40000000a00 */
[----:B---3--:R-:W-:-:S04]  /*a980*/  @!P0 IMAD.WIDE R8, R10, 0x4, R8 ;  /* 0x000000040a088825 */ /* 0x008fc800078e0208 */
[----:B--2---:R-:W-:-:S05]  /*a990*/  @!P1 FADD R23, -R18, -RZ ;  /* 0x800000ff12179221 */ /* 0x004fca0000000100 */
[----:B------:R3:W-:Y:S04]  /*a9a0*/  @!P1 STG.E desc[UR8][R4.64], R23 ;  /* 0x0000001704009986 */ /* 0x0007e8000c101908 */
[----:B------:R-:W2:Y:S01]  /*a9b0*/  @!P0 LDG.E R18, desc[UR8][R8.64+0x4] ;  /* 0x0000040808128981 */ /* 0x000ea2000c1e1900 */
[----:B------:R-:W-:-:S05]  /*a9c0*/  VIADD R19, R11, 0x2 ;  /* 0x000000020b137836 */ /* 0x000fca0000000000 */
[----:B------:R-:W-:-:S04]  /*a9d0*/  ISETP.GT.AND P1, PT, R19, UR4, PT ;  /* 0x0000000413007c0c */ /* 0x000fc8000bf24270 */
[----:B------:R-:W-:-:S13]  /*a9e0*/  ISETP.LT.OR P1, PT, R19, 0x1, P1 ;  /* 0x000000011300780c */ /* 0x000fda0000f21670 */
[----:B0-----:R-:W0:Y:S02]  /*a9f0*/  @!P1 LDC.64 R16, c[0x0][0x388] ;  /* 0x0000e200ff109b82 */ /* 0x001e240000000a00 */
[----:B0-----:R-:W-:-:S04]  /*aa00*/  @!P1 IMAD.WIDE R16, R13, 0x4, R16 ;  /* 0x000000040d109825 */ /* 0x001fc800078e0210 */
[----:B--2---:R-:W-:-:S05]  /*aa10*/  @!P0 FADD R19, -R18, -RZ ;  /* 0x800000ff12138221 */ /* 0x004fca0000000100 */
[----:B------:R3:W-:Y:S04]  /*aa20*/  @!P0 STG.E desc[UR8][R8.64], R19 ;  /* 0x0000001308008986 */ /* 0x0007e8000c101908 */
[----:B------:R-:W2:Y:S01]  /*aa30*/  @!P1 LDG.E R18, desc[UR8][R16.64+0x4] ;  /* 0x0000040810129981 */ /* 0x000ea2000c1e1900 */
[----:B------:R-:W-:Y:S01]  /*aa40*/  VIADD R12, R12, 0x4 ;  /* 0x000000040c0c7836 */ /* 0x000fe20000000000 */
[----:B------:R-:W-:Y:S01]  /*aa50*/  IADD3 R11, PT, PT, R11, 0x4, RZ ;  /* 0x000000040b0b7810 */ /* 0x000fe20007ffe0ff */
[C---:B------:R-:W-:Y:S01]  /*aa60*/  IMAD.IADD R3, R14.reuse, 0x1, R3 ;  /* 0x000000010e037824 */ /* 0x040fe200078e0203 */
[C---:B------:R-:W-:Y:S01]  /*aa70*/  IADD3 R13, PT, PT, R14.reuse, R13, RZ ;  /* 0x0000000d0e0d7210 */ /* 0x040fe20007ffe0ff */
[----:B------:R-:W-:Y:S01]  /*aa80*/  IMAD.IADD R7, R14, 0x1, R7 ;  /* 0x000000010e077824 */ /* 0x000fe200078e0207 */
[----:B------:R-:W-:Y:S01]  /*aa90*/  ISETP.NE.AND P0, PT, R12, RZ, PT ;  /* 0x000000ff0c00720c */ /* 0x000fe20003f05270 */
[----:B------:R-:W-:-:S02]  /*aaa0*/  IMAD.IADD R10, R14, 0x1, R10 ;  /* 0x000000010e0a7824 */ /* 0x000fc400078e020a */
[----:B--2---:R-:W-:-:S05]  /*aab0*/  @!P1 FADD R21, -R18, -RZ ;  /* 0x800000ff12159221 */ /* 0x004fca0000000100 */
[----:B------:R3:W-:Y:S05]  /*aac0*/  @!P1 STG.E desc[UR8][R16.64], R21 ;  /* 0x0000001510009986 */ /* 0x0007ea000c101908 */
[----:B------:R-:W-:Y:S05]  /*aad0*/  @P0 BRA `(.L_x_598) ;  /* 0xfffffffc00600947 */ /* 0x000fea000383ffff */
.L_x_597:
[----:B------:R-:W-:Y:S05]  /*aae0*/  BSYNC.RECONVERGENT B0 ;  /* 0x0000000000007941 */ /* 0x000fea0003800200 */
.L_x_596:
[----:B------:R-:W-:Y:S05]  /*aaf0*/  @!P2 EXIT ;  /* 0x000000000000a94d */ /* 0x000fea0003800000 */
[----:B------:R-:W-:Y:S02]  /*ab00*/  IMAD.IADD R15, R15, 0x1, R2 ;  /* 0x000000010f0f7824 */ /* 0x000fe400078e0202 */
[----:B------:R-:W-:Y:S02]  /*ab10*/  IMAD.MOV R0, RZ, RZ, -R0 ;  /* 0x000000ffff007224 */ /* 0x000fe400078e0a00 */
[----:B---3--:R-:W-:-:S07]  /*ab20*/  IMAD R5, R6, R15, RZ ;  /* 0x0000000f06057224 */ /* 0x008fce00078e02ff */
.L_x_599:
[----:B---3--:R-:W3:Y:S02]  /*ab30*/  LDCU UR4, c[0x3][URZ] ;  /* 0x00c00000ff0477ac */ /* 0x008ee40008000800 */
[----:B---3--:R-:W-:-:S04]  /*ab40*/  ISETP.GT.AND P0, PT, R15, UR4, PT ;  /* 0x000000040f007c0c */ /* 0x008fc8000bf04270 */
[----:B------:R-:W-:-:S13]  /*ab50*/  ISETP.LT.OR P0, PT, R15, 0x1, P0 ;  /* 0x000000010f00780c */ /* 0x000fda0000701670 */
[----:B------:R-:W3:Y:S02]  /*ab60*/  @!P0 LDC.64 R2, c[0x0][0x388] ;  /* 0x0000e200ff028b82 */ /* 0x000ee40000000a00 */
[----:B---3--:R-:W-:-:S05]  /*ab70*/  @!P0 IMAD.WIDE R2, R5, 0x4, R2 ;  /* 0x0000000405028825 */ /* 0x008fca00078e0202 */
[----:B------:R-:W3:Y:S01]  /*ab80*/  @!P0 LDG.E R4, desc[UR8][R2.64+0x4] ;  /* 0x0000040802048981 */ /* 0x000ee2000c1e1900 */
[----:B------:R-:W-:-:S05]  /*ab90*/  VIADD R0, R0, 0x1 ;  /* 0x0000000100007836 */ /* 0x000fca0000000000 */
[----:B------:R-:W-:Y:S01]  /*aba0*/  ISETP.NE.AND P1, PT, R0, RZ, PT ;  /* 0x000000ff0000720c */ /* 0x000fe20003f25270 */
[----:B---3--:R-:W-:-:S05]  /*abb0*/  @!P0 FADD R7, -R4, -RZ ;  /* 0x800000ff04078221 */ /* 0x008fca0000000100 */
[----:B------:R3:W-:Y:S07]  /*abc0*/  @!P0 STG.E desc[UR8][R2.64], R7 ;  /* 0x0000000702008986 */ /* 0x0007ee000c101908 */
[----:B------:R-:W-:Y:S05]  /*abd0*/  @!P1 EXIT ;  /* 0x000000000000994d */ /* 0x000fea0003800000 */
[----:B------:R-:W-:Y:S01]  /*abe0*/  IADD3 R15, PT, PT, R15, 0x1, RZ ;  /* 0x000000010f0f7810 */ /* 0x000fe20007ffe0ff */
[----:B------:R-:W-:Y:S01]  /*abf0*/  IMAD.IADD R5, R6, 0x1, R5 ;  /* 0x0000000106057824 */ /* 0x000fe200078e0205 */
[----:B------:R-:W-:Y:S06]  /*ac00*/  BRA `(.L_x_599) ;  /* 0xfffffffc00c87947 */ /* 0x000fec000383ffff */
.L_x_595:
[----:B------:R-:W-:Y:S01]  /*ac10*/  ISETP.GE.U32.AND P0, PT, R5, 0x3, PT ;  /* 0x000000030500780c */ /* 0x000fe20003f06070 */
[----:B------:R-:W-:Y:S01]  /*ac20*/  BSSY.RECONVERGENT B0, `(.L_x_600) ;  /* 0x0000035000007945 */ /* 0x000fe20003800200 */
[----:B------:R-:W-:Y:S01]  /*ac30*/  LOP3.LUT R0, R8, 0x3, RZ, 0xc0, !PT ;  /* 0x0000000308007812 */ /* 0x000fe200078ec0ff */
[----:B------:R-:W-:-:S03]  /*ac40*/  IMAD.MOV.U32 R2, RZ, RZ, RZ ;  /* 0x000000ffff027224 */ /* 0x000fc600078e00ff */
[----:B------:R-:W-:-:S07]  /*ac50*/  ISETP.NE.AND P2, PT, R0, RZ, PT ;  /* 0x000000ff0000720c */ /* 0x000fce0003f45270 */
[----:B------:R-:W-:Y:S06]  /*ac60*/  @!P0 BRA `(.L_x_601) ;  /* 0x0000000000c08947 */ /* 0x000fec0003800000 */
[----:B------:R-:W3:Y:S01]  /*ac70*/  LDC R4, c[0x3][RZ] ;  /* 0x00c00000ff047b82 */ /* 0x000ee20000000800 */
[----:B--2---:R-:W-:Y:S01]  /*ac80*/  IADD3 R19, PT, PT, R15, 0x3, RZ ;  /* 0x000000030f137810 */ /* 0x004fe20007ffe0ff */
[----:B------:R-:W-:Y:S01]  /*ac90*/  IMAD R3, R7, R6, RZ ;  /* 0x0000000607037224 */ /* 0x000fe200078e02ff */
[C---:B------:R-:W-:Y:S01]  /*aca0*/  LOP3.LUT R2, R8.reuse, 0xfffffffc, RZ, 0xc0, !PT ;  /* 0xfffffffc08027812 */ /* 0x040fe200078ec0ff */
[C---:B0-----:R-:W-:Y:S02]  /*acb0*/  VIADD R17, R15.reuse, 0x2 ;  /* 0x000000020f117836 */ /* 0x041fe40000000000 */
[----:B------:R-:W-:Y:S02]  /*acc0*/  IMAD R3, R8, R3, RZ ;  /* 0x0000000308037224 */ /* 0x000fe400078e02ff */
[----:B------:R-:W-:Y:S02]  /*acd0*/  VIADD R12, R15, 0x1 ;  /* 0x000000010f0c7836 */ /* 0x000fe40000000000 */
[----:B------:R-:W-:-:S02]  /*ace0*/  IMAD R13, R6, R15, R6 ;  /* 0x0000000f060d7224 */ /* 0x000fc400078e0206 */
[C---:B------:R-:W-:Y:S02]  /*acf0*/  IMAD R17, R6.reuse, R17, RZ ;  /* 0x0000001106117224 */ /* 0x040fe400078e02ff */
[----:B------:R-:W-:Y:S02]  /*ad00*/  IMAD R19, R6, R19, RZ ;  /* 0x0000001306137224 */ /* 0x000fe400078e02ff */
[----:B------:R-:W-:Y:S01]  /*ad10*/  IMAD.MOV R7, RZ, RZ, -R2 ;  /* 0x000000ffff077224 */ /* 0x000fe200078e0a02 */
[----:B---3--:R-:W-:-:S07]  /*ad20*/  LEA R16, R4, 0x8, 0x2 ;  /* 0x0000000804107811 */ /* 0x008fce00078e10ff */
.L_x_602:
[----:B------:R-:W0:Y:S01]  /*ad30*/  LDCU UR4, c[0x3][URZ] ;  /* 0x00c00000ff0477ac */ /* 0x000e220008000800 */
[----:B---3--:R-:W-:-:S05]  /*ad40*/  VIADD R8, R12, 0xffffffff ;  /* 0xffffffff0c087836 */ /* 0x008fca0000000000 */
        /* <DEDUP_REMOVED lines=14> */
[----:B------:R-:W3:Y:S02]  /*ae30*/  @!P0 LDC.64 R10, c[0x0][0x388] ;  /* 0x0000e200ff0a8b82 */ /* 0x000ee40000000a00 */
[----:B---3--:R-:W-:-:S04]  /*ae40*/  @!P0 IMAD.WIDE R10, R17, 0x4, R10 ;  /* 0x00000004110a8825 */ /* 0x008fc800078e020a */
[----:B------:R-:W-:Y:S01]  /*ae50*/  VIADD R14, R12, 0x2 ;  /* 0x000000020c0e7836 */ /* 0x000fe20000000000 */
[----:B--2---:R3:W-:Y:S04]  /*ae60*/  @!P1 STG.E desc[UR8][R8.64], R23 ;  /* 0x0000001708009986 */ /* 0x0047e8000c101908 */
[----:B------:R-:W2:Y:S01]  /*ae70*/  @!P0 LDG.E R25, desc[UR8][R10.64+0x4] ;  /* 0x000004080a198981 */ /* 0x000ea2000c1e1900 */
[----:B------:R-:W-:-:S04]  /*ae80*/  ISETP.GT.AND P1, PT, R14, UR4, PT ;  /* 0x000000040e007c0c */ /* 0x000fc8000bf24270 */
[----:B------:R-:W-:-:S13]  /*ae90*/  ISETP.LT.OR P1, PT, R14, 0x1, P1 ;  /* 0x000000010e00780c */ /* 0x000fda0000f21670 */
[----:B0-----:R-:W0:Y:S02]  /*aea0*/  @!P1 LDC.64 R4, c[0x0][0x388] ;  /* 0x0000e200ff049b82 */ /* 0x001e240000000a00 */
[----:B0-----:R-:W-:Y:S01]  /*aeb0*/  @!P1 IMAD.WIDE R4, R19, 0x4, R4 ;  /* 0x0000000413049825 */ /* 0x001fe200078e0204 */
[----:B--2---:R3:W-:Y:S04]  /*aec0*/  @!P0 STG.E desc[UR8][R10.64], R25 ;  /* 0x000000190a008986 */ /* 0x0047e8000c101908 */
[----:B------:R-:W2:Y:S01]  /*aed0*/  @!P1 LDG.E R21, desc[UR8][R4.64+0x4] ;  /* 0x0000040804159981 */ /* 0x000ea2000c1e1900 */
[----:B------:R-:W-:Y:S01]  /*aee0*/  VIADD R7, R7, 0x4 ;  /* 0x0000000407077836 */ /* 0x000fe20000000000 */
[----:B------:R-:W-:Y:S01]  /*aef0*/  IADD3 R3, PT, PT, R16, R3, RZ ;  /* 0x0000000310037210 */ /* 0x000fe20007ffe0ff */
[----:B------:R-:W-:-:S02]  /*af00*/  VIADD R12, R12, 0x4 ;  /* 0x000000040c0c7836 */ /* 0x000fc40000000000 */
[C---:B------:R-:W-:Y:S01]  /*af10*/  IMAD.IADD R13, R16.reuse, 0x1, R13 ;  /* 0x00000001100d7824 */ /* 0x040fe200078e020d */
[----:B------:R-:W-:Y:S01]  /*af20*/  ISETP.NE.AND P0, PT, R7, RZ, PT ;  /* 0x000000ff0700720c */ /* 0x000fe20003f05270 */
[C---:B------:R-:W-:Y:S02]  /*af30*/  IMAD.IADD R17, R16.reuse, 0x1, R17 ;  /* 0x0000000110117824 */ /* 0x040fe400078e0211 */
[----:B------:R-:W-:Y:S01]  /*af40*/  IMAD.IADD R19, R16, 0x1, R19 ;  /* 0x0000000110137824 */ /* 0x000fe200078e0213 */
[----:B--2---:R3:W-:Y:S09]  /*af50*/  @!P1 STG.E desc[UR8][R4.64], R21 ;  /* 0x0000001504009986 */ /* 0x0047f2000c101908 */
[----:B------:R-:W-:Y:S05]  /*af60*/  @P0 BRA `(.L_x_602) ;  /* 0xfffffffc00700947 */ /* 0x000fea000383ffff */
.L_x_601:
[----:B------:R-:W-:Y:S05]  /*af70*/  BSYNC.RECONVERGENT B0 ;  /* 0x0000000000007941 */ /* 0x000fea0003800200 */
.L_x_600:
[----:B------:R-:W-:Y:S05]  /*af80*/  @!P2 EXIT ;  /* 0x000000000000a94d */ /* 0x000fea0003800000 */
[----:B------:R-:W-:Y:S01]  /*af90*/  IADD3 R15, PT, PT, R15, R2, RZ ;  /* 0x000000020f0f7210 */ /* 0x000fe20007ffe0ff */
[----:B------:R-:W-:-:S04]  /*afa0*/  IMAD.MOV R0, RZ, RZ, -R0 ;  /* 0x000000ffff007224 */ /* 0x000fc800078e0a00 */
[----:B---3--:R-:W-:-:S07]  /*afb0*/  IMAD R5, R6, R15, RZ ;  /* 0x0000000f06057224 */ /* 0x008fce00078e02ff */
.L_x_603:
        /* <DEDUP_REMOVED lines=8> */
[----:B---3--:R3:W-:-:S12]  /*b040*/  @!P0 STG.E desc[UR8][R2.64], R7 ;  /* 0x0000000702008986 */ /* 0x0087d8000c101908 */
[----:B------:R-:W-:Y:S05]  /*b050*/  @!P1 EXIT ;  /* 0x000000000000994d */ /* 0x000fea0003800000 */
[----:B------:R-:W-:Y:S01]  /*b060*/  VIADD R15, R15, 0x1 ;  /* 0x000000010f0f7836 */ /* 0x000fe20000000000 */
[----:B------:R-:W-:Y:S01]  /*b070*/  IADD3 R5, PT, PT, R6, R5, RZ ;  /* 0x0000000506057210 */ /* 0x000fe20007ffe0ff */
[----:B------:R-:W-:Y:S06]  /*b080*/  BRA `(.L_x_603) ;  /* 0xfffffffc00cc7947 */ /* 0x000fec000383ffff */
.L_x_594:
[----:B------:R-:W-:Y:S01]  /*b090*/  ISETP.GT.U32.AND P0, PT, R5, 0x7ffffffe, PT ;  /* 0x7ffffffe0500780c */ /* 0x000fe20003f04070 */
[----:B------:R-:W-:-:S12]  /*b0a0*/  BSSY.RECONVERGENT B0, `(.L_x_604) ;  /* 0x000009c000007945 */ /* 0x000fd80003800200 */
[----:B------:R-:W-:Y:S05]  /*b0b0*/  @P0 BRA `(.L_x_605) ;  /* 0x0000000800680947 */ /* 0x000fea0003800000 */
        /* <DEDUP_REMOVED lines=9> */
[----:B--2---:R-:W2:Y:S01]  /*b150*/  LDC R19, c[0x3][RZ] ;  /* 0x00c00000ff137b82 */ /* 0x004ea20000000800 */
[C---:B------:R-:W-:Y:S01]  /*b160*/  LOP3.LUT R2, R8.reuse, 0xfffffffc, RZ, 0xc0, !PT ;  /* 0xfffffffc08027812 */ /* 0x040fe200078ec0ff */
[----:B------:R-:W-:Y:S01]  /*b170*/  IMAD R5, R7, R6, RZ ;  /* 0x0000000607057224 */ /* 0x000fe200078e02ff */
[C---:B------:R-:W-:Y:S01]  /*b180*/  IADD3 R20, PT, PT, R15.reuse, 0x1, RZ ;  /* 0x000000010f147810 */ /* 0x040fe20007ffe0ff */
[C---:B------:R-:W-:Y:S02]  /*b190*/  VIADD R9, R15.reuse, 0x2 ;  /* 0x000000020f097836 */ /* 0x040fe40000000000 */
[----:B------:R-:W-:Y:S02]  /*b1a0*/  VIADD R11, R15, 0x3 ;  /* 0x000000030f0b7836 */ /* 0x000fe40000000000 */
[----:B------:R-:W-:Y:S02]  /*b1b0*/  IMAD R5, R8, R5, RZ ;  /* 0x0000000508057224 */ /* 0x000fe400078e02ff */
[----:B------:R-:W-:-:S02]  /*b1c0*/  IMAD R7, R6, R15, R6 ;  /* 0x0000000f06077224 */ /* 0x000fc400078e0206 */
[C---:B------:R-:W-:Y:S02]  /*b1d0*/  IMAD R14, R6.reuse, R9, RZ ;  /* 0x00000009060e7224 */ /* 0x040fe400078e02ff */
[----:B------:R-:W-:Y:S02]  /*b1e0*/  IMAD R18, R6, R11, RZ ;  /* 0x0000000b06127224 */ /* 0x000fe400078e02ff */
[----:B------:R-:W-:Y:S01]  /*b1f0*/  IMAD.MOV R21, RZ, RZ, -R2 ;  /* 0x000000ffff157224 */ /* 0x000fe200078e0a02 */
[----:B--2---:R-:W-:-:S07]  /*b200*/  LEA R19, R19, 0x8, 0x2 ;  /* 0x0000000813137811 */ /* 0x004fce00078e10ff */
.L_x_609:
[----:B------:R-:W2:Y:S01]  /*b210*/  LDCU UR4, c[0x3][URZ] ;  /* 0x00c00000ff0477ac */ /* 0x000ea20008000800 */
[----:B---3--:R-:W-:-:S05]  /*b220*/  VIADD R8, R20, 0xffffffff ;  /* 0xffffffff14087836 */ /* 0x008fca0000000000 */
[----:B--2---:R-:W-:-:S04]  /*b230*/  ISETP.GT.AND P0, PT, R8, UR4, PT ;  /* 0x0000000408007c0c */ /* 0x004fc8000bf04270 */
        /* <DEDUP_REMOVED lines=19> */
[----:B------:R-:W-:-:S04]  /*b370*/  IADD3 R23, PT, PT, R20, 0x2, RZ ;  /* 0x0000000214177810 */ /* 0x000fc80007ffe0ff */
        /* <DEDUP_REMOVED lines=8> */
[C---:B------:R-:W-:Y:S01]  /*b400*/  IADD3 R7, PT, PT, R19.reuse, R7, RZ ;  /* 0x0000000713077210 */ /* 0x040fe20007ffe0ff */
[----:B------:R-:W-:Y:S02]  /*b410*/  VIADD R20, R20, 0x4 ;  /* 0x0000000414147836 */ /* 0x000fe40000000000 */
[----:B------:R-:W-:Y:S01]  /*b420*/  IMAD.IADD R5, R19, 0x1, R5 ;  /* 0x0000000113057824 */ /* 0x000fe200078e0205 */
[----:B------:R-:W-:Y:S01]  /*b430*/  ISETP.NE.AND P0, PT, R21, RZ, PT ;  /* 0x000000ff1500720c */ /* 0x000fe20003f05270 */
[----:B------:R-:W-:-:S02]  /*b440*/  IMAD.IADD R14, R19, 0x1, R14 ;  /* 0x00000001130e7824 */ /* 0x000fc400078e020e */
[----:B------:R-:W-:Y:S02]  /*b450*/  IMAD.IADD R18, R19, 0x1, R18 ;  /* 0x0000000113127824 */ /* 0x000fe400078e0212 */
[----:B--2---:R-:W-:-:S05]  /*b460*/  @!P1 FADD R25, -R22, -RZ ;  /* 0x800000ff16199221 */ /* 0x004fca0000000100 */
[----:B------:R3:W-:Y:S03]  /*b470*/  @!P1 STG.E desc[UR8][R16.64], R25 ;  /* 0x0000001910009986 */ /* 0x0007e6000c101908 */
[----:B------:R-:W-:Y:S05]  /*b480*/  @P0 BRA `(.L_x_609) ;  /* 0xfffffffc00600947 */ /* 0x000fea000383ffff */
.L_x_608:
[----:B------:R-:W-:Y:S05]  /*b490*/  BSYNC.RECONVERGENT B1 ;  /* 0x0000000000017941 */ /* 0x000fea0003800200 */
.L_x_607:
[----:B------:R-:W-:Y:S05]  /*b4a0*/  @!P2 BRA `(.L_x_605) ;  /* 0x00000004006ca947 */ /* 0x000fea0003800000 */
[----:B------:R-:W-:Y:S01]  /*b4b0*/  IMAD.IADD R15, R15, 0x1, R2 ;  /* 0x000000010f0f7824 */ /* 0x000fe200078e0202 */
[----:B------:R-:W-:Y:S01]  /*b4c0*/  BSSY.RECONVERGENT B1, `(.L_x_610) ;  /* 0x0000011000017945 */ /* 0x000fe20003800200 */
[----:B------:R-:W-:Y:S02]  /*b4d0*/  IADD3 R0, PT, PT, -R0, RZ, RZ ;  /* 0x000000ff00007210 */ /* 0x000fe40007ffe1ff */
[----:B------:R-:W-:-:S07]  /*b4e0*/  IMAD R5, R6, R15, RZ ;  /* 0x0000000f06057224 */ /* 0x000fce00078e02ff */
.L_x_612:
[----:B------:R-:W4:Y:S02]  /*b4f0*/  LDCU UR4, c[0x3][URZ] ;  /* 0x00c00000ff0477ac */ /* 0x000f240008000800 */
[----:B----4-:R-:W-:-:S04]  /*b500*/  ISETP.GT.AND P0, PT, R15, UR4, PT ;  /* 0x000000040f007c0c */ /* 0x010fc8000bf04270 */
[----:B------:R-:W-:-:S13]  /*b510*/  ISETP.LT.OR P0, PT, R15, 0x1, P0 ;  /* 0x000000010f00780c */ /* 0x000fda0000701670 */
[----:B---3--:R-:W3:Y:S02]  /*b520*/  @!P0 LDC.64 R8, c[0x0][0x388] ;  /* 0x0000e200ff088b82 */ /* 0x008ee40000000a00 */
[----:B---3--:R-:W-:-:S05]  /*b530*/  @!P0 IMAD.WIDE R8, R5, 0x4, R8 ;  /* 0x0000000405088825 */ /* 0x008fca00078e0208 */
[----:B------:R-:W3:Y:S01]  /*b540*/  @!P0 LDG.E R2, desc[UR8][R8.64+0x4] ;  /* 0x0000040808028981 */ /* 0x000ee2000c1e1900 */
[----:B------:R-:W-:Y:S02]  /*b550*/  VIADD R0, R0, 0x1 ;  /* 0x0000000100007836 */ /* 0x000fe40000000000 */
[----:B---3--:R-:W-:-:S05]  /*b560*/  @!P0 FADD R7, -R2, -RZ ;  /* 0x800000ff02078221 */ /* 0x008fca0000000100 */
[----:B------:R3:W-:Y:S01]  /*b570*/  @!P0 STG.E desc[UR8][R8.64], R7 ;  /* 0x0000000708008986 */ /* 0x0007e2000c101908 */
[----:B------:R-:W-:-:S13]  /*b580*/  ISETP.NE.AND P0, PT, R0, RZ, PT ;  /* 0x000000ff0000720c */ /* 0x000fda0003f05270 */
[----:B---3--:R-:W-:Y:S05]  /*b590*/  @!P0 BRA `(.L_x_611) ;  /* 0x00000000000c8947 */ /* 0x008fea0003800000 */
[----:B------:R-:W-:Y:S02]  /*b5a0*/  VIADD R15, R15, 0x1 ;  /* 0x000000010f0f7836 */ /* 0x000fe40000000000 */
[----:B------:R-:W-:Y:S01]  /*b5b0*/  IMAD.IADD R5, R6, 0x1, R5 ;  /* 0x0000000106057824 */ /* 0x000fe200078e0205 */
[----:B------:R-:W-:Y:S06]  /*b5c0*/  BRA `(.L_x_612) ;  /* 0xfffffffc00c87947 */ /* 0x000fec000383ffff */
.L_x_611:
[----:B------:R-:W-:Y:S05]  /*b5d0*/  BSYNC.RECONVERGENT B1 ;  /* 0x0000000000017941 */ /* 0x000fea0003800200 */
.L_x_610:
[----:B------:R-:W-:Y:S05]  /*b5e0*/  BRA `(.L_x_605) ;  /* 0x00000004001c7947 */ /* 0x000fea0003800000 */
.L_x_606:
[----:B------:R-:W-:Y:S01]  /*b5f0*/  ISETP.GE.U32.AND P0, PT, R5, 0x3, PT ;  /* 0x000000030500780c */ /* 0x000fe20003f06070 */
[----:B------:R-:W-:Y:S01]  /*b600*/  BSSY.RECONVERGENT B1, `(.L_x_613) ;  /* 0x0000035000017945 */ /* 0x000fe20003800200 */
[----:B------:R-:W-:Y:S01]  /*b610*/  LOP3.LUT R0, R8, 0x3, RZ, 0xc0, !PT ;  /* 0x0000000308007812 */ /* 0x000fe200078ec0ff */
[----:B------:R-:W-:-:S03]  /*b620*/  HFMA2 R2, -RZ, RZ, 0, 0 ;  /* 0x00000000ff027431 */ /* 0x000fc600000001ff */
[----:B------:R-:W-:-:S07]  /*b630*/  ISETP.NE.AND P2, PT, R0, RZ, PT ;  /* 0x000000ff0000720c */ /* 0x000fce0003f45270 */
[----:B------:R-:W-:Y:S06]  /*b640*/  @!P0 BRA `(.L_x_614) ;  /* 0x0000000000c08947 */ /* 0x000fec0003800000 */
[----:B--2---:R-:W2:Y:S01]  /*b650*/  LDC R21, c[0x3][RZ] ;  /* 0x00c00000ff157b82 */ /* 0x004ea20000000800 */
[----:B------:R-:W-:Y:S01]  /*b660*/  IMAD R5, R7, R6, RZ ;  /* 0x0000000607057224 */ /* 0x000fe200078e02ff */
[----:B------:R-:W-:Y:S01]  /*b670*/  LOP3.LUT R2, R8, 0xfffffffc, RZ, 0xc0, !PT ;  /* 0xfffffffc08027812 */ /* 0x000fe200078ec0ff */
[C---:B------:R-:W-:Y:S02]  /*b680*/  VIADD R7, R15.reuse, 0x2 ;  /* 0x000000020f077836 */ /* 0x040fe40000000000 */
[C---:B------:R-:W-:Y:S02]  /*b690*/  VIADD R9, R15.reuse, 0x3 ;  /* 0x000000030f097836 */ /* 0x040fe40000000000 */
[----:B------:R-:W-:Y:S01]  /*b6a0*/  IMAD R18, R6, R7, RZ ;  /* 0x0000000706127224 */ /* 0x000fe200078e02ff */
[----:B------:R-:W-:Y:S01]  /*b6b0*/  IADD3 R7, PT, PT, -R2, RZ, RZ ;  /* 0x000000ff02077210 */ /* 0x000fe20007ffe1ff */
[----:B------:R-:W-:Y:S02]  /*b6c0*/  IMAD R5, R8, R5, RZ ;  /* 0x0000000508057224 */ /* 0x000fe400078e02ff */
[----:B------:R-:W-:-:S02]  /*b6d0*/  VIADD R20, R15, 0x1 ;  /* 0x000000010f147836 */ /* 0x000fc40000000000 */
[C---:B------:R-:W-:Y:S02]  /*b6e0*/  IMAD R19, R6.reuse, R15, R6 ;  /* 0x0000000f06137224 */ /* 0x040fe400078e0206 */
[----:B------:R-:W-:Y:S01]  /*b6f0*/  IMAD R14, R6, R9, RZ ;  /* 0x00000009060e7224 */ /* 0x000fe200078e02ff */
[----:B--2---:R-:W-:-:S07]  /*b700*/  LEA R21, R21, 0x8, 0x2 ;  /* 0x0000000815157811 */ /* 0x004fce00078e10ff */
.L_x_615:
        /* <DEDUP_REMOVED lines=36> */
.L_x_614:
[----:B------:R-:W-:Y:S05]  /*b950*/  BSYNC.RECONVERGENT B1 ;  /* 0x0000000000017941 */ /* 0x000fea0003800200 */
.L_x_613:
[----:B------:R-:W-:Y:S05]  /*b960*/  @!P2 BRA `(.L_x_605) ;  /* 0x00000000003ca947 */ /* 0x000fea0003800000 */
[----:B------:R-:W-:Y:S02]  /*b970*/  IMAD.IADD R15, R15, 0x1, R2 ;  /* 0x000000010f0f7824 */ /* 0x000fe400078e0202 */
[----:B------:R-:W-:Y:S02]  /*b980*/  IMAD.MOV R0, RZ, RZ, -R0 ;  /* 0x000000ffff007224 */ /* 0x000fe400078e0a00 */
[----:B------:R-:W-:-:S07]  /*b990*/  IMAD R5, R6, R15, RZ ;  /* 0x0000000f06057224 */ /* 0x000fce00078e02ff */
.L_x_616:
[----:B------:R-:W4:Y:S02]  /*b9a0*/  LDCU UR4, c[0x3][URZ] ;  /* 0x00c00000ff0477ac */ /* 0x000f240008000800 */
[----:B----4-:R-:W-:-:S04]  /*b9b0*/  ISETP.GT.AND P0, PT, R15, UR4, PT ;  /* 0x000000040f007c0c */ /* 0x010fc8000bf04270 */
[----:B------:R-:W-:-:S13]  /*b9c0*/  ISETP.LT.OR P0, PT, R15, 0x1, P0 ;  /* 0x000000010f00780c */ /* 0x000fda0000701670 */
[----:B---3--:R-:W3:Y:S02]  /*b9d0*/  @!P0 LDC.64 R8, c[0x0][0x388] ;  /* 0x0000e200ff088b82 */ /* 0x008ee40000000a00 */
[----:B---3--:R-:W-:-:S05]  /*b9e0*/  @!P0 IMAD.WIDE R8, R5, 0x4, R8 ;  /* 0x0000000405088825 */ /* 0x008fca00078e0208 */
[----:B------:R-:W3:Y:S01]  /*b9f0*/  @!P0 LDG.E R7, desc[UR8][R8.64+0x4] ;  /* 0x0000040808078981 */ /* 0x000ee2000c1e1900 */
[----:B------:R-:W-:Y:S01]  /*ba00*/  IADD3 R0, PT, PT, R0, 0x1, RZ ;  /* 0x0000000100007810 */ /* 0x000fe20007ffe0ff */
[----:B------:R-:W-:Y:S02]  /*ba10*/  VIADD R15, R15, 0x1 ;  /* 0x000000010f0f7836 */ /* 0x000fe40000000000 */
[----:B------:R-:W-:Y:S01]  /*ba20*/  IMAD.IADD R5, R6, 0x1, R5 ;  /* 0x0000000106057824 */ /* 0x000fe200078e0205 */
[----:B---3--:R4:W-:Y:S01]  /*ba30*/  @!P0 STG.E desc[UR8][R8.64], R7 ;  /* 0x0000000708008986 */ /* 0x0089e2000c101908 */
[----:B------:R-:W-:-:S13]  /*ba40*/  ISETP.NE.AND P0, PT, R0, RZ, PT ;  /* 0x000000ff0000720c */ /* 0x000fda0003f05270 */
[----:B----4-:R-:W-:Y:S05]  /*ba50*/  @P0 BRA `(.L_x_616) ;  /* 0xfffffffc00d00947 */ /* 0x010fea000383ffff */
.L_x_605:
[----:B------:R-:W-:Y:S05]  /*ba60*/  BSYNC.RECONVERGENT B0 ;  /* 0x0000000000007941 */ /* 0x000fea0003800200 */
.L_x_604:
[----:B------:R-:W-:Y:S01]  /*ba70*/  ISETP.GT.U32.AND P0, PT, R4, 0x7ffffffe, PT ;  /* 0x7ffffffe0400780c */ /* 0x000fe20003f04070 */
[----:B------:R-:W-:-:S12]  /*ba80*/  BSSY.RECONVERGENT B0, `(.L_x_617) ;  /* 0x0000081000007945 */ /* 0x000fd80003800200 */
[----:B------:R-:W-:Y:S05]  /*ba90*/  @P0 BRA `(.L_x_618) ;  /* 0x0000000400fc0947 */ /* 0x000fea0003800000 */
[----:B------:R-:W4:Y:S01]  /*baa0*/  LDCU UR4, c[0x0][0x380] ;  /* 0x00007000ff0477ac */ /* 0x000f220008000800 */
[----:B------:R-:W-:Y:S01]  /*bab0*/  IMAD R0, R3, R6, RZ ;  /* 0x0000000603007224 */ /* 0x000fe200078e02ff */
[----:B----4-:R-:W-:-:S09]  /*bac0*/  UISETP.NE.AND UP0, UPT, UR4, 0x2, UPT ;  /* 0x000000020400788c */ /* 0x010fd2000bf05270 */
[----:B------:R-:W-:Y:S05]  /*bad0*/  BRA.U UP0, `(.L_x_619) ;  /* 0x0000000500087547 */ /* 0x000fea000b800000 */
[----:B------:R-:W-:Y:S01]  /*bae0*/  ISETP.GE.U32.AND P0, PT, R4, 0x3, PT ;  /* 0x000000030400780c */ /* 0x000fe20003f06070 */
[----:B------:R-:W-:Y:S01]  /*baf0*/  BSSY.RECONVERGENT B1, `(.L_x_620) ;  /* 0x000002a000017945 */ /* 0x000fe20003800200 */
[----:B0--3--:R-:W-:Y:S01]  /*bb00*/  LOP3.LUT R16, R12, 0x3, RZ, 0xc0, !PT ;  /* 0x000000030c107812 */ /* 0x009fe200078ec0ff */
[----:B------:R-:W-:-:S03]  /*bb10*/  IMAD.MOV.U32 R2, RZ, RZ, RZ ;  /* 0x000000ffff027224 */ /* 0x000fc600078e00ff */
[----:B------:R-:W-:-:S07]  /*bb20*/  ISETP.NE.AND P2, PT, R16, RZ, PT ;  /* 0x000000ff1000720c */ /* 0x000fce0003f45270 */
[----:B------:R-:W-:Y:S06]  /*bb30*/  @!P0 BRA `(.L_x_621) ;  /* 0x0000000000948947 */ /* 0x000fec0003800000 */
[----:B------:R-:W0:Y:S01]  /*bb40*/  LDC.64 R4, c[0x0][0x388] ;  /* 0x0000e200ff047b82 */ /* 0x000e220000000a00 */
[----:B------:R-:W-:Y:S02]  /*bb50*/  LOP3.LUT R2, R12, 0xfffffffc, RZ, 0xc0, !PT ;  /* 0xfffffffc0c027812 */ /* 0x000fe400078ec0ff */
[----:B------:R-:W-:-:S03]  /*bb60*/  MOV R12, RZ ;  /* 0x000000ff000c7202 */ /* 0x000fc60000000f00 */
[----:B------:R-:W-:-:S07]  /*bb70*/  IMAD.MOV R7, RZ, RZ, -R2 ;  /* 0x000000ffff077224 */ /* 0x000fce00078e0a02 */
.L_x_622:
[----:B---3--:R-:W3:Y:S01]  /*bb80*/  LDCU UR4, c[0x3][URZ] ;  /* 0x00c00000ff0477ac */ /* 0x008ee20008000800 */
[----:B--2---:R-:W-:-:S05]  /*bb90*/  IMAD.IADD R21, R13, 0x1, R12 ;  /* 0x000000010d157824 */ /* 0x004fca00078e020c */
[C---:B---3--:R-:W-:Y:S02]  /*bba0*/  ISETP.GT.AND P0, PT, R21.reuse, UR4, PT ;  /* 0x0000000415007c0c */ /* 0x048fe4000bf04270 */
        /* <DEDUP_REMOVED lines=30> */
.L_x_621:
[----:B------:R-:W-:Y:S05]  /*bd90*/  BSYNC.RECONVERGENT B1 ;  /* 0x0000000000017941 */ /* 0x000fea0003800200 */
.L_x_620:
[----:B------:R-:W-:Y:S05]  /*bda0*/  @!P2 BRA `(.L_x_618) ;  /* 0x000000040038a947 */ /* 0x000fea0003800000 */
[----:B------:R-:W-:Y:S01]  /*bdb0*/  BSSY.RECONVERGENT B1, `(.L_x_623) ;  /* 0x0000013000017945 */ /* 0x000fe20003800200 */
[----:B------:R-:W-:-:S07]  /*bdc0*/  IADD3 R7, PT, PT, -R16, RZ, RZ ;  /* 0x000000ff10077210 */ /* 0x000fce0007ffe1ff */
.L_x_625:
[----:B------:R-:W0:Y:S01]  /*bdd0*/  LDCU UR4, c[0x3][URZ] ;  /* 0x00c00000ff0477ac */ /* 0x000e220008000800 */
[----:B---3--:R-:W-:-:S05]  /*bde0*/  IMAD.IADD R9, R13, 0x1, R2 ;  /* 0x000000010d097824 */ /* 0x008fca00078e0202 */
[----:B0-----:R-:W-:-:S04]  /*bdf0*/  ISETP.GT.AND P0, PT, R9, UR4, PT ;  /* 0x0000000409007c0c */ /* 0x001fc8000bf04270 */
[----:B------:R-:W-:-:S13]  /*be00*/  ISETP.LT.OR P0, PT, R9, 0x1, P0 ;  /* 0x000000010900780c */ /* 0x000fda0000701670 */
[----:B------:R-:W0:Y:S01]  /*be10*/  @!P0 LDC.64 R4, c[0x0][0x388] ;  /* 0x0000e200ff048b82 */ /* 0x000e220000000a00 */
[----:B------:R-:W-:-:S05]  /*be20*/  @!P0 IADD3 R8, PT, PT, R0, -UR4, R9 ;  /* 0x8000000400088c10 */ /* 0x000fca000fffe009 */
[----:B------:R-:W-:-:S04]  /*be30*/  @!P0 VIADD R9, R8, 0xfffffffe ;  /* 0xfffffffe08098836 */ /* 0x000fc80000000000 */
[----:B0-----:R-:W-:-:S05]  /*be40*/  @!P0 IMAD.WIDE R4, R9, 0x4, R4 ;  /* 0x0000000409048825 */ /* 0x001fca00078e0204 */
[----:B------:R-:W3:Y:S01]  /*be50*/  @!P0 LDG.E R10, desc[UR8][R4.64] ;  /* 0x00000008040a8981 */ /* 0x000ee2000c1e1900 */
[----:B------:R-:W-:Y:S01]  /*be60*/  @!P0 IMAD.WIDE R8, R6, 0x4, R4 ;  /* 0x0000000406088825 */ /* 0x000fe200078e0204 */
[----:B------:R-:W-:-:S03]  /*be70*/  IADD3 R7, PT, PT, R7, 0x1, RZ ;  /* 0x0000000107077810 */ /* 0x000fc60007ffe0ff */
[----:B---3--:R-:W-:-:S05]  /*be80*/  @!P0 FADD R11, -R10, -RZ ;  /* 0x800000ff0a0b8221 */ /* 0x008fca0000000100 */
[----:B------:R0:W-:Y:S01]  /*be90*/  @!P0 STG.E desc[UR8][R8.64], R11 ;  /* 0x0000000b08008986 */ /* 0x0001e2000c101908 */
[----:B------:R-:W-:-:S13]  /*bea0*/  ISETP.NE.AND P0, PT, R7, RZ, PT ;  /* 0x000000ff0700720c */ /* 0x000fda0003f05270 */
[----:B0-----:R-:W-:Y:S05]  /*beb0*/  @!P0 BRA `(.L_x_624) ;  /* 0x0000000000088947 */ /* 0x001fea0003800000 */
[----:B------:R-:W-:Y:S01]  /*bec0*/  VIADD R2, R2, 0x1 ;  /* 0x0000000102027836 */ /* 0x000fe20000000000 */
[----:B------:R-:W-:Y:S06]  /*bed0*/  BRA `(.L_x_625) ;  /* 0xfffffffc00bc7947 */ /* 0x000fec000383ffff */
.L_x_624:
[----:B------:R-:W-:Y:S05]  /*bee0*/  BSYNC.RECONVERGENT B1 ;  /* 0x0000000000017941 */ /* 0x000fea0003800200 */
.L_x_623:
[----:B------:R-:W-:Y:S05]  /*bef0*/  BRA `(.L_x_618) ;  /* 0x0000000000e47947 */ /* 0x000fea0003800000 */
.L_x_619:
        /* <DEDUP_REMOVED lines=10> */
.L_x_628:
        /* <DEDUP_REMOVED lines=29> */
.L_x_627:
[----:B------:R-:W-:Y:S05]  /*c170*/  BSYNC.RECONVERGENT B1 ;  /* 0x0000000000017941 */ /* 0x000fea0003800200 */
.L_x_626:
[----:B------:R-:W-:Y:S05]  /*c180*/  @!P2 BRA `(.L_x_618) ;  /* 0x000000000040a947 */ /* 0x000fea0003800000 */
[----:B------:R-:W-:-:S07]  /*c190*/  IADD3 R7, PT, PT, -R16, RZ, RZ ;  /* 0x000000ff10077210 */ /* 0x000fce0007ffe1ff */
.L_x_629:
        /* <DEDUP_REMOVED lines=8> */
[----:B---3--:R-:W3:Y:S01]  /*c220*/  @!P0 LDG.E R11, desc[UR8][R4.64] ;  /* 0x00000008040b8981 */ /* 0x008ee2000c1e1900 */
[----:B------:R-:W-:Y:S01]  /*c230*/  @!P0 IMAD.WIDE R8, R6, 0x4, R4 ;  /* 0x0000000406088825 */ /* 0x000fe200078e0204 */
[----:B------:R-:W-:-:S03]  /*c240*/  IADD3 R7, PT, PT, R7, 0x1, RZ ;  /* 0x0000000107077810 */ /* 0x000fc60007ffe0ff */
[----:B------:R-:W-:Y:S01]  /*c250*/  VIADD R2, R2, 0x1 ;  /* 0x0000000102027836 */ /* 0x000fe20000000000 */
[----:B---3--:R4:W-:Y:S01]  /*c260*/  @!P0 STG.E desc[UR8][R8.64], R11 ;  /* 0x0000000b08008986 */ /* 0x0089e2000c101908 */
[----:B------:R-:W-:-:S13]  /*c270*/  ISETP.NE.AND P0, PT, R7, RZ, PT ;  /* 0x000000ff0700720c */ /* 0x000fda0003f05270 */
[----:B----4-:R-:W-:Y:S05]  /*c280*/  @P0 BRA `(.L_x_629) ;  /* 0xfffffffc00c40947 */ /* 0x010fea000383ffff */
.L_x_618:
[----:B------:R-:W-:Y:S05]  /*c290*/  BSYNC.RECONVERGENT B0 ;  /* 0x0000000000007941 */ /* 0x000fea0003800200 */
.L_x_617:
[----:B------:R-:W4:Y:S01]  /*c2a0*/  LDC R0, c[0x3][RZ] ;  /* 0x00c00000ff007b82 */ /* 0x000f220000000800 */
[----:B------:R-:W-:Y:S01]  /*c2b0*/  IMAD R7, R3, R6, RZ ;  /* 0x0000000603077224 */ /* 0x000fe200078e02ff */
[----:B----4-:R-:W-:-:S13]  /*c2c0*/  ISETP.NE.AND P0, PT, R0, -0x1, PT ;  /* 0xffffffff0000780c */ /* 0x010fda0003f05270 */
[----:B------:R-:W-:Y:S05]  /*c2d0*/  @P0 BRA `(.L_x_630) ;  /* 0x00000000001c0947 */ /* 0x000fea0003800000 */
[----:B------:R-:W4:Y:S02]  /*c2e0*/  LDC.64 R2, c[0x0][0x388] ;  /* 0x0000e200ff027b82 */ /* 0x000f240000000a00 */
[----:B----4-:R-:W-:-:S05]  /*c2f0*/  IMAD.WIDE.U32 R2, R7, 0x4, R2 ;  /* 0x0000000407027825 */ /* 0x010fca00078e0002 */
[----:B------:R-:W4:Y:S02]  /*c300*/  LDG.E R0, desc[UR8][R2.64+0x4] ;  /* 0x0000040802007981 */ /* 0x000f24000c1e1900 */
[----:B----4-:R-:W-:-:S04]  /*c310*/  FADD R0, R0, R0 ;  /* 0x0000000000007221 */ /* 0x010fc80000000000 */
[----:B------:R-:W-:-:S05]  /*c320*/  FMUL R5, R0, 0.5 ;  /* 0x3f00000000057820 */ /* 0x000fca0000400000 */
[----:B------:R-:W-:Y:S01]  /*c330*/  STG.E desc[UR8][R2.64], R5 ;  /* 0x0000000502007986 */ /* 0x000fe2000c101908 */
[----:B------:R-:W-:Y:S05]  /*c340*/  EXIT ;  /* 0x000000000000794d */ /* 0x000fea0003800000 */
.L_x_630:
[----:B------:R-:W4:Y:S01]  /*c350*/  LDC.64 R2, c[0x0][0x388] ;  /* 0x0000e200ff027b82 */ /* 0x000f220000000a00 */
[----:B------:R-:W-:-:S05]  /*c360*/  IADD3 R5, PT, PT, R7, -0x2, -R0 ;  /* 0xfffffffe07057810 */ /* 0x000fca0007ffe800 */
[----:B----4-:R-:W-:-:S04]  /*c370*/  IMAD.WIDE R4, R5, 0x4, R2 ;  /* 0x0000000405047825 */ /* 0x010fc800078e0202 */
[----:B------:R-:W-:Y:S02]  /*c380*/  IMAD.WIDE R2, R7, 0x4, R2 ;  /* 0x0000000407027825 */ /* 0x000fe400078e0202 */
[----:B------:R-:W4:Y:S04]  /*c390*/  LDG.E R5, desc[UR8][R4.64] ;  /* 0x0000000804057981 */ /* 0x000f28000c1e1900 */
[----:B------:R-:W4:Y:S02]  /*c3a0*/  LDG.E R0, desc[UR8][R2.64+0x4] ;  /* 0x0000040802007981 */ /* 0x000f24000c1e1900 */
[----:B----4-:R-:W-:-:S04]  /*c3b0*/  FADD R0, R0, R5 ;  /* 0x0000000500007221 */ /* 0x010fc80000000000 */
[----:B------:R-:W-:-:S05]  /*c3c0*/  FMUL R7, R0, 0.5 ;  /* 0x3f00000000077820 */ /* 0x000fca0000400000 */
[----:B------:R-:W-:Y:S01]  /*c3d0*/  STG.E desc[UR8][R2.64], R7 ;  /* 0x0000000702007986 */ /* 0x000fe2000c101908 */
[----:B------:R-:W-:Y:S05]  /*c3e0*/  EXIT ;  /* 0x000000000000794d */ /* 0x000fea0003800000 */
.L_x_631:
        /* <DEDUP_REMOVED lines=9> */
.L_x_859:


//--------------------- .text._Z12diffuseOnGPUiPfS_S_ff --------------------------
	.section	.text._Z12diffuseOnGPUiPfS_S_ff,"ax",@progbits
	.align	128
        .global         _Z12diffuseOnGPUiPfS_S_ff
        .type           _Z12diffuseOnGPUiPfS_S_ff,@function
        .size           _Z12diffuseOnGPUiPfS_S_ff,(.L_x_856 - _Z12diffuseOnGPUiPfS_S_ff)
        .other          _Z12diffuseOnGPUiPfS_S_ff,@"STO_CUDA_ENTRY STV_DEFAULT"
_Z12diffuseOnGPUiPfS_S_ff:
.text._Z12diffuseOnGPUiPfS_S_ff:
[----:B------:R-:W-:Y:S08]  /*0000*/  LDC R1, c[0x0][0x37c] ;  /* 0x0000df00ff017b82 */ /* 0x000ff00000000800 */
[----:B------:R-:W0:Y:S01]  /*0010*/  LDC R8, c[0x0][0x360] ;  /* 0x0000d800ff087b82 */ /* 0x000e220000000800 */
[----:B------:R-:W1:Y:S01]  /*0020*/  S2R R14, SR_TID.Y ;  /* 0x00000000000e7919 */ /* 0x000e620000002200 */
[----:B------:R-:W-:Y:S01]  /*0030*/  MOV R12, 0x400 ;  /* 0x00000400000c7802 */ /* 0x000fe20000000f00 */
[----:B------:R-:W2:Y:S01]  /*0040*/  LDCU.64 UR8, c[0x0][0x358] ;  /* 0x00006b00ff0877ac */ /* 0x000ea20008000a00 */
[----:B------:R-:W-:Y:S04]  /*0050*/  BSSY.RECONVERGENT B0, `(.L_x_632) ;  /* 0x0000075000007945 */ /* 0x000fe80003800200 */
[----:B------:R-:W3:Y:S01]  /*0060*/  LDC R11, c[0x0][0x364] ;  /* 0x0000d900ff0b7b82 */ /* 0x000ee20000000800 */
[----:B------:R-:W0:Y:S01]  /*0070*/  LDCU UR4, c[0x0][0x370] ;  /* 0x00006e00ff0477ac */ /* 0x000e220008000800 */
[----:B------:R-:W3:Y:S06]  /*0080*/  LDCU UR5, c[0x0][0x374] ;  /* 0x00006e80ff0577ac */ /* 0x000eec0008000800 */
[----:B------:R-:W4:Y:S01]  /*0090*/  S2UR UR6, SR_CTAID.Y ;  /* 0x00000000000679c3 */ /* 0x000f220000002600 */
[----:B0-----:R-:W-:Y:S01]  /*00a0*/  IMAD R0, R8, UR4, RZ ;  /* 0x0000000408007c24 */ /* 0x001fe2000f8e02ff */
[----:B------:R-:W0:Y:S03]  /*00b0*/  LDCU UR4, c[0x3][URZ] ;  /* 0x00c00000ff0477ac */ /* 0x000e260008000800 */
[----:B------:R-:W5:Y:S01]  /*00c0*/  I2F.U32.RP R3, R0 ;  /* 0x0000000000037306 */ /* 0x000f620000209000 */
[----:B---3--:R-:W-:Y:S01]  /*00d0*/  IMAD R2, R11, UR5, RZ ;  /* 0x000000050b027c24 */ /* 0x008fe2000f8e02ff */
[----:B------:R-:W-:Y:S01]  /*00e0*/  ISETP.NE.U32.AND P2, PT, R0, RZ, PT ;  /* 0x000000ff0000720c */ /* 0x000fe20003f45070 */
[----:B------:R-:W-:-:S02]  /*00f0*/  IMAD.MOV R13, RZ, RZ, -R0 ;  /* 0x000000ffff0d7224 */ /* 0x000fc400078e0a00 */
[----:B------:R-:W-:Y:S01]  /*0100*/  IMAD.MOV R15, RZ, RZ, -R2 ;  /* 0x000000ffff0f7224 */ /* 0x000fe200078e0a02 */
[----:B------:R-:W-:Y:S02]  /*0110*/  ISETP.NE.U32.AND P5, PT, R2, RZ, PT ;  /* 0x000000ff0200720c */ /* 0x000fe40003fa5070 */
[----:B------:R-:W3:Y:S01]  /*0120*/  I2F.U32.RP R9, R2 ;  /* 0x0000000200097306 */ /* 0x000ee20000209000 */
[----:B0-----:R-:W-:-:S07]  /*0130*/  UIADD3 UR5, UPT, UPT, UR4, 0x1, URZ ;  /* 0x0000000104057890 */ /* 0x001fce000fffe0ff */
[----:B-----5:R-:W0:Y:S01]  /*0140*/  MUFU.RCP R3, R3 ;  /* 0x0000000300037308 */ /* 0x020e220000001000 */
[----:B------:R-:W-:-:S07]  /*0150*/  UIADD3 UR4, UPT, UPT, UR4, 0x2, URZ ;  /* 0x0000000204047890 */ /* 0x000fce000fffe0ff */
[----:B---3--:R-:W3:Y:S01]  /*0160*/  MUFU.RCP R9, R9 ;  /* 0x0000000900097308 */ /* 0x008ee20000001000 */
[----:B0-----:R-:W-:-:S07]  /*0170*/  VIADD R4, R3, 0xffffffe ;  /* 0x0ffffffe03047836 */ /* 0x001fce0000000000 */
[----:B------:R0:W5:Y:S01]  /*0180*/  F2I.FTZ.U32.TRUNC.NTZ R5, R4 ;  /* 0x0000000400057305 */ /* 0x000162000021f000 */
[----:B---3--:R-:W-:-:S07]  /*0190*/  VIADD R6, R9, 0xffffffe ;  /* 0x0ffffffe09067836 */ /* 0x008fce0000000000 */
[----:B------:R3:W2:Y:S01]  /*01a0*/  F2I.FTZ.U32.TRUNC.NTZ R7, R6 ;  /* 0x0000000600077305 */ /* 0x0006a2000021f000 */
[----:B0-----:R-:W-:Y:S02]  /*01b0*/  HFMA2 R4, -RZ, RZ, 0, 0 ;  /* 0x00000000ff047431 */ /* 0x001fe400000001ff */
[----:B-----5:R-:W-:Y:S02]  /*01c0*/  IMAD R3, R13, R5, RZ ;  /* 0x000000050d037224 */ /* 0x020fe400078e02ff */
[----:B---3--:R-:W-:Y:S01]  /*01d0*/  IMAD.MOV.U32 R6, RZ, RZ, RZ ;  /* 0x000000ffff067224 */ /* 0x008fe200078e00ff */
[----:B------:R-:W1:Y:S01]  /*01e0*/  S2R R13, SR_TID.X ;  /* 0x00000000000d7919 */ /* 0x000e620000002100 */
[----:B------:R-:W-:-:S04]  /*01f0*/  IMAD.HI.U32 R3, R5, R3, R4 ;  /* 0x0000000305037227 */ /* 0x000fc800078e0004 */
[----:B--2---:R-:W-:Y:S02]  /*0200*/  IMAD R9, R15, R7, RZ ;  /* 0x000000070f097224 */ /* 0x004fe400078e02ff */
[----:B------:R-:W-:Y:S01]  /*0210*/  IMAD.HI.U32 R3, R3, UR5, RZ ;  /* 0x0000000503037c27 */ /* 0x000fe2000f8e00ff */
[----:B------:R-:W0:Y:S03]  /*0220*/  S2R R15, SR_CgaCtaId ;  /* 0x00000000000f7919 */ /* 0x000e260000008800 */
[----:B------:R-:W-:-:S04]  /*0230*/  IMAD.HI.U32 R4, R7, R9, R6 ;  /* 0x0000000907047227 */ /* 0x000fc800078e0006 */
[----:B------:R-:W-:Y:S02]  /*0240*/  IMAD.MOV R5, RZ, RZ, -R3 ;  /* 0x000000ffff057224 */ /* 0x000fe400078e0a03 */
[----:B------:R-:W-:-:S04]  /*0250*/  IMAD.HI.U32 R4, R4, UR5, RZ ;  /* 0x0000000504047c27 */ /* 0x000fc8000f8e00ff */
[----:B------:R-:W-:Y:S02]  /*0260*/  IMAD.MOV R7, RZ, RZ, -R4 ;  /* 0x000000ffff077224 */ /* 0x000fe400078e0a04 */
[----:B------:R-:W-:Y:S02]  /*0270*/  IMAD R5, R0, R5, UR5 ;  /* 0x0000000500057e24 */ /* 0x000fe4000f8e0205 */
[----:B------:R-:W-:Y:S01]  /*0280*/  IMAD R7, R2, R7, UR5 ;  /* 0x0000000502077e24 */ /* 0x000fe2000f8e0207 */
[----:B------:R-:W2:Y:S02]  /*0290*/  S2UR UR5, SR_CTAID.X ;  /* 0x00000000000579c3 */ /* 0x000ea40000002500 */
[----:B------:R-:W-:Y:S02]  /*02a0*/  ISETP.GE.U32.AND P0, PT, R5, R0, PT ;  /* 0x000000000500720c */ /* 0x000fe40003f06070 */
[----:B------:R-:W-:Y:S01]  /*02b0*/  ISETP.GE.U32.AND P3, PT, R7, R2, PT ;  /* 0x000000020700720c */ /* 0x000fe20003f66070 */
[----:B-1----:R-:W-:Y:S01]  /*02c0*/  IMAD R6, R8, R14, R13 ;  /* 0x0000000e08067224 */ /* 0x002fe200078e020d */
[----:B0-----:R-:W-:-:S09]  /*02d0*/  LEA R15, R15, R12, 0x18 ;  /* 0x0000000c0f0f7211 */ /* 0x001fd200078ec0ff */
[----:B------:R-:W-:Y:S02]  /*02e0*/  @P0 IMAD.IADD R5, R5, 0x1, -R0 ;  /* 0x0000000105050824 */ /* 0x000fe400078e0a00 */
[----:B------:R-:W-:Y:S01]  /*02f0*/  @P3 IADD3 R7, PT, PT, -R2, R7, RZ ;  /* 0x0000000702073210 */ /* 0x000fe20007ffe1ff */
[----:B------:R-:W-:Y:S02]  /*0300*/  @P0 VIADD R3, R3, 0x1 ;  /* 0x0000000103030836 */ /* 0x000fe40000000000 */
[----:B------:R-:W-:Y:S01]  /*0310*/  ISETP.GE.U32.AND P1, PT, R5, R0, PT ;  /* 0x000000000500720c */ /* 0x000fe20003f26070 */
[----:B------:R-:W-:Y:S01]  /*0320*/  @P3 VIADD R4, R4, 0x1 ;  /* 0x0000000104043836 */ /* 0x000fe20000000000 */
[----:B------:R-:W-:Y:S01]  /*0330*/  ISETP.GE.U32.AND P4, PT, R7, R2, PT ;  /* 0x000000020700720c */ /* 0x000fe20003f86070 */
[----:B----4-:R-:W-:Y:S02]  /*0340*/  IMAD R7, R11, UR6, R14 ;  /* 0x000000060b077c24 */ /* 0x010fe4000f8e020e */
[----:B------:R-:W-:-:S03]  /*0350*/  IMAD.U32 R12, RZ, RZ, UR4 ;  /* 0x00000004ff0c7e24 */ /* 0x000fc6000f8e00ff */
[----:B------:R-:W-:-:S05]  /*0360*/  ISETP.GE.AND P0, PT, R7, UR4, PT ;  /* 0x0000000407007c0c */ /* 0x000fca000bf06270 */
[----:B------:R-:W-:Y:S01]  /*0370*/  @P1 VIADD R3, R3, 0x1 ;  /* 0x0000000103031836 */ /* 0x000fe20000000000 */
[----:B------:R-:W-:Y:S01]  /*0380*/  @!P2 LOP3.LUT R3, RZ, R0, RZ, 0x33, !PT ;  /* 0x00000000ff03a212 */ /* 0x000fe200078e33ff */
[----:B------:R-:W-:Y:S01]  /*0390*/  @P4 VIADD R4, R4, 0x1 ;  /* 0x0000000104044836 */ /* 0x000fe20000000000 */
[----:B------:R-:W-:-:S04]  /*03a0*/  @!P5 LOP3.LUT R4, RZ, R2, RZ, 0x33, !PT ;  /* 0x00000002ff04d212 */ /* 0x000fc800078e33ff */
[----:B------:R-:W-:Y:S01]  /*03b0*/  IADD3 R5, PT, PT, R4, 0x1, RZ ;  /* 0x0000000104057810 */ /* 0x000fe20007ffe0ff */
[-C--:B------:R-:W-:Y:S02]  /*03c0*/  IMAD R10, R3, R4.reuse, R3 ;  /* 0x00000004030a7224 */ /* 0x080fe400078e0203 */
[----:B------:R-:W-:Y:S02]  /*03d0*/  IMAD R19, R7, R4, R7 ;  /* 0x0000000407137224 */ /* 0x000fe400078e0207 */
[----:B------:R-:W-:Y:S02]  /*03e0*/  IMAD.IADD R9, R5, 0x1, R10 ;  /* 0x0000000105097824 */ /* 0x000fe400078e020a */
[C---:B------:R-:W-:Y:S02]  /*03f0*/  IMAD R10, R8.reuse, R11, RZ ;  /* 0x0000000b080a7224 */ /* 0x040fe400078e02ff */
[----:B--2---:R-:W-:Y:S02]  /*0400*/  IMAD R8, R8, UR5, R13 ;  /* 0x0000000508087c24 */ /* 0x004fe4000f8e020d */
[----:B------:R-:W-:-:S02]  /*0410*/  IMAD R10, R9, R10, RZ ;  /* 0x0000000a090a7224 */ /* 0x000fc400078e02ff */
[----:B------:R-:W-:Y:S02]  /*0420*/  VIADD R11, R3, 0x1 ;  /* 0x00000001030b7836 */ /* 0x000fe40000000000 */
[----:B------:R-:W-:Y:S02]  /*0430*/  IMAD R13, R8, R3, R8 ;  /* 0x00000003080d7224 */ /* 0x000fe400078e0208 */
[----:B------:R-:W-:Y:S01]  /*0440*/  IMAD R18, R10, 0x4, R15 ;  /* 0x000000040a127824 */ /* 0x000fe200078e020f */
[----:B------:R-:W-:Y:S06]  /*0450*/  @P0 BRA `(.L_x_633) ;  /* 0x0000000000d00947 */ /* 0x000fec0003800000 */
[----:B------:R-:W-:Y:S01]  /*0460*/  MOV R20, RZ ;  /* 0x000000ff00147202 */ /* 0x000fe20000000f00 */
[----:B------:R-:W-:-:S07]  /*0470*/  IMAD.MOV.U32 R21, RZ, RZ, R7 ;  /* 0x000000ffff157224 */ /* 0x000fce00078e0007 */
.L_x_637:
[----:B------:R-:W-:Y:S01]  /*0480*/  ISETP.GE.AND P0, PT, R8, R12, PT ;  /* 0x0000000c0800720c */ /* 0x000fe20003f06270 */
[----:B------:R-:W-:-:S12]  /*0490*/  BSSY.RECONVERGENT B1, `(.L_x_634) ;  /* 0x000002c000017945 */ /* 0x000fd80003800200 */
[----:B0-----:R-:W-:Y:S05]  /*04a0*/  @P0 BRA `(.L_x_635) ;  /* 0x0000000000a80947 */ /* 0x001fea0003800000 */
[----:B------:R-:W-:Y:S02]  /*04b0*/  IMAD R22, R6, R9, RZ ;  /* 0x0000000906167224 */ /* 0x000fe400078e02ff */
[----:B------:R-:W-:Y:S02]  /*04c0*/  IMAD.MOV.U32 R23, RZ, RZ, RZ ;  /* 0x000000ffff177224 */ /* 0x000fe400078e00ff */
[----:B------:R-:W-:Y:S02]  /*04d0*/  IMAD.MOV.U32 R24, RZ, RZ, R8 ;  /* 0x000000ffff187224 */ /* 0x000fe400078e0008 */
[----:B------:R-:W-:-:S07]  /*04e0*/  IMAD R22, R11, R20, R22 ;  /* 0x000000140b167224 */ /* 0x000fce00078e0216 */
.L_x_636:
[----:B0-----:R-:W0:Y:S01]  /*04f0*/  LDC R27, c[0x3][RZ] ;  /* 0x00c00000ff1b7b82 */ /* 0x001e220000000800 */
[-C--:B------:R-:W-:Y:S01]  /*0500*/  VIMNMX R15, PT, PT, R24, R21.reuse, PT ;  /* 0x00000015180f7248 */ /* 0x080fe20003fe0100 */
[-C--:B------:R-:W-:Y:S01]  /*0510*/  IMAD R25, R12, R21.reuse, R24 ;  /* 0x000000150c197224 */ /* 0x080fe200078e0218 */
[----:B------:R-:W-:Y:S02]  /*0520*/  VIMNMX R14, PT, PT, R24, R21, !PT ;  /* 0x00000015180e7248 */ /* 0x000fe40007fe0100 */
[----:B------:R-:W-:-:S04]  /*0530*/  ISETP.GE.AND P0, PT, R15, 0x1, PT ;  /* 0x000000010f00780c */ /* 0x000fc80003f06270 */
[----:B0-----:R-:W-:-:S13]  /*0540*/  ISETP.GT.OR P0, PT, R14, R27, !P0 ;  /* 0x0000001b0e00720c */ /* 0x001fda0004704670 */
[----:B------:R-:W0:Y:S02]  /*0550*/  @!P0 LDC.64 R16, c[0x0][0x388] ;  /* 0x0000e200ff108b82 */ /* 0x000e240000000a00 */
[----:B0-----:R-:W-:-:S05]  /*0560*/  @!P0 IMAD.WIDE R14, R25, 0x4, R16 ;  /* 0x00000004190e8825 */ /* 0x001fca00078e0210 */
[----:B------:R-:W2:Y:S01]  /*0570*/  @!P0 LDG.E R28, desc[UR8][R14.64+-0x4] ;  /* 0xfffffc080e1c8981 */ /* 0x000ea2000c1e1900 */
[----:B------:R-:W-:Y:S01]  /*0580*/  @!P0 IADD3 R27, PT, PT, R25, -0x2, -R27 ;  /* 0xfffffffe191b8810 */ /* 0x000fe20007ffe81b */
[----:B------:R-:W-:-:S04]  /*0590*/  IMAD.IADD R29, R22, 0x1, R23 ;  /* 0x00000001161d7824 */ /* 0x000fc800078e0217 */
[----:B------:R-:W-:Y:S01]  /*05a0*/  @!P0 IMAD.WIDE R16, R27, 0x4, R16 ;  /* 0x000000041b108825 */ /* 0x000fe200078e0210 */
[----:B------:R-:W-:-:S05]  /*05b0*/  @!P0 LEA R27, R29, R18, 0x2 ;  /* 0x000000121d1b8211 */ /* 0x000fca00078e10ff */
[----:B------:R-:W3:Y:S04]  /*05c0*/  @!P0 LDG.E R16, desc[UR8][R16.64] ;  /* 0x0000000810108981 */ /* 0x000ee8000c1e1900 */
[----:B------:R0:W4:Y:S04]  /*05d0*/  @!P0 LDG.E R17, desc[UR8][R14.64+0x4] ;  /* 0x000004080e118981 */ /* 0x000128000c1e1900 */
[----:B--2---:R1:W-:Y:S02]  /*05e0*/  @!P0 STS [R27], R28 ;  /* 0x0000001c1b008388 */ /* 0x0043e40000000800 */
[----:B-1----:R-:W-:-:S02]  /*05f0*/  @!P0 IMAD R28, R10, 0x4, R27 ;  /* 0x000000040a1c8824 */ /* 0x002fc400078e021b */
[----:B------:R-:W-:Y:S01]  /*0600*/  @!P0 IMAD.WIDE R26, R12, 0x4, R14 ;  /* 0x000000040c1a8825 */ /* 0x000fe200078e020e */
[----:B0-----:R-:W-:-:S04]  /*0610*/  VIMNMX R15, PT, PT, R24, R21, !PT ;  /* 0x00000015180f7248 */ /* 0x001fc80007fe0100 */
[----:B------:R-:W-:Y:S01]  /*0620*/  ISETP.GE.AND P1, PT, R15, R12, PT ;  /* 0x0000000c0f00720c */ /* 0x000fe20003f26270 */
[----:B------:R-:W2:-:S12]  /*0630*/  @!P0 LDG.E R26, desc[UR8][R26.64] ;  /* 0x000000081a1a8981 */ /* 0x000e98000c1e1900 */
[----:B------:R-:W0:Y:S01]  /*0640*/  @!P1 S2R R15, SR_CgaCtaId ;  /* 0x00000000000f9919 */ /* 0x000e220000008800 */
[----:B------:R-:W-:-:S04]  /*0650*/  @!P1 MOV R14, 0x400 ;  /* 0x00000400000e9802 */ /* 0x000fc80000000f00 */
[----:B0-----:R-:W-:-:S05]  /*0660*/  @!P1 LEA R14, R15, R14, 0x18 ;  /* 0x0000000e0f0e9211 */ /* 0x001fca00078ec0ff */
[----:B------:R-:W-:Y:S02]  /*0670*/  @!P1 IMAD R29, R29, 0x4, R14 ;  /* 0x000000041d1d9824 */ /* 0x000fe400078e020e */
[----:B------:R-:W0:Y:S02]  /*0680*/  @!P1 LDC.64 R14, c[0x0][0x390] ;  /* 0x0000e400ff0e9b82 */ /* 0x000e240000000a00 */
[----:B0-----:R-:W-:-:S06]  /*0690*/  @!P1 IMAD.WIDE R14, R25, 0x4, R14 ;  /* 0x00000004190e9825 */ /* 0x001fcc00078e020e */
[----:B------:R-:W5:Y:S04]  /*06a0*/  @!P1 LDG.E R14, desc[UR8][R14.64] ;  /* 0x000000080e0e9981 */ /* 0x000f68000c1e1900 */
[----:B----4-:R0:W-:Y:S02]  /*06b0*/  @!P0 STS [R28], R17 ;  /* 0x000000111c008388 */ /* 0x0101e40000000800 */
[----:B0-----:R-:W-:-:S04]  /*06c0*/  @!P0 IMAD R17, R10, 0x4, R28 ;  /* 0x000000040a118824 */ /* 0x001fc800078e021c */
[----:B------:R-:W-:Y:S01]  /*06d0*/  @!P0 IMAD R25, R10, 0x4, R17 ;  /* 0x000000040a198824 */ /* 0x000fe200078e0211 */
[----:B---3--:R0:W-:Y:S01]  /*06e0*/  @!P0 STS [R17], R16 ;  /* 0x0000001011008388 */ /* 0x0081e20000000800 */
[----:B------:R-:W-:Y:S01]  /*06f0*/  IADD3 R24, PT, PT, R0, R24, RZ ;  /* 0x0000001800187210 */ /* 0x000fe20007ffe0ff */
[----:B------:R-:W-:Y:S02]  /*0700*/  VIADD R23, R23, 0x1 ;  /* 0x0000000117177836 */ /* 0x000fe40000000000 */
[----:B--2---:R0:W-:Y:S01]  /*0710*/  @!P0 STS [R25], R26 ;  /* 0x0000001a19008388 */ /* 0x0041e20000000800 */
[----:B------:R-:W-:-:S03]  /*0720*/  ISETP.GE.AND P0, PT, R24, R12, PT ;  /* 0x0000000c1800720c */ /* 0x000fc60003f06270 */
[----:B-----5:R0:W-:Y:S10]  /*0730*/  @!P1 STS [R29], R14 ;  /* 0x0000000e1d009388 */ /* 0x0201f40000000800 */
[----:B------:R-:W-:Y:S05]  /*0740*/  @!P0 BRA `(.L_x_636) ;  /* 0xfffffffc00688947 */ /* 0x000fea000383ffff */
.L_x_635:
[----:B------:R-:W-:Y:S05]  /*0750*/  BSYNC.RECONVERGENT B1 ;  /* 0x0000000000017941 */ /* 0x000fea0003800200 */
.L_x_634:
[----:B------:R-:W-:Y:S02]  /*0760*/  IMAD.IADD R21, R2, 0x1, R21 ;  /* 0x0000000102157824 */ /* 0x000fe400078e0215 */
[----:B------:R-:W-:-:S03]  /*0770*/  VIADD R20, R20, 0x1 ;  /* 0x0000000114147836 */ /* 0x000fc60000000000 */
[----:B------:R-:W-:-:S13]  /*0780*/  ISETP.GE.AND P0, PT, R21, R12, PT ;  /* 0x0000000c1500720c */ /* 0x000fda0003f06270 */
[----:B------:R-:W-:Y:S05]  /*0790*/  @!P0 BRA `(.L_x_637) ;  /* 0xfffffffc00388947 */ /* 0x000fea000383ffff */
.L_x_633:
[----:B------:R-:W-:Y:S05]  /*07a0*/  BSYNC.RECONVERGENT B0 ;  /* 0x0000000000007941 */ /* 0x000fea0003800200 */
.L_x_632:
[----:B------:R-:W-:Y:S01]  /*07b0*/  BAR.SYNC.DEFER_BLOCKING 0x0 ;  /* 0x0000000000007b1d */ /* 0x000fe20000010000 */
[----:B------:R-:W-:-:S05]  /*07c0*/  ISETP.GE.AND P0, PT, R7, R12, PT ;  /* 0x0000000c0700720c */ /* 0x000fca0003f06270 */
[----:B------:R-:W1:Y:S01]  /*07d0*/  LDCU UR6, c[0x3][URZ] ;  /* 0x00c00000ff0677ac */ /* 0x000e620008000800 */
[----:B------:R-:W-:Y:S07]  /*07e0*/  BSSY.RECONVERGENT B0, `(.L_x_638) ;  /* 0x0000040000007945 */ /* 0x000fee0003800200 */
[----:B------:R-:W-:Y:S05]  /*07f0*/  @P0 BRA `(.L_x_639) ;  /* 0x0000000000f80947 */ /* 0x000fea0003800000 */
[----:B------:R-:W-:Y:S01]  /*0800*/  IMAD R23, R6, R9, RZ ;  /* 0x0000000906177224 */ /* 0x000fe200078e02ff */
[----:B------:R-:W-:Y:S01]  /*0810*/  MOV R21, R7 ;  /* 0x0000000700157202 */ /* 0x000fe20000000f00 */
[----:B------:R-:W-:-:S07]  /*0820*/  IMAD.MOV.U32 R22, RZ, RZ, RZ ;  /* 0x000000ffff167224 */ /* 0x000fce00078e00ff */
.L_x_647:
[----:B------:R-:W-:Y:S01]  /*0830*/  ISETP.GE.AND P0, PT, R8, R12, PT ;  /* 0x0000000c0800720c */ /* 0x000fe20003f06270 */
[----:B------:R-:W-:-:S12]  /*0840*/  BSSY.RECONVERGENT B1, `(.L_x_640) ;  /* 0x0000035000017945 */ /* 0x000fd80003800200 */
[----:B0-----:R-:W-:Y:S05]  /*0850*/  @P0 BRA `(.L_x_641) ;  /* 0x0000000000cc0947 */ /* 0x001fea0003800000 */
[----:B------:R-:W-:Y:S02]  /*0860*/  IMAD R20, R12, R21, RZ ;  /* 0x000000150c147224 */ /* 0x000fe400078e02ff */
[----:B0-----:R-:W-:Y:S02]  /*0870*/  IMAD R17, R11, R22, R23 ;  /* 0x000000160b117224 */ /* 0x001fe400078e0217 */
[----:B------:R-:W-:Y:S02]  /*0880*/  IMAD.MOV.U32 R16, RZ, RZ, RZ ;  /* 0x000000ffff107224 */ /* 0x000fe400078e00ff */
[----:B------:R-:W-:-:S07]  /*0890*/  IMAD.MOV.U32 R9, RZ, RZ, R8 ;  /* 0x000000ffff097224 */ /* 0x000fce00078e0008 */
.L_x_646:
[CC--:B------:R-:W-:Y:S01]  /*08a0*/  VIMNMX R6, PT, PT, R9.reuse, R21.reuse, PT ;  /* 0x0000001509067248 */ /* 0x0c0fe20003fe0100 */
[----:B------:R-:W-:Y:S01]  /*08b0*/  BSSY.RECONVERGENT B2, `(.L_x_642) ;  /* 0x0000029000027945 */ /* 0x000fe20003800200 */
[----:B0-----:R-:W-:Y:S02]  /*08c0*/  VIMNMX R14, PT, PT, R9, R21, !PT ;  /* 0x00000015090e7248 */ /* 0x001fe40007fe0100 */
[----:B------:R-:W-:-:S04]  /*08d0*/  ISETP.GE.AND P0, PT, R6, 0x1, PT ;  /* 0x000000010600780c */ /* 0x000fc80003f06270 */
[----:B-1----:R-:W-:-:S13]  /*08e0*/  ISETP.GT.OR P0, PT, R14, UR6, !P0 ;  /* 0x000000060e007c0c */ /* 0x002fda000c704670 */
[----:B------:R-:W-:Y:S05]  /*08f0*/  @P0 BRA `(.L_x_643) ;  /* 0x0000000000900947 */ /* 0x000fea0003800000 */
[----:B------:R-:W-:Y:S01]  /*0900*/  IMAD.IADD R15, R17, 0x1, R16 ;  /* 0x00000001110f7824 */ /* 0x000fe200078e0210 */
[----:B------:R-:W0:Y:S01]  /*0910*/  S2UR UR5, SR_CgaCtaId ;  /* 0x00000000000579c3 */ /* 0x000e220000008800 */
[----:B------:R-:W-:Y:S01]  /*0920*/  UMOV UR4, 0x400 ;  /* 0x0000040000047882 */ /* 0x000fe20000000000 */
[----:B------:R-:W-:Y:S01]  /*0930*/  BSSY.RECONVERGENT B3, `(.L_x_644) ;  /* 0x000001c000037945 */ /* 0x000fe20003800200 */
[----:B------:R-:W-:-:S05]  /*0940*/  IMAD R27, R15, 0x4, R18 ;  /* 0x000000040f1b7824 */ /* 0x000fca00078e0212 */
[C---:B------:R-:W-:Y:S02]  /*0950*/  LEA R29, R10.reuse, R27, 0x2 ;  /* 0x0000001b0a1d7211 */ /* 0x040fe400078e10ff */
[----:B------:R-:W-:Y:S03]  /*0960*/  LDS R27, [R27] ;  /* 0x000000001b1b7984 */ /* 0x000fe60000000800 */
[C---:B------:R-:W-:Y:S01]  /*0970*/  IMAD R28, R10.reuse, 0x4, R29 ;  /* 0x000000040a1c7824 */ /* 0x040fe200078e021d */
[----:B------:R-:W1:Y:S03]  /*0980*/  LDS R14, [R29] ;  /* 0x000000001d0e7984 */ /* 0x000e660000000800 */
[----:B------:R-:W-:Y:S01]  /*0990*/  IMAD R24, R10, 0x4, R28 ;  /* 0x000000040a187824 */ /* 0x000fe200078e021c */
[----:B------:R-:W2:Y:S05]  /*09a0*/  LDS R6, [R28] ;  /* 0x000000001c067984 */ /* 0x000eaa0000000800 */
[----:B------:R-:W3:Y:S01]  /*09b0*/  LDS R24, [R24] ;  /* 0x0000000018187984 */ /* 0x000ee20000000800 */
[----:B0-----:R-:W-:-:S06]  /*09c0*/  ULEA UR4, UR5, UR4, 0x18 ;  /* 0x0000000405047291 */ /* 0x001fcc000f8ec0ff */
[----:B------:R-:W-:-:S06]  /*09d0*/  LEA R25, R15, UR4, 0x2 ;  /* 0x000000040f197c11 */ /* 0x000fcc000f8e10ff */
[----:B------:R-:W0:Y:S01]  /*09e0*/  LDS R25, [R25] ;  /* 0x0000000019197984 */ /* 0x000e220000000800 */
[----:B-1----:R-:W-:Y:S02]  /*09f0*/  FADD R26, R27, R14 ;  /* 0x0000000e1b1a7221 */ /* 0x002fe40000000000 */
[----:B------:R-:W1:Y:S02]  /*0a00*/  LDC.64 R14, c[0x0][0x3a0] ;  /* 0x0000e800ff0e7b82 */ /* 0x000e640000000a00 */
[----:B--2---:R-:W-:-:S04]  /*0a10*/  FADD R27, R26, R6 ;  /* 0x000000061a1b7221 */ /* 0x004fc80000000000 */
[----:B---3--:R-:W-:Y:S01]  /*0a20*/  FADD R6, R27, R24 ;  /* 0x000000181b067221 */ /* 0x008fe20000000000 */
[----:B-1----:R-:W1:Y:S03]  /*0a30*/  MUFU.RCP R26, R15 ;  /* 0x0000000f001a7308 */ /* 0x002e660000001000 */
[----:B0-----:R-:W-:-:S05]  /*0a40*/  FFMA R14, R6, R14, R25 ;  /* 0x0000000e060e7223 */ /* 0x001fca0000000019 */
[----:B------:R-:W0:Y:S01]  /*0a50*/  FCHK P0, R14, R15 ;  /* 0x0000000f0e007302 */ /* 0x000e220000000000 */
[----:B-1----:R-:W-:-:S04]  /*0a60*/  FFMA R27, R26, -R15, 1 ;  /* 0x3f8000001a1b7423 */ /* 0x002fc8000000080f */
[----:B------:R-:W-:-:S04]  /*0a70*/  FFMA R27, R26, R27, R26 ;  /* 0x0000001b1a1b7223 */ /* 0x000fc8000000001a */
[----:B------:R-:W-:-:S04]  /*0a80*/  FFMA R6, R14, R27, RZ ;  /* 0x0000001b0e067223 */ /* 0x000fc800000000ff */
[----:B------:R-:W-:-:S04]  /*0a90*/  FFMA R24, R6, -R15, R14 ;  /* 0x8000000f06187223 */ /* 0x000fc8000000000e */
[----:B------:R-:W-:Y:S01]  /*0aa0*/  FFMA R27, R27, R24, R6 ;  /* 0x000000181b1b7223 */ /* 0x000fe20000000006 */
[----:B0-----:R-:W-:Y:S06]  /*0ab0*/  @!P0 BRA `(.L_x_645) ;  /* 0x00000000000c8947 */ /* 0x001fec0003800000 */
[----:B------:R-:W-:-:S07]  /*0ac0*/  MOV R24, 0xae0 ;  /* 0x00000ae000187802 */ /* 0x000fce0000000f00 */
[----:B------:R-:W-:Y:S05]  /*0ad0*/  CALL.REL.NOINC `($__internal_3_$__cuda_sm3x_div_rn_noftz_f32_slowpath) ;  /* 0x000000b800187944 */ /* 0x000fea0003c00000 */
[----:B------:R-:W-:-:S07]  /*0ae0*/  IMAD.MOV.U32 R27, RZ, RZ, R6 ;  /* 0x000000ffff1b7224 */ /* 0x000fce00078e0006 */
.L_x_645:
[----:B------:R-:W-:Y:S05]  /*0af0*/  BSYNC.RECONVERGENT B3 ;  /* 0x0000000000037941 */ /* 0x000fea0003800200 */
.L_x_644:
[----:B------:R-:W0:Y:S01]  /*0b00*/  LDC.64 R14, c[0x0][0x398] ;  /* 0x0000e600ff0e7b82 */ /* 0x000e220000000a00 */
[----:B------:R-:W-:-:S04]  /*0b10*/  IMAD.IADD R25, R20, 0x1, R9 ;  /* 0x0000000114197824 */ /* 0x000fc800078e0209 */
[----:B0-----:R-:W-:-:S05]  /*0b20*/  IMAD.WIDE R14, R25, 0x4, R14 ;  /* 0x00000004190e7825 */ /* 0x001fca00078e020e */
[----:B------:R0:W-:Y:S02]  /*0b30*/  STG.E desc[UR8][R14.64], R27 ;  /* 0x0000001b0e007986 */ /* 0x0001e4000c101908 */
.L_x_643:
[----:B------:R-:W-:Y:S05]  /*0b40*/  BSYNC.RECONVERGENT B2 ;  /* 0x0000000000027941 */ /* 0x000fea0003800200 */
.L_x_642:
[----:B------:R-:W-:Y:S01]  /*0b50*/  IADD3 R9, PT, PT, R0, R9, RZ ;  /* 0x0000000900097210 */ /* 0x000fe20007ffe0ff */
[----:B------:R-:W-:-:S03]  /*0b60*/  VIADD R16, R16, 0x1 ;  /* 0x0000000110107836 */ /* 0x000fc60000000000 */
[----:B------:R-:W-:-:S13]  /*0b70*/  ISETP.GE.AND P0, PT, R9, R12, PT ;  /* 0x0000000c0900720c */ /* 0x000fda0003f06270 */
[----:B------:R-:W-:Y:S05]  /*0b80*/  @!P0 BRA `(.L_x_646) ;  /* 0xfffffffc00448947 */ /* 0x000fea000383ffff */
.L_x_641:
[----:B-1----:R-:W-:Y:S05]  /*0b90*/  BSYNC.RECONVERGENT B1 ;  /* 0x0000000000017941 */ /* 0x002fea0003800200 */
.L_x_640:
[----:B------:R-:W-:Y:S02]  /*0ba0*/  IMAD.IADD R21, R2, 0x1, R21 ;  /* 0x0000000102157824 */ /* 0x000fe400078e0215 */
[----:B------:R-:W-:-:S03]  /*0bb0*/  VIADD R22, R22, 0x1 ;  /* 0x0000000116167836 */ /* 0x000fc60000000000 */
[----:B------:R-:W-:-:S13]  /*0bc0*/  ISETP.GE.AND P0, PT, R21, R12, PT ;  /* 0x0000000c1500720c */ /* 0x000fda0003f06270 */
[----:B------:R-:W-:Y:S05]  /*0bd0*/  @!P0 BRA `(.L_x_647) ;  /* 0xfffffffc00148947 */ /* 0x000fea000383ffff */
.L_x_639:
[----:B-1----:R-:W-:Y:S05]  /*0be0*/  BSYNC.RECONVERGENT B0 ;  /* 0x0000000000007941 */ /* 0x002fea0003800200 */
.L_x_638:
[----:B------:R-:W-:-:S13]  /*0bf0*/  LOP3.LUT P0, RZ, R8, R7, RZ, 0xfc, !PT ;  /* 0x0000000708ff7212 */ /* 0x000fda000780fcff */
[----:B------:R-:W-:Y:S05]  /*0c00*/  @P0 BRA `(.L_x_648) ;  /* 0x0000001c002c0947 */ /* 0x000fea0003800000 */
[----:B------:R-:W-:-:S13]  /*0c10*/  ISETP.GT.U32.AND P0, PT, R4, 0x7ffffffe, PT ;  /* 0x7ffffffe0400780c */ /* 0x000fda0003f04070 */
[----:B------:R-:W-:Y:S05]  /*0c20*/  @P0 BRA `(.L_x_649) ;  /* 0x00000008002c0947 */ /* 0x000fea0003800000 */
[----:B------:R-:W1:Y:S02]  /*0c30*/  LDCU UR4, c[0x0][0x380] ;  /* 0x00007000ff0477ac */ /* 0x000e640008000800 */
[----:B-1----:R-:W-:-:S09]  /*0c40*/  UISETP.NE.AND UP0, UPT, UR4, 0x1, UPT ;  /* 0x000000010400788c */ /* 0x002fd2000bf05270 */
[----:B------:R-:W-:Y:S05]  /*0c50*/  BRA.U UP0, `(.L_x_650) ;  /* 0x00000005001c7547 */ /* 0x000fea000b800000 */
[----:B------:R-:W-:Y:S01]  /*0c60*/  ISETP.GE.U32.AND P0, PT, R4, 0x3, PT ;  /* 0x000000030400780c */ /* 0x000fe20003f06070 */
[----:B------:R-:W-:Y:S01]  /*0c70*/  IMAD.MOV.U32 R9, RZ, RZ, RZ ;  /* 0x000000ffff097224 */ /* 0x000fe200078e00ff */
[----:B------:R-:W-:-:S04]  /*0c80*/  LOP3.LUT R0, R5, 0x3, RZ, 0xc0, !PT ;  /* 0x0000000305007812 */ /* 0x000fc800078ec0ff */
[----:B------:R-:W-:-:S07]  /*0c90*/  ISETP.NE.AND P1, PT, R0, RZ, PT ;  /* 0x000000ff0000720c */ /* 0x000fce0003f25270 */
[----:B------:R-:W-:Y:S06]  /*0ca0*/  @!P0 BRA `(.L_x_651) ;  /* 0x0000000000c48947 */ /* 0x000fec0003800000 */
[----:B------:R-:W1:Y:S01]  /*0cb0*/  LDCU UR4, c[0x3][URZ] ;  /* 0x00c00000ff0477ac */ /* 0x000e620008000800 */
[----:B------:R-:W2:Y:S01]  /*0cc0*/  LDC R8, c[0x3][RZ] ;  /* 0x00c00000ff087b82 */ /* 0x000ea20000000800 */
[----:B0-----:R-:W-:Y:S01]  /*0cd0*/  HFMA2 R17, -RZ, RZ, 0, 0 ;  /* 0x00000000ff117431 */ /* 0x001fe200000001ff */
[----:B------:R-:W-:Y:S01]  /*0ce0*/  LOP3.LUT R9, R5, 0xfffffffc, RZ, 0xc0, !PT ;  /* 0xfffffffc05097812 */ /* 0x000fe200078ec0ff */
[----:B------:R-:W-:-:S05]  /*0cf0*/  IMAD.MOV.U32 R10, RZ, RZ, 0x4 ;  /* 0x00000004ff0a7424 */ /* 0x000fca00078e00ff */
[----:B------:R-:W0:Y:S01]  /*0d00*/  LDC R2, c[0x3][RZ] ;  /* 0x00c00000ff027b82 */ /* 0x000e220000000800 */
[----:B-1----:R-:W-:Y:S02]  /*0d10*/  USHF.L.U32 UR5, UR4, 0x1, URZ ;  /* 0x0000000104057899 */ /* 0x002fe400080006ff */
[----:B------:R-:W-:Y:S02]  /*0d20*/  UIMAD UR6, UR4, 0x3, URZ ;  /* 0x00000003040678a4 */ /* 0x000fe4000f8e02ff */
[----:B------:R-:W-:Y:S02]  /*0d30*/  ULEA UR4, UR4, 0x8, 0x2 ;  /* 0x0000000804047891 */ /* 0x000fe4000f8e10ff */
[----:B------:R-:W-:Y:S02]  /*0d40*/  IMAD.U32 R13, RZ, RZ, UR5 ;  /* 0x00000005ff0d7e24 */ /* 0x000fe4000f8e00ff */
[----:B------:R-:W-:-:S08]  /*0d50*/  IMAD.U32 R16, RZ, RZ, UR6 ;  /* 0x00000006ff107e24 */ /* 0x000fd0000f8e00ff */
.L_x_652:
[----:B0-----:R-:W-:-:S04]  /*0d60*/  ISETP.GT.AND P0, PT, R17, R2, PT ;  /* 0x000000021100720c */ /* 0x001fc80003f04270 */
[----:B------:R-:W-:-:S13]  /*0d70*/  ISETP.EQ.OR P0, PT, R17, RZ, P0 ;  /* 0x000000ff1100720c */ /* 0x000fda0000702670 */
[----:B-1----:R-:W0:Y:S01]  /*0d80*/  @!P0 LDC.64 R14, c[0x0][0x398] ;  /* 0x0000e600ff0e8b82 */ /* 0x002e220000000a00 */
[----:B------:R-:W-:-:S04]  /*0d90*/  @!P0 VIADD R5, R10, 0xfffffffc ;  /* 0xfffffffc0a058836 */ /* 0x000fc80000000000 */
[----:B0-----:R-:W-:-:S05]  /*0da0*/  @!P0 IMAD.WIDE R14, R5, 0x4, R14 ;  /* 0x00000004050e8825 */ /* 0x001fca00078e020e */
[----:B------:R-:W3:Y:S01]  /*0db0*/  @!P0 LDG.E R6, desc[UR8][R14.64+0x4] ;  /* 0x000004080e068981 */ /* 0x000ee2000c1e1900 */
[----:B------:R-:W-:-:S13]  /*0dc0*/  ISETP.GE.AND P2, PT, R17, R2, PT ;  /* 0x000000021100720c */ /* 0x000fda0003f46270 */
[----:B------:R-:W0:Y:S01]  /*0dd0*/  @!P2 LDC.64 R4, c[0x0][0x398] ;  /* 0x0000e600ff04ab82 */ /* 0x000e220000000a00 */
[----:B--2---:R-:W-:-:S05]  /*0de0*/  @!P2 IADD3 R7, PT, PT, R8, 0x2, RZ ;  /* 0x000000020807a810 */ /* 0x004fca0007ffe0ff */
[----:B0-----:R-:W-:-:S04]  /*0df0*/  @!P2 IMAD.WIDE R4, R7, 0x4, R4 ;  /* 0x000000040704a825 */ /* 0x001fc800078e0204 */
[----:B---3--:R-:W-:-:S05]  /*0e00*/  @!P0 FADD R21, -R6, -RZ ;  /* 0x800000ff06158221 */ /* 0x008fca0000000100 */
[----:B------:R0:W-:Y:S04]  /*0e10*/  @!P0 STG.E desc[UR8][R14.64], R21 ;  /* 0x000000150e008986 */ /* 0x0001e8000c101908 */
[----:B------:R-:W2:Y:S01]  /*0e20*/  @!P2 LDG.E R18, desc[UR8][R4.64+0x4] ;  /* 0x000004080412a981 */ /* 0x000ea2000c1e1900 */
[----:B------:R-:W-:-:S05]  /*0e30*/  VIADD R7, R17, 0x2 ;  /* 0x0000000211077836 */ /* 0x000fca0000000000 */
[----:B------:R-:W-:-:S13]  /*0e40*/  ISETP.GT.AND P0, PT, R7, R2, PT ;  /* 0x000000020700720c */ /* 0x000fda0003f04270 */
[----:B------:R-:W1:Y:S01]  /*0e50*/  @!P0 LDC.64 R6, c[0x0][0x398] ;  /* 0x0000e600ff068b82 */ /* 0x000e620000000a00 */
[----:B------:R-:W-:-:S04]  /*0e60*/  @!P0 VIADD R19, R13, 0x4 ;  /* 0x000000040d138836 */ /* 0x000fc80000000000 */
[----:B-1----:R-:W-:-:S04]  /*0e70*/  @!P0 IMAD.WIDE R6, R19, 0x4, R6 ;  /* 0x0000000413068825 */ /* 0x002fc800078e0206 */
        /* <DEDUP_REMOVED lines=12> */
[----:B------:R-:W-:Y:S02]  /*0f40*/  VIADD R8, R8, UR4 ;  /* 0x0000000408087c36 */ /* 0x000fe40008000000 */
[----:B------:R-:W-:Y:S01]  /*0f50*/  VIADD R10, R10, UR4 ;  /* 0x000000040a0a7c36 */ /* 0x000fe20008000000 */
[----:B------:R-:W-:Y:S01]  /*0f60*/  ISETP.NE.AND P0, PT, R17, R9, PT ;  /* 0x000000091100720c */ /* 0x000fe20003f05270 */
[----:B------:R-:W-:-:S02]  /*0f70*/  VIADD R13, R13, UR4 ;  /* 0x000000040d0d7c36 */ /* 0x000fc40008000000 */
[----:B------:R-:W-:Y:S02]  /*0f80*/  VIADD R16, R16, UR4 ;  /* 0x0000000410107c36 */ /* 0x000fe40008000000 */
[----:B--2---:R-:W-:-:S05]  /*0f90*/  @!P2 FADD R19, -R18, -RZ ;  /* 0x800000ff1213a221 */ /* 0x004fca0000000100 */
[----:B------:R1:W-:Y:S03]  /*0fa0*/  @!P2 STG.E desc[UR8][R14.64], R19 ;  /* 0x000000130e00a986 */ /* 0x0003e6000c101908 */
[----:B------:R-:W-:Y:S05]  /*0fb0*/  @P0 BRA `(.L_x_652) ;  /* 0xfffffffc00680947 */ /* 0x000fea000383ffff */
.L_x_651:
[----:B------:R-:W-:Y:S05]  /*0fc0*/  @!P1 BRA `(.L_x_649) ;  /* 0x0000000400449947 */ /* 0x000fea0003800000 */
[----:B-1----:R-:W1:Y:S01]  /*0fd0*/  LDC R6, c[0x3][RZ] ;  /* 0x00c00000ff067b82 */ /* 0x002e620000000800 */
[----:B------:R-:W-:Y:S01]  /*0fe0*/  IADD3 R0, PT, PT, -R0, RZ, RZ ;  /* 0x000000ff00007210 */ /* 0x000fe20007ffe1ff */
[----:B------:R-:W-:-:S07]  /*0ff0*/  IMAD R7, R12, R9, RZ ;  /* 0x000000090c077224 */ /* 0x000fce00078e02ff */
.L_x_653:
[----:B-1----:R-:W-:-:S04]  /*1000*/  ISETP.GT.AND P0, PT, R9, R6, PT ;  /* 0x000000060900720c */ /* 0x002fc80003f04270 */
[----:B------:R-:W-:-:S13]  /*1010*/  ISETP.EQ.OR P0, PT, R9, RZ, P0 ;  /* 0x000000ff0900720c */ /* 0x000fda0000702670 */
[----:B------:R-:W1:Y:S02]  /*1020*/  @!P0 LDC.64 R4, c[0x0][0x398] ;  /* 0x0000e600ff048b82 */ /* 0x000e640000000a00 */
[----:B-1----:R-:W-:-:S05]  /*1030*/  @!P0 IMAD.WIDE R4, R7, 0x4, R4 ;  /* 0x0000000407048825 */ /* 0x002fca00078e0204 */
[----:B------:R-:W2:Y:S01]  /*1040*/  @!P0 LDG.E R2, desc[UR8][R4.64+0x4] ;  /* 0x0000040804028981 */ /* 0x000ea2000c1e1900 */
[----:B------:R-:W-:Y:S02]  /*1050*/  VIADD R0, R0, 0x1 ;  /* 0x0000000100007836 */ /* 0x000fe40000000000 */
[----:B--2---:R-:W-:-:S05]  /*1060*/  @!P0 FADD R13, -R2, -RZ ;  /* 0x800000ff020d8221 */ /* 0x004fca0000000100 */
[----:B------:R2:W-:Y:S01]  /*1070*/  @!P0 STG.E desc[UR8][R4.64], R13 ;  /* 0x0000000d04008986 */ /* 0x0005e2000c101908 */
[----:B------:R-:W-:-:S13]  /*1080*/  ISETP.NE.AND P0, PT, R0, RZ, PT ;  /* 0x000000ff0000720c */ /* 0x000fda0003f05270 */
[----:B--2---:R-:W-:Y:S05]  /*1090*/  @!P0 BRA `(.L_x_649) ;  /* 0x0000000400108947 */ /* 0x004fea0003800000 */
[----:B------:R-:W-:Y:S02]  /*10a0*/  VIADD R9, R9, 0x1 ;  /* 0x0000000109097836 */ /* 0x000fe40000000000 */
[----:B------:R-:W-:Y:S01]  /*10b0*/  IMAD.IADD R7, R12, 0x1, R7 ;  /* 0x000000010c077824 */ /* 0x000fe200078e0207 */
[----:B------:R-:W-:Y:S06]  /*10c0*/  BRA `(.L_x_653) ;  /* 0xfffffffc00cc7947 */ /* 0x000fec000383ffff */
.L_x_650:
        /* <DEDUP_REMOVED lines=16> */
.L_x_655:
        /* <DEDUP_REMOVED lines=10> */
[----:B------:R-:W-:Y:S01]  /*1270*/  VIADD R7, R17, 0x2 ;  /* 0x0000000211077836 */ /* 0x000fe20000000000 */
[----:B---3--:R0:W-:Y:S04]  /*1280*/  @!P0 STG.E desc[UR8][R14.64], R19 ;  /* 0x000000130e008986 */ /* 0x0081e8000c101908 */
[----:B------:R-:W2:Y:S01]  /*1290*/  @!P2 LDG.E R21, desc[UR8][R4.64+0x4] ;  /* 0x000004080415a981 */ /* 0x000ea2000c1e1900 */
[----:B------:R-:W-:-:S13]  /*12a0*/  ISETP.GT.AND P0, PT, R7, R2, PT ;  /* 0x000000020700720c */ /* 0x000fda0003f04270 */
[----:B------:R-:W1:Y:S01]  /*12b0*/  @!P0 LDC.64 R6, c[0x0][0x398] ;  /* 0x0000e600ff068b82 */ /* 0x000e620000000a00 */
[----:B------:R-:W-:-:S04]  /*12c0*/  @!P0 VIADD R23, R13, 0x4 ;  /* 0x000000040d178836 */ /* 0x000fc80000000000 */
[----:B-1----:R-:W-:-:S04]  /*12d0*/  @!P0 IMAD.WIDE R6, R23, 0x4, R6 ;  /* 0x0000000417068825 */ /* 0x002fc800078e0206 */
        /* <DEDUP_REMOVED lines=10> */
[----:B------:R-:W-:Y:S02]  /*1380*/  VIADD R8, R8, UR4 ;  /* 0x0000000408087c36 */ /* 0x000fe40008000000 */
[----:B------:R-:W-:Y:S01]  /*1390*/  VIADD R10, R10, UR4 ;  /* 0x000000040a0a7c36 */ /* 0x000fe20008000000 */
[----:B------:R-:W-:Y:S01]  /*13a0*/  ISETP.NE.AND P0, PT, R17, R9, PT ;  /* 0x000000091100720c */ /* 0x000fe20003f05270 */
[----:B------:R-:W-:-:S02]  /*13b0*/  VIADD R13, R13, UR4 ;  /* 0x000000040d0d7c36 */ /* 0x000fc40008000000 */
[----:B------:R-:W-:Y:S01]  /*13c0*/  VIADD R16, R16, UR4 ;  /* 0x0000000410107c36 */ /* 0x000fe20008000000 */
[----:B--2---:R1:W-:Y:S09]  /*13d0*/  @!P2 STG.E desc[UR8][R14.64], R19 ;  /* 0x000000130e00a986 */ /* 0x0043f2000c101908 */
[----:B------:R-:W-:Y:S05]  /*13e0*/  @P0 BRA `(.L_x_655) ;  /* 0xfffffffc00780947 */ /* 0x000fea000383ffff */
.L_x_654:
[----:B------:R-:W-:Y:S05]  /*13f0*/  @!P1 BRA `(.L_x_649) ;  /* 0x0000000000389947 */ /* 0x000fea0003800000 */
[----:B------:R-:W2:Y:S01]  /*1400*/  LDC R2, c[0x3][RZ] ;  /* 0x00c00000ff027b82 */ /* 0x000ea20000000800 */
[----:B------:R-:W-:Y:S01]  /*1410*/  IADD3 R0, PT, PT, -R0, RZ, RZ ;  /* 0x000000ff00007210 */ /* 0x000fe20007ffe1ff */
[----:B-1----:R-:W-:-:S07]  /*1420*/  IMAD R7, R12, R9, RZ ;  /* 0x000000090c077224 */ /* 0x002fce00078e02ff */
.L_x_656:
[----:B--2---:R-:W-:-:S04]  /*1430*/  ISETP.GT.AND P0, PT, R9, R2, PT ;  /* 0x000000020900720c */ /* 0x004fc80003f04270 */
[----:B------:R-:W-:-:S13]  /*1440*/  ISETP.EQ.OR P0, PT, R9, RZ, P0 ;  /* 0x000000ff0900720c */ /* 0x000fda0000702670 */
[----:B------:R-:W1:Y:S02]  /*1450*/  @!P0 LDC.64 R4, c[0x0][0x398] ;  /* 0x0000e600ff048b82 */ /* 0x000e640000000a00 */
[----:B-1----:R-:W-:-:S05]  /*1460*/  @!P0 IMAD.WIDE R4, R7, 0x4, R4 ;  /* 0x0000000407048825 */ /* 0x002fca00078e0204 */
[----:B------:R-:W2:Y:S01]  /*1470*/  @!P0 LDG.E R13, desc[UR8][R4.64+0x4] ;  /* 0x00000408040d8981 */ /* 0x000ea2000c1e1900 */
[----:B------:R-:W-:Y:S02]  /*1480*/  VIADD R0, R0, 0x1 ;  /* 0x0000000100007836 */ /* 0x000fe40000000000 */
[----:B------:R-:W-:Y:S02]  /*1490*/  VIADD R9, R9, 0x1 ;  /* 0x0000000109097836 */ /* 0x000fe40000000000 */
[----:B------:R-:W-:Y:S01]  /*14a0*/  IMAD.IADD R7, R12, 0x1, R7 ;  /* 0x000000010c077824 */ /* 0x000fe200078e0207 */
[----:B--2---:R3:W-:Y:S01]  /*14b0*/  @!P0 STG.E desc[UR8][R4.64], R13 ;  /* 0x0000000d04008986 */ /* 0x0047e2000c101908 */
[----:B------:R-:W-:-:S13]  /*14c0*/  ISETP.NE.AND P0, PT, R0, RZ, PT ;  /* 0x000000ff0000720c */ /* 0x000fda0003f05270 */
[----:B---3--:R-:W-:Y:S05]  /*14d0*/  @P0 BRA `(.L_x_656) ;  /* 0xfffffffc00d40947 */ /* 0x008fea000383ffff */
.L_x_649:
[----:B------:R-:W-:-:S13]  /*14e0*/  ISETP.GT.U32.AND P0, PT, R3, 0x7ffffffe, PT ;  /* 0x7ffffffe0300780c */ /* 0x000fda0003f04070 */
[----:B------:R-:W-:Y:S05]  /*14f0*/  @P0 BRA `(.L_x_657) ;  /* 0x0000001000c80947 */ /* 0x000fea0003800000 */
[----:B------:R-:W2:Y:S02]  /*1500*/  LDCU UR4, c[0x0][0x380] ;  /* 0x00007000ff0477ac */ /* 0x000ea40008000800 */
[----:B--2---:R-:W-:-:S09]  /*1510*/  UISETP.NE.AND UP0, UPT, UR4, 0x2, UPT ;  /* 0x000000020400788c */ /* 0x004fd2000bf05270 */
[----:B------:R-:W-:Y:S05]  /*1520*/  BRA.U UP0, `(.L_x_658) ;  /* 0x0000000500207547 */ /* 0x000fea000b800000 */
[----:B------:R-:W-:Y:S01]  /*1530*/  ISETP.GE.U32.AND P0, PT, R3, 0x3, PT ;  /* 0x000000030300780c */ /* 0x000fe20003f06070 */
[----:B------:R-:W-:Y:S01]  /*1540*/  IMAD.MOV.U32 R0, RZ, RZ, RZ ;  /* 0x000000ffff007224 */ /* 0x000fe200078e00ff */
[----:B-1----:R-:W-:-:S11]  /*1550*/  LOP3.LUT R6, R11, 0x3, RZ, 0xc0, !PT ;  /* 0x000000030b067812 */ /* 0x002fd600078ec0ff */
[----:B------:R-:W-:Y:S05]  /*1560*/  @!P0 BRA `(.L_x_659) ;  /* 0x0000000000a48947 */ /* 0x000fea0003800000 */
[----:B------:R-:W1:Y:S01]  /*1570*/  LDCU.64 UR6, c[0x0][0x398] ;  /* 0x00007300ff0677ac */ /* 0x000e620008000a00 */
[----:B------:R-:W2:Y:S01]  /*1580*/  LDC R10, c[0x3][RZ] ;  /* 0x00c00000ff0a7b82 */ /* 0x000ea20000000800 */
[----:B------:R-:W-:Y:S01]  /*1590*/  LOP3.LUT R0, R11, 0xfffffffc, RZ, 0xc0, !PT ;  /* 0xfffffffc0b007812 */ /* 0x000fe200078ec0ff */
[----:B------:R-:W-:Y:S01]  /*15a0*/  UMOV UR4, URZ ;  /* 0x000000ff00047c82 */ /* 0x000fe20008000000 */
[----:B-1----:R-:W-:-:S04]  /*15b0*/  UIADD3 UR5, UP0, UPT, UR6, 0x8, URZ ;  /* 0x0000000806057890 */ /* 0x002fc8000ff1e0ff */
[----:B------:R-:W-:Y:S02]  /*15c0*/  UIADD3.X UR6, UPT, UPT, URZ, UR7, URZ, UP0, !UPT ;  /* 0x00000007ff067290 */ /* 0x000fe400087fe4ff */
[----:B------:R-:W-:-:S04]  /*15d0*/  MOV R7, UR5 ;  /* 0x0000000500077c02 */ /* 0x000fc80008000f00 */
[----:B------:R-:W-:-:S07]  /*15e0*/  IMAD.U32 R8, RZ, RZ, UR6 ;  /* 0x00000006ff087e24 */ /* 0x000fce000f8e00ff */
.L_x_663:
[C---:B--2---:R-:W-:Y:S01]  /*15f0*/  ISETP.LT.AND P0, PT, R10.reuse, UR4, PT ;  /* 0x000000040a007c0c */ /* 0x044fe2000bf01270 */
[----:B------:R-:W-:Y:S01]  /*1600*/  UIADD3 UR7, UPT, UPT, UR4, 0x2, URZ ;  /* 0x0000000204077890 */ /* 0x000fe2000fffe0ff */
[----:B------:R-:W-:Y:S01]  /*1610*/  IMAD.U32 R4, RZ, RZ, UR5 ;  /* 0x00000005ff047e24 */ /* 0x000fe2000f8e00ff */
[C---:B------:R-:W-:Y:S01]  /*1620*/  ISETP.LE.AND P1, PT, R10.reuse, UR4, PT ;  /* 0x000000040a007c0c */ /* 0x040fe2000bf23270 */
[----:B------:R-:W-:Y:S01]  /*1630*/  IMAD.U32 R5, RZ, RZ, UR6 ;  /* 0x00000006ff057e24 */ /* 0x000fe2000f8e00ff */
[----:B------:R-:W-:Y:S01]  /*1640*/  ISETP.EQ.OR P0, PT, RZ, UR4, P0 ;  /* 0x00000004ff007c0c */ /* 0x000fe20008702670 */
[----:B------:R-:W-:Y:S01]  /*1650*/  IMAD.MOV.U32 R2, RZ, RZ, R7 ;  /* 0x000000ffff027224 */ /* 0x000fe200078e0007 */
[----:B------:R-:W-:Y:S01]  /*1660*/  ISETP.LT.AND P2, PT, R10, UR7, PT ;  /* 0x000000070a007c0c */ /* 0x000fe2000bf41270 */
[----:B------:R-:W-:Y:S01]  /*1670*/  IMAD.WIDE R4, R12, 0x4, R4 ;  /* 0x000000040c047825 */ /* 0x000fe200078e0204 */
[----:B------:R-:W-:-:S09]  /*1680*/  MOV R3, R8 ;  /* 0x0000000800037202 */ /* 0x000fd20000000f00 */
[----:B------:R-:W-:Y:S05]  /*1690*/  @P0 BRA `(.L_x_660) ;  /* 0x00000000000c0947 */ /* 0x000fea0003800000 */
[----:B------:R-:W2:Y:S02]  /*16a0*/  LDG.E R7, desc[UR8][R4.64+-0x8] ;  /* 0xfffff80804077981 */ /* 0x000ea4000c1e1900 */
[----:B--2---:R-:W-:-:S05]  /*16b0*/  FADD R7, -R7, -RZ ;  /* 0x800000ff07077221 */ /* 0x004fca0000000100 */
[----:B------:R1:W-:Y:S02]  /*16c0*/  STG.E desc[UR8][R2.64+-0x8], R7 ;  /* 0xfffff80702007986 */ /* 0x0003e4000c101908 */
.L_x_660:
[----:B------:R-:W-:Y:S05]  /*16d0*/  @P1 BRA `(.L_x_661) ;  /* 0x00000000000c1947 */ /* 0x000fea0003800000 */
[----:B-1----:R-:W2:Y:S02]  /*16e0*/  LDG.E R7, desc[UR8][R4.64+-0x4] ;  /* 0xfffffc0804077981 */ /* 0x002ea4000c1e1900 */
[----:B--2---:R-:W-:-:S05]  /*16f0*/  FADD R7, -R7, -RZ ;  /* 0x800000ff07077221 */ /* 0x004fca0000000100 */
[----:B------:R2:W-:Y:S02]  /*1700*/  STG.E desc[UR8][R2.64+-0x4], R7 ;  /* 0xfffffc0702007986 */ /* 0x0005e4000c101908 */
.L_x_661:
[----:B------:R-:W-:Y:S05]  /*1710*/  @P2 BRA `(.L_x_662) ;  /* 0x00000000000c2947 */ /* 0x000fea0003800000 */
[----:B-12---:R-:W2:Y:S02]  /*1720*/  LDG.E R7, desc[UR8][R4.64] ;  /* 0x0000000804077981 */ /* 0x006ea4000c1e1900 */
[----:B--2---:R-:W-:-:S05]  /*1730*/  FADD R7, -R7, -RZ ;  /* 0x800000ff07077221 */ /* 0x004fca0000000100 */
[----:B------:R3:W-:Y:S02]  /*1740*/  STG.E desc[UR8][R2.64], R7 ;  /* 0x0000000702007986 */ /* 0x0007e4000c101908 */
.L_x_662:
[----:B------:R-:W-:-:S06]  /*1750*/  UIADD3 UR7, UPT, UPT, UR4, 0x3, URZ ;  /* 0x0000000304077890 */ /* 0x000fcc000fffe0ff */
[----:B------:R-:W-:-:S13]  /*1760*/  ISETP.LT.AND P0, PT, R10, UR7, PT ;  /* 0x000000070a007c0c */ /* 0x000fda000bf01270 */
[----:B------:R-:W4:Y:S01]  /*1770*/  @!P0 LDG.E R4, desc[UR8][R4.64+0x4] ;  /* 0x0000040804048981 */ /* 0x000f22000c1e1900 */
[----:B------:R-:W-:Y:S01]  /*1780*/  UIADD3 UR4, UPT, UPT, UR4, 0x4, URZ ;  /* 0x0000000404047890 */ /* 0x000fe2000fffe0ff */
[----:B-123--:R-:W-:Y:S01]  /*1790*/  IADD3 R7, P1, PT, R2, 0x10, RZ ;  /* 0x0000001002077810 */ /* 0x00efe20007f3e0ff */
[----:B------:R-:W-:-:S04]  /*17a0*/  VIADD R12, R12, 0x4 ;  /* 0x000000040c0c7836 */ /* 0x000fc80000000000 */
[----:B------:R-:W-:Y:S02]  /*17b0*/  IMAD.X R8, RZ, RZ, R3, P1 ;  /* 0x000000ffff087224 */ /* 0x000fe400008e0603 */
[----:B----4-:R-:W-:-:S05]  /*17c0*/  @!P0 FADD R9, -R4, -RZ ;  /* 0x800000ff04098221 */ /* 0x010fca0000000100 */
[----:B------:R1:W-:Y:S01]  /*17d0*/  @!P0 STG.E desc[UR8][R2.64+0x4], R9 ;  /* 0x0000040902008986 */ /* 0x0003e2000c101908 */
[----:B------:R-:W-:-:S13]  /*17e0*/  ISETP.NE.AND P0, PT, R0, UR4, PT ;  /* 0x0000000400007c0c */ /* 0x000fda000bf05270 */
[----:B-1----:R-:W-:Y:S05]  /*17f0*/  @P0 BRA `(.L_x_663) ;  /* 0xfffffffc007c0947 */ /* 0x002fea000383ffff */
.L_x_659:
[----:B------:R-:W-:-:S13]  /*1800*/  ISETP.NE.AND P0, PT, R6, RZ, PT ;  /* 0x000000ff0600720c */ /* 0x000fda0003f05270 */
[----:B------:R-:W-:Y:S05]  /*1810*/  @!P0 BRA `(.L_x_657) ;  /* 0x0000001000008947 */ /* 0x000fea0003800000 */
[----:B------:R-:W1:Y:S01]  /*1820*/  LDC.64 R2, c[0x0][0x398] ;  /* 0x0000e600ff027b82 */ /* 0x000e620000000a00 */
[----:B------:R-:W2:Y:S01]  /*1830*/  LDCU UR4, c[0x3][URZ] ;  /* 0x00c00000ff0477ac */ /* 0x000ea20008000800 */
[----:B------:R-:W-:-:S06]  /*1840*/  IADD3 R6, PT, PT, -R6, RZ, RZ ;  /* 0x000000ff06067210 */ /* 0x000fcc0007ffe1ff */
[----:B------:R-:W3:Y:S01]  /*1850*/  LDC R11, c[0x3][RZ] ;  /* 0x00c00000ff0b7b82 */ /* 0x000ee20000000800 */
[C---:B--2---:R-:W-:Y:S01]  /*1860*/  IADD3.X R5, PT, PT, R0.reuse, UR4, RZ, PT, PT ;  /* 0x0000000400057c10 */ /* 0x044fe2000bfee4ff */
[----:B-1----:R-:W-:-:S04]  /*1870*/  IMAD.WIDE.U32 R2, R0, 0x4, R2 ;  /* 0x0000000400027825 */ /* 0x002fc800078e0002 */
[----:B------:R-:W-:Y:S02]  /*1880*/  IMAD.MOV.U32 R4, RZ, RZ, R2 ;  /* 0x000000ffff047224 */ /* 0x000fe400078e0002 */
[----:B------:R-:W-:-:S07]  /*1890*/  IMAD.MOV.U32 R7, RZ, RZ, R3 ;  /* 0x000000ffff077224 */ /* 0x000fce00078e0003 */
.L_x_664:
[----:B---3--:R-:W-:-:S04]  /*18a0*/  ISETP.GT.AND P0, PT, R0, R11, PT ;  /* 0x0000000b0000720c */ /* 0x008fc80003f04270 */
[----:B------:R-:W-:-:S13]  /*18b0*/  ISETP.EQ.OR P0, PT, R0, RZ, P0 ;  /* 0x000000ff0000720c */ /* 0x000fda0000702670 */
[----:B------:R-:W1:Y:S02]  /*18c0*/  @!P0 LDC.64 R2, c[0x0][0x398] ;  /* 0x0000e600ff028b82 */ /* 0x000e640000000a00 */
[----:B-1----:R-:W-:-:S06]  /*18d0*/  @!P0 IMAD.WIDE R2, R5, 0x4, R2 ;  /* 0x0000000405028825 */ /* 0x002fcc00078e0202 */
[----:B------:R1:W2:Y:S01]  /*18e0*/  @!P0 LDG.E R2, desc[UR8][R2.64] ;  /* 0x0000000802028981 */ /* 0x0002a2000c1e1900 */
[----:B------:R-:W-:Y:S02]  /*18f0*/  VIADD R6, R6, 0x1 ;  /* 0x0000000106067836 */ /* 0x000fe40000000000 */
[----:B-1----:R-:W-:Y:S02]  /*1900*/  @!P0 IMAD.MOV.U32 R3, RZ, RZ, R7 ;  /* 0x000000ffff038224 */ /* 0x002fe400078e0007 */
[----:B--2---:R-:W-:Y:S01]  /*1910*/  @!P0 FADD R9, -R2, -RZ ;  /* 0x800000ff02098221 */ /* 0x004fe20000000100 */
[----:B------:R-:W-:Y:S01]  /*1920*/  @!P0 IMAD.MOV.U32 R2, RZ, RZ, R4 ;  /* 0x000000ffff028224 */ /* 0x000fe200078e0004 */
[----:B------:R-:W-:-:S04]  /*1930*/  IADD3 R4, P1, PT, R4, 0x4, RZ ;  /* 0x0000000404047810 */ /* 0x000fc80007f3e0ff */
[----:B------:R2:W-:Y:S01]  /*1940*/  @!P0 STG.E desc[UR8][R2.64], R9 ;  /* 0x0000000902008986 */ /* 0x0005e2000c101908 */
[----:B------:R-:W-:Y:S01]  /*1950*/  ISETP.NE.AND P0, PT, R6, RZ, PT ;  /* 0x000000ff0600720c */ /* 0x000fe20003f05270 */
[----:B------:R-:W-:-:S12]  /*1960*/  IMAD.X R7, RZ, RZ, R7, P1 ;  /* 0x000000ffff077224 */ /* 0x000fd800008e0607 */
[----:B--2---:R-:W-:Y:S05]  /*1970*/  @!P0 BRA `(.L_x_657) ;  /* 0x0000000c00a88947 */ /* 0x004fea0003800000 */
[----:B------:R-:W-:Y:S01]  /*1980*/  IADD3 R0, PT, PT, R0, 0x1, RZ ;  /* 0x0000000100007810 */ /* 0x000fe20007ffe0ff */
[----:B------:R-:W-:Y:S01]  /*1990*/  VIADD R5, R5, 0x1 ;  /* 0x0000000105057836 */ /* 0x000fe20000000000 */
[----:B------:R-:W-:Y:S06]  /*19a0*/  BRA `(.L_x_664) ;  /* 0xfffffffc00bc7947 */ /* 0x000fec000383ffff */
.L_x_658:
[----:B------:R-:W-:Y:S01]  /*19b0*/  ISETP.GE.U32.AND P0, PT, R3, 0x3, PT ;  /* 0x000000030300780c */ /* 0x000fe20003f06070 */
[----:B------:R-:W-:Y:S01]  /*19c0*/  IMAD.MOV.U32 R0, RZ, RZ, RZ ;  /* 0x000000ffff007224 */ /* 0x000fe200078e00ff */
[----:B-1----:R-:W-:-:S11]  /*19d0*/  LOP3.LUT R4, R11, 0x3, RZ, 0xc0, !PT ;  /* 0x000000030b047812 */ /* 0x002fd600078ec0ff */
[----:B------:R-:W-:Y:S05]  /*19e0*/  @!P0 BRA `(.L_x_665) ;  /* 0x0000000c00288947 */ /* 0x000fea0003800000 */
[----:B------:R-:W1:Y:S01]  /*19f0*/  LDCU.64 UR4, c[0x0][0x398] ;  /* 0x00007300ff0477ac */ /* 0x000e620008000a00 */
[----:B------:R-:W2:Y:S01]  /*1a00*/  LDC R7, c[0x3][RZ] ;  /* 0x00c00000ff077b82 */ /* 0x000ea20000000800 */
[----:B------:R-:W-:Y:S01]  /*1a10*/  LOP3.LUT R0, R11, 0xfffffffc, RZ, 0xc0, !PT ;  /* 0xfffffffc0b007812 */ /* 0x000fe200078ec0ff */
[----:B------:R-:W-:Y:S01]  /*1a20*/  IMAD.MOV.U32 R6, RZ, RZ, 0x2 ;  /* 0x00000002ff067424 */ /* 0x000fe200078e00ff */
[----:B------:R-:W3:Y:S02]  /*1a30*/  LDCU UR6, c[0x3][URZ] ;  /* 0x00c00000ff0677ac */ /* 0x000ee40008000800 */
[----:B------:R-:W-:-:S03]  /*1a40*/  ISETP.GT.AND P0, PT, R0, RZ, PT ;  /* 0x000000ff0000720c */ /* 0x000fc60003f04270 */
[----:B------:R-:W4:Y:S01]  /*1a50*/  LDC.64 R2, c[0x0][0x398] ;  /* 0x0000e600ff027b82 */ /* 0x000f220000000a00 */
[----:B-1----:R-:W-:-:S04]  /*1a60*/  UIADD3 UR4, UP0, UPT, UR4, 0x8, URZ ;  /* 0x0000000804047890 */ /* 0x002fc8000ff1e0ff */
[----:B------:R-:W-:Y:S01]  /*1a70*/  UIADD3.X UR5, UPT, UPT, URZ, UR5, URZ, UP0, !UPT ;  /* 0x00000005ff057290 */ /* 0x000fe200087fe4ff */
[----:B---3--:R-:W-:Y:S01]  /*1a80*/  IMAD.U32 R5, RZ, RZ, UR6 ;  /* 0x00000006ff057e24 */ /* 0x008fe2000f8e00ff */
[----:B------:R-:W-:Y:S01]  /*1a90*/  MOV R8, UR4 ;  /* 0x0000000400087c02 */ /* 0x000fe20008000f00 */
[----:B------:R-:W-:-:S03]  /*1aa0*/  UMOV UR4, URZ ;  /* 0x000000ff00047c82 */ /* 0x000fc60008000000 */
[----:B------:R-:W-:Y:S01]  /*1ab0*/  IMAD.U32 R9, RZ, RZ, UR5 ;  /* 0x00000005ff097e24 */ /* 0x000fe2000f8e00ff */
[----:B------:R-:W-:Y:S06]  /*1ac0*/  @!P0 BRA `(.L_x_666) ;  /* 0x00000008007c8947 */ /* 0x000fec0003800000 */
[----:B------:R-:W-:Y:S01]  /*1ad0*/  VIADD R10, R0, -UR4 ;  /* 0x80000004000a7c36 */ /* 0x000fe20008000000 */
[----:B------:R-:W-:-:S04]  /*1ae0*/  PLOP3.LUT P0, PT, PT, PT, PT, 0x80, 0x8 ;  /* 0x000000000008781c */ /* 0x000fc80003f0f070 */
[----:B------:R-:W-:-:S13]  /*1af0*/  ISETP.GT.AND P1, PT, R10, 0xc, PT ;  /* 0x0000000c0a00780c */ /* 0x000fda0003f24270 */
[----:B------:R-:W-:Y:S05]  /*1b00*/  @!P1 BRA `(.L_x_667) ;  /* 0x00000004008c9947 */ /* 0x000fea0003800000 */
[----:B0-----:R-:W0:Y:S01]  /*1b10*/  LDC R16, c[0x3][RZ] ;  /* 0x00c00000ff107b82 */ /* 0x001e220000000800 */
[----:B------:R-:W-:Y:S01]  /*1b20*/  PLOP3.LUT P0, PT, PT, PT, PT, 0x8, 0x80 ;  /* 0x000000000080781c */ /* 0x000fe20003f0e170 */
[----:B------:R-:W-:-:S06]  /*1b30*/  VIADD R17, R0, 0xfffffff4 ;  /* 0xfffffff400117836 */ /* 0x000fcc0000000000 */
[----:B------:R-:W1:Y:S06]  /*1b40*/  LDC.64 R10, c[0x0][0x398] ;  /* 0x0000e600ff0a7b82 */ /* 0x000e6c0000000a00 */
.L_x_680:
        /* <DEDUP_REMOVED lines=10> */
[----:B-1----:R-:W-:-:S04]  /*1bf0*/  IMAD.WIDE R8, R15, 0x4, R10 ;  /* 0x000000040f087825 */ /* 0x002fc800078e020a */
[----:B------:R-:W-:Y:S06]  /*1c00*/  @P1 BRA `(.L_x_668) ;  /* 0x0000000000081947 */ /* 0x000fec0003800000 */
[----:B------:R-:W3:Y:S04]  /*1c10*/  LDG.E R15, desc[UR8][R8.64] ;  /* 0x00000008080f7981 */ /* 0x000ee8000c1e1900 */
[----:B---3--:R0:W-:Y:S02]  /*1c20*/  STG.E desc[UR8][R12.64+-0x8], R15 ;  /* 0xfffff80f0c007986 */ /* 0x0081e4000c101908 */
.L_x_668:
[----:B------:R-:W-:Y:S05]  /*1c30*/  @P2 BRA `(.L_x_669) ;  /* 0x0000000000082947 */ /* 0x000fea0003800000 */
[----:B0-----:R-:W3:Y:S04]  /*1c40*/  LDG.E R15, desc[UR8][R8.64+0x4] ;  /* 0x00000408080f7981 */ /* 0x001ee8000c1e1900 */
[----:B---3--:R1:W-:Y:S02]  /*1c50*/  STG.E desc[UR8][R12.64+-0x4], R15 ;  /* 0xfffffc0f0c007986 */ /* 0x0083e4000c101908 */
.L_x_669:
[----:B------:R-:W-:Y:S05]  /*1c60*/  @P4 BRA `(.L_x_670) ;  /* 0x0000000000084947 */ /* 0x000fea0003800000 */
[----:B01----:R-:W3:Y:S04]  /*1c70*/  LDG.E R15, desc[UR8][R8.64+0x8] ;  /* 0x00000808080f7981 */ /* 0x003ee8000c1e1900 */
[----:B---3--:R3:W-:Y:S02]  /*1c80*/  STG.E desc[UR8][R12.64], R15 ;  /* 0x0000000f0c007986 */ /* 0x0087e4000c101908 */
.L_x_670:
        /* <DEDUP_REMOVED lines=16> */
.L_x_671:
[----:B------:R-:W-:Y:S05]  /*1d90*/  @P4 BRA `(.L_x_672) ;  /* 0x0000000000084947 */ /* 0x000fea0003800000 */
[----:B01----:R-:W3:Y:S04]  /*1da0*/  LDG.E R15, desc[UR8][R8.64+0x4] ;  /* 0x00000408080f7981 */ /* 0x003ee8000c1e1900 */
[----:B---3--:R3:W-:Y:S02]  /*1db0*/  STG.E desc[UR8][R12.64+0xc], R15 ;  /* 0x00000c0f0c007986 */ /* 0x0087e4000c101908 */
.L_x_672:
[----:B------:R-:W-:Y:S05]  /*1dc0*/  @P5 BRA `(.L_x_673) ;  /* 0x0000000000085947 */ /* 0x000fea0003800000 */
[----:B01-3--:R-:W3:Y:S04]  /*1dd0*/  LDG.E R15, desc[UR8][R8.64+0x8] ;  /* 0x00000808080f7981 */ /* 0x00bee8000c1e1900 */
[----:B---3--:R0:W-:Y:S02]  /*1de0*/  STG.E desc[UR8][R12.64+0x10], R15 ;  /* 0x0000100f0c007986 */ /* 0x0081e4000c101908 */
.L_x_673:
[----:B01-3--:R0:W3:Y:S01]  /*1df0*/  @!P2 LDG.E R15, desc[UR8][R8.64+0xc] ;  /* 0x00000c08080fa981 */ /* 0x00b0e2000c1e1900 */
        /* <DEDUP_REMOVED lines=15> */
.L_x_674:
[----:B------:R-:W-:Y:S05]  /*1ef0*/  @P4 BRA `(.L_x_675) ;  /* 0x0000000000084947 */ /* 0x000fea0003800000 */
[----:B01----:R-:W3:Y:S04]  /*1f00*/  LDG.E R15, desc[UR8][R8.64+0x4] ;  /* 0x00000408080f7981 */ /* 0x003ee8000c1e1900 */
[----:B---3--:R3:W-:Y:S02]  /*1f10*/  STG.E desc[UR8][R12.64+0x1c], R15 ;  /* 0x00001c0f0c007986 */ /* 0x0087e4000c101908 */
.L_x_675:
[----:B------:R-:W-:Y:S05]  /*1f20*/  @P5 BRA `(.L_x_676) ;  /* 0x0000000000085947 */ /* 0x000fea0003800000 */
[----:B01-3--:R-:W3:Y:S04]  /*1f30*/  LDG.E R15, desc[UR8][R8.64+0x8] ;  /* 0x00000808080f7981 */ /* 0x00bee8000c1e1900 */
[----:B---3--:R0:W-:Y:S02]  /*1f40*/  STG.E desc[UR8][R12.64+0x20], R15 ;  /* 0x0000200f0c007986 */ /* 0x0081e4000c101908 */
.L_x_676:
[----:B------:R-:W5:Y:S01]  /*1f50*/  @!P3 LDG.E R9, desc[UR8][R8.64+0xc] ;  /* 0x00000c080809b981 */ /* 0x000f62000c1e1900 */
[----:B------:R-:W-:Y:S01]  /*1f60*/  UIADD3 UR6, UPT, UPT, UR4, 0xc, URZ ;  /* 0x0000000c04067890 */ /* 0x000fe2000fffe0ff */
[----:B------:R-:W-:Y:S01]  /*1f70*/  VIADD R14, R6, 0xc ;  /* 0x0000000c060e7836 */ /* 0x000fe20000000000 */
[----:B------:R-:W-:Y:S01]  /*1f80*/  UIADD3 UR5, UPT, UPT, UR4, 0xe, URZ ;  /* 0x0000000e04057890 */ /* 0x000fe2000fffe0ff */
[----:B01-3--:R-:W-:-:S03]  /*1f90*/  VIADD R15, R5, 0xe ;  /* 0x0000000e050f7836 */ /* 0x00bfc60000000000 */
        /* <DEDUP_REMOVED lines=9> */
.L_x_677:
[----:B------:R-:W-:Y:S05]  /*2030*/  @P2 BRA `(.L_x_678) ;  /* 0x0000000000082947 */ /* 0x000fea0003800000 */
[----:B01----:R-:W3:Y:S04]  /*2040*/  LDG.E R9, desc[UR8][R14.64+0x4] ;  /* 0x000004080e097981 */ /* 0x003ee8000c1e1900 */
[----:B---3--:R3:W-:Y:S02]  /*2050*/  STG.E desc[UR8][R12.64+0x2c], R9 ;  /* 0x00002c090c007986 */ /* 0x0087e4000c101908 */
.L_x_678:
[----:B------:R-:W-:Y:S05]  /*2060*/  @P4 BRA `(.L_x_679) ;  /* 0x0000000000084947 */ /* 0x000fea0003800000 */
[----:B01-3--:R-:W3:Y:S04]  /*2070*/  LDG.E R9, desc[UR8][R14.64+0x8] ;  /* 0x000008080e097981 */ /* 0x00bee8000c1e1900 */
[----:B---3--:R0:W-:Y:S02]  /*2080*/  STG.E desc[UR8][R12.64+0x30], R9 ;  /* 0x000030090c007986 */ /* 0x0081e4000c101908 */
.L_x_679:
[----:B------:R-:W-:-:S06]  /*2090*/  UIADD3 UR5, UPT, UPT, UR4, 0xf, URZ ;  /* 0x0000000f04057890 */ /* 0x000fcc000fffe0ff */
[----:B------:R-:W-:-:S13]  /*20a0*/  ISETP.LT.AND P1, PT, R16, UR5, PT ;  /* 0x0000000510007c0c */ /* 0x000fda000bf21270 */
[----:B------:R-:W5:Y:S01]  /*20b0*/  @!P1 LDG.E R15, desc[UR8][R14.64+0xc] ;  /* 0x00000c080e0f9981 */ /* 0x000f62000c1e1900 */
[----:B------:R-:W-:Y:S01]  /*20c0*/  UIADD3 UR4, UPT, UPT, UR4, 0x10, URZ ;  /* 0x0000001004047890 */ /* 0x000fe2000fffe0ff */
[----:B------:R-:W-:Y:S01]  /*20d0*/  IADD3 R8, P2, PT, R12, 0x40, RZ ;  /* 0x000000400c087810 */ /* 0x000fe20007f5e0ff */
[----:B------:R-:W-:Y:S01]  /*20e0*/  VIADD R5, R5, 0x10 ;  /* 0x0000001005057836 */ /* 0x000fe20000000000 */
[----:B------:R-:W-:-:S03]  /*20f0*/  IADD3 R6, PT, PT, R6, 0x10, RZ ;  /* 0x0000001006067810 */ /* 0x000fc60007ffe0ff */
[----:B01-3--:R-:W-:Y:S01]  /*2100*/  IMAD.X R9, RZ, RZ, R13, P2 ;  /* 0x000000ffff097224 */ /* 0x00bfe200010e060d */
[----:B-----5:R3:W-:Y:S01]  /*2110*/  @!P1 STG.E desc[UR8][R12.64+0x34], R15 ;  /* 0x0000340f0c009986 */ /* 0x0207e2000c101908 */
[----:B------:R-:W-:-:S13]  /*2120*/  ISETP.LE.AND P1, PT, R17, UR4, PT ;  /* 0x0000000411007c0c */ /* 0x000fda000bf23270 */
[----:B---3--:R-:W-:Y:S05]  /*2130*/  @!P1 BRA `(.L_x_680) ;  /* 0xfffffff800849947 */ /* 0x008fea000383ffff */
.L_x_667:
[----:B------:R-:W-:-:S05]  /*2140*/  VIADD R10, R0, -UR4 ;  /* 0x80000004000a7c36 */ /* 0x000fca0008000000 */
[----:B------:R-:W-:-:S13]  /*2150*/  ISETP.GT.AND P1, PT, R10, 0x4, PT ;  /* 0x000000040a00780c */ /* 0x000fda0003f24270 */
[----:B------:R-:W-:Y:S05]  /*2160*/  @!P1 BRA `(.L_x_681) ;  /* 0x0000000000cc9947 */ /* 0x000fea0003800000 */
[----:B0-----:R-:W0:Y:S01]  /*2170*/  LDC R14, c[0x3][RZ] ;  /* 0x00c00000ff0e7b82 */ /* 0x001e220000000800 */
[----:B------:R-:W-:Y:S01]  /*2180*/  UIADD3 UR5, UPT, UPT, UR4, 0x2, URZ ;  /* 0x0000000204057890 */ /* 0x000fe2000fffe0ff */
[----:B------:R-:W-:Y:S01]  /*2190*/  VIADD R13, R5, 0x2 ;  /* 0x00000002050d7836 */ /* 0x000fe20000000000 */
[----:B------:R-:W-:-:S05]  /*21a0*/  UIADD3 UR6, UPT, UPT, UR4, 0x3, URZ ;  /* 0x0000000304067890 */ /* 0x000fca000fffe0ff */
[----:B------:R-:W1:Y:S01]  /*21b0*/  LDC.64 R10, c[0x0][0x398] ;  /* 0x0000e600ff0a7b82 */ /* 0x000e620000000a00 */
[C---:B0-----:R-:W-:Y:S02]  /*21c0*/  ISETP.LT.AND P0, PT, R14.reuse, UR4, PT ;  /* 0x000000040e007c0c */ /* 0x041fe4000bf01270 */
[----:B------:R-:W-:Y:S02]  /*21d0*/  ISETP.LE.AND P1, PT, R14, UR4, PT ;  /* 0x000000040e007c0c */ /* 0x000fe4000bf23270 */
[----:B------:R-:W-:Y:S02]  /*21e0*/  ISETP.EQ.OR P0, PT, R6, 0x2, P0 ;  /* 0x000000020600780c */ /* 0x000fe40000702670 */
[C---:B------:R-:W-:Y:S02]  /*21f0*/  ISETP.LT.AND P2, PT, R14.reuse, UR5, PT ;  /* 0x000000050e007c0c */ /* 0x040fe4000bf41270 */
[----:B------:R-:W-:Y:S01]  /*2200*/  ISETP.LT.AND P3, PT, R14, UR6, PT ;  /* 0x000000060e007c0c */ /* 0x000fe2000bf61270 */
[----:B-1----:R-:W-:-:S08]  /*2210*/  IMAD.WIDE R12, R13, 0x4, R10 ;  /* 0x000000040d0c7825 */ /* 0x002fd000078e020a */
[----:B------:R-:W-:Y:S05]  /*2220*/  @P0 BRA `(.L_x_682) ;  /* 0x0000000000080947 */ /* 0x000fea0003800000 */
[----:B------:R-:W3:Y:S04]  /*2230*/  LDG.E R15, desc[UR8][R12.64] ;  /* 0x000000080c0f7981 */ /* 0x000ee8000c1e1900 */
[----:B---3--:R0:W-:Y:S02]  /*2240*/  STG.E desc[UR8][R8.64+-0x8], R15 ;  /* 0xfffff80f08007986 */ /* 0x0081e4000c101908 */
.L_x_682:
[----:B------:R-:W-:Y:S05]  /*2250*/  @P1 BRA `(.L_x_683) ;  /* 0x0000000000081947 */ /* 0x000fea0003800000 */
[----:B0-----:R-:W3:Y:S04]  /*2260*/  LDG.E R15, desc[UR8][R12.64+0x4] ;  /* 0x000004080c0f7981 */ /* 0x001ee8000c1e1900 */
[----:B---3--:R1:W-:Y:S02]  /*2270*/  STG.E desc[UR8][R8.64+-0x4], R15 ;  /* 0xfffffc0f08007986 */ /* 0x0083e4000c101908 */
.L_x_683:
[----:B------:R-:W-:Y:S05]  /*2280*/  @P2 BRA `(.L_x_684) ;  /* 0x0000000000082947 */ /* 0x000fea0003800000 */
[----:B01----:R-:W3:Y:S04]  /*2290*/  LDG.E R15, desc[UR8][R12.64+0x8] ;  /* 0x000008080c0f7981 */ /* 0x003ee8000c1e1900 */
[----:B---3--:R3:W-:Y:S02]  /*22a0*/  STG.E desc[UR8][R8.64], R15 ;  /* 0x0000000f08007986 */ /* 0x0087e4000c101908 */
.L_x_684:
[----:B01-3--:R-:W3:Y:S01]  /*22b0*/  @!P3 LDG.E R15, desc[UR8][R12.64+0xc] ;  /* 0x00000c080c0fb981 */ /* 0x00bee2000c1e1900 */
[----:B------:R-:W-:Y:S01]  /*22c0*/  UIADD3 UR4, UPT, UPT, UR4, 0x4, URZ ;  /* 0x0000000404047890 */ /* 0x000fe2000fffe0ff */
[----:B------:R-:W-:Y:S02]  /*22d0*/  VIADD R6, R6, 0x4 ;  /* 0x0000000406067836 */ /* 0x000fe40000000000 */
[----:B------:R-:W-:-:S03]  /*22e0*/  VIADD R17, R5, 0x6 ;  /* 0x0000000605117836 */ /* 0x000fc60000000000 */
        /* <DEDUP_REMOVED lines=9> */
[----:B------:R-:W-:Y:S01]  /*2380*/  IADD3.X R13, PT, PT, RZ, R9, RZ, P3, !PT ;  /* 0x00000009ff0d7210 */ /* 0x000fe20001ffe4ff */
        /* <DEDUP_REMOVED lines=8> */
.L_x_685:
[----:B------:R-:W3:Y:S01]  /*2410*/  @!P2 LDG.E R11, desc[UR8][R10.64+0xc] ;  /* 0x00000c080a0ba981 */ /* 0x000ee2000c1e1900 */
[----:B0-----:R-:W-:Y:S01]  /*2420*/  IADD3 R8, P1, PT, R12, 0x10, RZ ;  /* 0x000000100c087810 */ /* 0x001fe20007f3e0ff */
[----:B------:R-:W-:Y:S01]  /*2430*/  VIADD R5, R5, 0x4 ;  /* 0x0000000405057836 */ /* 0x000fe20000000000 */
[----:B------:R-:W-:Y:S01]  /*2440*/  PLOP3.LUT P0, PT, PT, PT, PT, 0x8, 0x80 ;  /* 0x000000000080781c */ /* 0x000fe20003f0e170 */
[----:B------:R-:W-:Y:S01]  /*2450*/  VIADD R6, R6, 0x4 ;  /* 0x0000000406067836 */ /* 0x000fe20000000000 */
[----:B------:R-:W-:Y:S01]  /*2460*/  UIADD3 UR4, UPT, UPT, UR4, 0x4, URZ ;  /* 0x0000000404047890 */ /* 0x000fe2000fffe0ff */
[----:B------:R-:W-:Y:S02]  /*2470*/  VIADD R5, R5, 0x4 ;  /* 0x0000000405057836 */ /* 0x000fe40000000000 */
[----:B-1----:R-:W-:Y:S01]  /*2480*/  IMAD.X R9, RZ, RZ, R13, P1 ;  /* 0x000000ffff097224 */ /* 0x002fe200008e060d */
[----:B---3--:R1:W-:Y:S08]  /*2490*/  @!P2 STG.E desc[UR8][R12.64+0x4], R11 ;  /* 0x0000040b0c00a986 */ /* 0x0083f0000c101908 */
.L_x_681:
[----:B------:R-:W-:-:S13]  /*24a0*/  ISETP.NE.OR P0, PT, R0, UR4, P0 ;  /* 0x0000000400007c0c */ /* 0x000fda0008705670 */
[----:B------:R-:W-:Y:S05]  /*24b0*/  @!P0 BRA `(.L_x_665) ;  /* 0x0000000000748947 */ /* 0x000fea0003800000 */
.L_x_666:
[----:B--2---:R-:W-:Y:S01]  /*24c0*/  ISETP.LT.AND P0, PT, R7, UR4, PT ;  /* 0x0000000407007c0c */ /* 0x004fe2000bf01270 */
[----:B------:R-:W-:Y:S01]  /*24d0*/  UIADD3 UR5, UPT, UPT, UR4, 0x2, URZ ;  /* 0x0000000204057890 */ /* 0x000fe2000fffe0ff */
[----:B-1----:R-:W-:Y:S01]  /*24e0*/  IADD3 R11, PT, PT, R5, 0x2, RZ ;  /* 0x00000002050b7810 */ /* 0x002fe20007ffe0ff */
[----:B------:R-:W-:Y:S01]  /*24f0*/  IMAD.MOV.U32 R12, RZ, RZ, R8 ;  /* 0x000000ffff0c7224 */ /* 0x000fe200078e0008 */
[----:B------:R-:W-:Y:S01]  /*2500*/  ISETP.EQ.OR P0, PT, R6, 0x2, P0 ;  /* 0x000000020600780c */ /* 0x000fe20000702670 */
[----:B------:R-:W-:Y:S01]  /*2510*/  IMAD.MOV.U32 R13, RZ, RZ, R9 ;  /* 0x000000ffff0d7224 */ /* 0x000fe200078e0009 */
[----:B------:R-:W-:Y:S01]  /*2520*/  ISETP.LE.AND P1, PT, R7, UR4, PT ;  /* 0x0000000407007c0c */ /* 0x000fe2000bf23270 */
[----:B----4-:R-:W-:Y:S01]  /*2530*/  IMAD.WIDE R10, R11, 0x4, R2 ;  /* 0x000000040b0a7825 */ /* 0x010fe200078e0202 */
[----:B------:R-:W-:-:S09]  /*2540*/  ISETP.LT.AND P2, PT, R7, UR5, PT ;  /* 0x0000000507007c0c */ /* 0x000fd2000bf41270 */
[----:B------:R-:W-:Y:S05]  /*2550*/  @P0 BRA `(.L_x_686) ;  /* 0x0000000000080947 */ /* 0x000fea0003800000 */
[----:B------:R-:W2:Y:S04]  /*2560*/  LDG.E R9, desc[UR8][R10.64] ;  /* 0x000000080a097981 */ /* 0x000ea8000c1e1900 */
[----:B--2---:R1:W-:Y:S02]  /*2570*/  STG.E desc[UR8][R12.64+-0x8], R9 ;  /* 0xfffff8090c007986 */ /* 0x0043e4000c101908 */
.L_x_686:
[----:B------:R-:W-:Y:S05]  /*2580*/  @P1 BRA `(.L_x_687) ;  /* 0x0000000000081947 */ /* 0x000fea0003800000 */
[----:B-1----:R-:W2:Y:S04]  /*2590*/  LDG.E R9, desc[UR8][R10.64+0x4] ;  /* 0x000004080a097981 */ /* 0x002ea8000c1e1900 */
[----:B--2---:R2:W-:Y:S02]  /*25a0*/  STG.E desc[UR8][R12.64+-0x4], R9 ;  /* 0xfffffc090c007986 */ /* 0x0045e4000c101908 */
.L_x_687:
[----:B------:R-:W-:Y:S05]  /*25b0*/  @P2 BRA `(.L_x_688) ;  /* 0x0000000000082947 */ /* 0x000fea0003800000 */
[----:B-12---:R-:W2:Y:S04]  /*25c0*/  LDG.E R9, desc[UR8][R10.64+0x8] ;  /* 0x000008080a097981 */ /* 0x006ea8000c1e1900 */
[----:B--2---:R3:W-:Y:S02]  /*25d0*/  STG.E desc[UR8][R12.64], R9 ;  /* 0x000000090c007986 */ /* 0x0047e4000c101908 */
.L_x_688:
[----:B------:R-:W-:-:S06]  /*25e0*/  UIADD3 UR5, UPT, UPT, UR4, 0x3, URZ ;  /* 0x0000000304057890 */ /* 0x000fcc000fffe0ff */
[----:B------:R-:W-:-:S13]  /*25f0*/  ISETP.LT.AND P0, PT, R7, UR5, PT ;  /* 0x0000000507007c0c */ /* 0x000fda000bf01270 */
[----:B------:R-:W4:Y:S01]  /*2600*/  @!P0 LDG.E R11, desc[UR8][R10.64+0xc] ;  /* 0x00000c080a0b8981 */ /* 0x000f22000c1e1900 */
[----:B------:R-:W-:Y:S01]  /*2610*/  UIADD3 UR4, UPT, UPT, UR4, 0x4, URZ ;  /* 0x0000000404047890 */ /* 0x000fe2000fffe0ff */
[----:B------:R-:W-:Y:S01]  /*2620*/  IADD3 R8, P1, PT, R12, 0x10, RZ ;  /* 0x000000100c087810 */ /* 0x000fe20007f3e0ff */
[----:B------:R-:W-:Y:S01]  /*2630*/  VIADD R5, R5, 0x4 ;  /* 0x0000000405057836 */ /* 0x000fe20000000000 */
[----:B------:R-:W-:-:S03]  /*2640*/  IADD3 R6, PT, PT, R6, 0x4, RZ ;  /* 0x0000000406067810 */ /* 0x000fc60007ffe0ff */
[----:B-123--:R-:W-:Y:S01]  /*2650*/  IMAD.X R9, RZ, RZ, R13, P1 ;  /* 0x000000ffff097224 */ /* 0x00efe200008e060d */
[----:B----4-:R3:W-:Y:S01]  /*2660*/  @!P0 STG.E desc[UR8][R12.64+0x4], R11 ;  /* 0x0000040b0c008986 */ /* 0x0107e2000c101908 */
[----:B------:R-:W-:-:S13]  /*2670*/  ISETP.NE.AND P0, PT, R0, UR4, PT ;  /* 0x0000000400007c0c */ /* 0x000fda000bf05270 */
[----:B---3--:R-:W-:Y:S05]  /*2680*/  @P0 BRA `(.L_x_666) ;  /* 0xfffffffc008c0947 */ /* 0x008fea000383ffff */
.L_x_665:
[----:B------:R-:W-:-:S13]  /*2690*/  ISETP.NE.AND P0, PT, R4, RZ, PT ;  /* 0x000000ff0400720c */ /* 0x000fda0003f05270 */
[----:B------:R-:W-:Y:S05]  /*26a0*/  @!P0 BRA `(.L_x_657) ;  /* 0x00000000005c8947 */ /* 0x000fea0003800000 */
[----:B----4-:R-:W3:Y:S01]  /*26b0*/  LDC.64 R2, c[0x0][0x398] ;  /* 0x0000e600ff027b82 */ /* 0x010ee20000000a00 */
[----:B------:R-:W4:Y:S01]  /*26c0*/  LDCU UR4, c[0x3][URZ] ;  /* 0x00c00000ff0477ac */ /* 0x000f220008000800 */
[----:B------:R-:W-:Y:S01]  /*26d0*/  IMAD.MOV R4, RZ, RZ, -R4 ;  /* 0x000000ffff047224 */ /* 0x000fe200078e0a04 */
[----:B------:R-:W0:Y:S05]  /*26e0*/  LDCU UR5, c[0x3][URZ] ;  /* 0x00c00000ff0577ac */ /* 0x000e2a0008000800 */
[----:B--2---:R-:W2:Y:S01]  /*26f0*/  LDC.64 R6, c[0x0][0x398] ;  /* 0x0000e600ff067b82 */ /* 0x004ea20000000a00 */
[C---:B----4-:R-:W-:Y:S01]  /*2700*/  IADD3.X R5, PT, PT, R0.reuse, UR4, RZ, PT, PT ;  /* 0x0000000400057c10 */ /* 0x050fe2000bfee4ff */
[----:B---3--:R-:W-:-:S04]  /*2710*/  IMAD.WIDE.U32 R2, R0, 0x4, R2 ;  /* 0x0000000400027825 */ /* 0x008fc800078e0002 */
[----:B------:R-:W-:Y:S02]  /*2720*/  IMAD.MOV.U32 R8, RZ, RZ, R2 ;  /* 0x000000ffff087224 */ /* 0x000fe400078e0002 */
[----:B01----:R-:W-:-:S07]  /*2730*/  IMAD.MOV.U32 R11, RZ, RZ, R3 ;  /* 0x000000ffff0b7224 */ /* 0x003fce00078e0003 */
.L_x_689:
[----:B------:R-:W-:Y:S01]  /*2740*/  ISETP.GT.AND P0, PT, R0, UR5, PT ;  /* 0x0000000500007c0c */ /* 0x000fe2000bf04270 */
[----:B--23--:R-:W-:-:S03]  /*2750*/  IMAD.WIDE R2, R5, 0x4, R6 ;  /* 0x0000000405027825 */ /* 0x00cfc600078e0206 */
[----:B------:R-:W-:-:S13]  /*2760*/  ISETP.EQ.OR P0, PT, R0, RZ, P0 ;  /* 0x000000ff0000720c */ /* 0x000fda0000702670 */
[----:B------:R0:W2:Y:S01]  /*2770*/  @!P0 LDG.E R9, desc[UR8][R2.64] ;  /* 0x0000000802098981 */ /* 0x0000a2000c1e1900 */
[----:B------:R-:W-:Y:S02]  /*2780*/  VIADD R4, R4, 0x1 ;  /* 0x0000000104047836 */ /* 0x000fe40000000000 */
[----:B------:R-:W-:Y:S02]  /*2790*/  VIADD R5, R5, 0x1 ;  /* 0x0000000105057836 */ /* 0x000fe40000000000 */
[----:B------:R-:W-:Y:S01]  /*27a0*/  VIADD R0, R0, 0x1 ;  /* 0x0000000100007836 */ /* 0x000fe20000000000 */
[----:B------:R-:W-:Y:S01]  /*27b0*/  ISETP.NE.AND P1, PT, R4, RZ, PT ;  /* 0x000000ff0400720c */ /* 0x000fe20003f25270 */
[----:B0-----:R-:W-:Y:S01]  /*27c0*/  @!P0 IMAD.MOV.U32 R2, RZ, RZ, R8 ;  /* 0x000000ffff028224 */ /* 0x001fe200078e0008 */
[----:B------:R-:W-:-:S05]  /*27d0*/  @!P0 MOV R3, R11 ;  /* 0x0000000b00038202 */ /* 0x000fca0000000f00 */
[----:B--2---:R3:W-:Y:S01]  /*27e0*/  @!P0 STG.E desc[UR8][R2.64], R9 ;  /* 0x0000000902008986 */ /* 0x0047e2000c101908 */
[----:B------:R-:W-:-:S05]  /*27f0*/  IADD3 R8, P0, PT, R8, 0x4, RZ ;  /* 0x0000000408087810 */ /* 0x000fca0007f1e0ff */
[----:B------:R-:W-:Y:S01]  /*2800*/  IMAD.X R11, RZ, RZ, R11, P0 ;  /* 0x000000ffff0b7224 */ /* 0x000fe200000e060b */
[----:B------:R-:W-:Y:S07]  /*2810*/  @P1 BRA `(.L_x_689) ;  /* 0xfffffffc00c81947 */ /* 0x000fee000383ffff */
.L_x_657:
[----:B-12---:R-:W1:Y:S08]  /*2820*/  LDC R7, c[0x3][RZ] ;  /* 0x00c00000ff077b82 */ /* 0x006e700000000800 */
[----:B---34-:R-:W1:Y:S08]  /*2830*/  LDC.64 R2, c[0x0][0x398] ;  /* 0x0000e600ff027b82 */ /* 0x018e700000000a00 */
[----:B------:R-:W2:Y:S01]  /*2840*/  LDC.64 R4, c[0x0][0x398] ;  /* 0x0000e600ff047b82 */ /* 0x000ea20000000a00 */
[----:B-1----:R-:W-:-:S06]  /*2850*/  IMAD.WIDE R2, R7, 0x4, R2 ;  /* 0x0000000407027825 */ /* 0x002fcc00078e0202 */
[----:B------:R-:W3:Y:S04]  /*2860*/  LDG.E R3, desc[UR8][R2.64+0x8] ;  /* 0x0000080802037981 */ /* 0x000ee8000c1e1900 */
[----:B--2---:R-:W3:Y:S02]  /*2870*/  LDG.E R0, desc[UR8][R4.64+0x4] ;  /* 0x0000040804007981 */ /* 0x004ee4000c1e1900 */
[----:B---3--:R-:W-:-:S04]  /*2880*/  FADD R0, R0, R3 ;  /* 0x0000000300007221 */ /* 0x008fc80000000000 */
[----:B------:R-:W-:-:S05]  /*2890*/  FMUL R7, R0, 0.5 ;  /* 0x3f00000000077820 */ /* 0x000fca0000400000 */
[----:B------:R-:W-:Y:S01]  /*28a0*/  STG.E desc[UR8][R4.64], R7 ;  /* 0x0000000704007986 */ /* 0x000fe2000c101908 */
[----:B------:R-:W-:Y:S05]  /*28b0*/  EXIT ;  /* 0x000000000000794d */ /* 0x000fea0003800000 */
.L_x_648:
[----:B------:R-:W1:Y:S01]  /*28c0*/  LDC R6, c[0x3][RZ] ;  /* 0x00c00000ff067b82 */ /* 0x000e620000000800 */
[----:B------:R-:W-:Y:S01]  /*28d0*/  IADD3 R9, PT, PT, R0, -0x1, RZ ;  /* 0xffffffff00097810 */ /* 0x000fe20007ffe0ff */
[----:B------:R-:W-:Y:S03]  /*28e0*/  BSSY.RECONVERGENT B0, `(.L_x_690) ;  /* 0x00007d2000007945 */ /* 0x000fe60003800200 */
[----:B------:R-:W-:Y:S01]  /*28f0*/  ISETP.NE.AND P0, PT, R8, R9, PT ;  /* 0x000000090800720c */ /* 0x000fe20003f05270 */
[----:B-1----:R-:W-:-:S12]  /*2900*/  VIADD R9, R6, 0x1 ;  /* 0x0000000106097836 */ /* 0x002fd80000000000 */
[----:B------:R-:W-:Y:S05]  /*2910*/  @P0 BRA `(.L_x_691) ;  /* 0x0000004c007c0947 */ /* 0x000fea0003800000 */
[----:B------:R-:W-:-:S05]  /*2920*/  VIADD R0, R2, 0xffffffff ;  /* 0xffffffff02007836 */ /* 0x000fca0000000000 */
[----:B------:R-:W-:-:S13]  /*2930*/  ISETP.NE.AND P1, PT, R7, R0, PT ;  /* 0x000000000700720c */ /* 0x000fda0003f25270 */
[----:B------:R-:W-:Y:S05]  /*2940*/  @P1 BRA `(.L_x_692) ;  /* 0x0000002400881947 */ /* 0x000fea0003800000 */
[----:B------:R-:W-:-:S13]  /*2950*/  ISETP.GT.U32.AND P0, PT, R4, 0x7ffffffe, PT ;  /* 0x7ffffffe0400780c */ /* 0x000fda0003f04070 */
[----:B------:R-:W-:Y:S05]  /*2960*/  @P0 BRA `(.L_x_693) ;  /* 0x0000000400840947 */ /* 0x000fea0003800000 */
[----:B------:R-:W-:Y:S01]  /*2970*/  ISETP.GE.U32.AND P0, PT, R4, 0x3, PT ;  /* 0x000000030400780c */ /* 0x000fe20003f06070 */
[----:B------:R-:W-:Y:S01]  /*2980*/  IMAD.MOV.U32 R2, RZ, RZ, RZ ;  /* 0x000000ffff027224 */ /* 0x000fe200078e00ff */
[----:B------:R-:W-:-:S11]  /*2990*/  LOP3.LUT R0, R5, 0x3, RZ, 0xc0, !PT ;  /* 0x0000000305007812 */ /* 0x000fd600078ec0ff */
[----:B------:R-:W-:Y:S05]  /*29a0*/  @!P0 BRA `(.L_x_694) ;  /* 0x0000000400148947 */ /* 0x000fea0003800000 */
[----:B------:R-:W1:Y:S01]  /*29b0*/  LDC R21, c[0x3][RZ] ;  /* 0x00c00000ff157b82 */ /* 0x000e620000000800 */
[----:B------:R-:W-:Y:S02]  /*29c0*/  IMAD R2, R7, R12, RZ ;  /* 0x0000000c07027224 */ /* 0x000fe400078e02ff */
[----:B------:R-:W-:Y:S02]  /*29d0*/  VIADD R7, R19, 0x1 ;  /* 0x0000000113077836 */ /* 0x000fe40000000000 */
[C---:B0-----:R-:W-:Y:S01]  /*29e0*/  IMAD R16, R5.reuse, R2, RZ ;  /* 0x0000000205107224 */ /* 0x041fe200078e02ff */
[----:B------:R-:W-:Y:S02]  /*29f0*/  LOP3.LUT R2, R5, 0xfffffffc, RZ, 0xc0, !PT ;  /* 0xfffffffc05027812 */ /* 0x000fe400078ec0ff */
[----:B------:R-:W0:Y:S02]  /*2a00*/  LDC R6, c[0x3][RZ] ;  /* 0x00c00000ff067b82 */ /* 0x000e240000000800 */
[----:B------:R-:W-:-:S06]  /*2a10*/  IADD3 R20, PT, PT, -R2, RZ, RZ ;  /* 0x000000ff02147210 */ /* 0x000fcc0007ffe1ff */
[----:B------:R-:W2:Y:S08]  /*2a20*/  LDC R18, c[0x0][0x380] ;  /* 0x0000e000ff127b82 */ /* 0x000eb00000000800 */
[----:B------:R-:W3:Y:S01]  /*2a30*/  LDC.64 R14, c[0x0][0x398] ;  /* 0x0000e600ff0e7b82 */ /* 0x000ee20000000a00 */
[----:B-1----:R-:W-:Y:S02]  /*2a40*/  IMAD.IADD R17, R16, 0x1, R21 ;  /* 0x0000000110117824 */ /* 0x002fe400078e0215 */
[----:B------:R-:W-:-:S02]  /*2a50*/  IMAD R8, R21, 0x4, R16 ;  /* 0x0000000415087824 */ /* 0x000fc400078e0210 */
[C-C-:B------:R-:W-:Y:S02]  /*2a60*/  IMAD R10, R21.reuse, 0x3, R16.reuse ;  /* 0x00000003150a7824 */ /* 0x140fe400078e0210 */
[C---:B------:R-:W-:Y:S01]  /*2a70*/  IMAD R16, R21.reuse, 0x2, R16 ;  /* 0x0000000215107824 */ /* 0x040fe200078e0210 */
[----:B------:R-:W-:-:S07]  /*2a80*/  LEA R21, R21, 0x8, 0x2 ;  /* 0x0000000815157811 */ /* 0x000fce00078e10ff */
.L_x_703:
[C---:B------:R-:W-:Y:S01]  /*2a90*/  VIADD R25, R7.reuse, 0xffffffff ;  /* 0xffffffff07197836 */ /* 0x040fe20000000000 */
[C---:B01--4-:R-:W-:Y:S01]  /*2aa0*/  IADD3 R5, PT, PT, R7.reuse, 0x1, RZ ;  /* 0x0000000107057810 */ /* 0x053fe20007ffe0ff */
[C---:B------:R-:W-:Y:S01]  /*2ab0*/  VIADD R23, R7.reuse, 0x2 ;  /* 0x0000000207177836 */ /* 0x040fe20000000000 */
[-C--:B0-----:R-:W-:Y:S01]  /*2ac0*/  ISETP.GT.AND P0, PT, R7, R6.reuse, PT ;  /* 0x000000060700720c */ /* 0x081fe20003f04270 */
        /* <DEDUP_REMOVED lines=9> */
[----:B---3--:R-:W-:-:S05]  /*2b60*/  IMAD.WIDE R4, R17, 0x4, R14 ;  /* 0x0000000411047825 */ /* 0x008fca00078e020e */
[----:B------:R-:W3:Y:S01]  /*2b70*/  LDG.E R22, desc[UR8][R4.64] ;  /* 0x0000000804167981 */ /* 0x000ee2000c1e1900 */
[----:B--2---:R-:W-:-:S13]  /*2b80*/  ISETP.NE.AND P3, PT, R18, 0x1, PT ;  /* 0x000000011200780c */ /* 0x004fda0003f65270 */
[----:B---3--:R-:W-:Y:S01]  /*2b90*/  @!P3 FADD R23, -R22, -RZ ;  /* 0x800000ff1617b221 */ /* 0x008fe20000000100 */
[----:B------:R-:W-:-:S05]  /*2ba0*/  @P3 IMAD.MOV.U32 R23, RZ, RZ, R22 ;  /* 0x000000ffff173224 */ /* 0x000fca00078e0016 */
[----:B------:R0:W-:Y:S02]  /*2bb0*/  STG.E desc[UR8][R4.64+0x4], R23 ;  /* 0x0000041704007986 */ /* 0x0001e4000c101908 */
.L_x_696:
[----:B------:R-:W-:Y:S05]  /*2bc0*/  BSYNC.RECONVERGENT B1 ;  /* 0x0000000000017941 */ /* 0x000fea0003800200 */
.L_x_695:
[----:B------:R-:W-:Y:S04]  /*2bd0*/  BSSY.RECONVERGENT B1, `(.L_x_697) ;  /* 0x0000008000017945 */ /* 0x000fe80003800200 */
[----:B------:R-:W-:Y:S05]  /*2be0*/  @P0 BRA `(.L_x_698) ;  /* 0x0000000000180947 */ /* 0x000fea0003800000 */
[----:B0-----:R-:W-:-:S04]  /*2bf0*/  VIADD R5, R16, 0x2 ;  /* 0x0000000210057836 */ /* 0x001fc80000000000 */
[----:B---3--:R-:W-:-:S05]  /*2c00*/  IMAD.WIDE R4, R5, 0x4, R14 ;  /* 0x0000000405047825 */ /* 0x008fca00078e020e */
[----:B------:R-:W3:Y:S01]  /*2c10*/  LDG.E R22, desc[UR8][R4.64] ;  /* 0x0000000804167981 */ /* 0x000ee2000c1e1900 */
[----:B--2---:R-:W-:-:S13]  /*2c20*/  ISETP.NE.AND P0, PT, R18, 0x1, PT ;  /* 0x000000011200780c */ /* 0x004fda0003f05270 */
[----:B---3--:R-:W-:-:S05]  /*2c30*/  @!P0 FADD R22, -R22, -RZ ;  /* 0x800000ff16168221 */ /* 0x008fca0000000100 */
[----:B------:R1:W-:Y:S02]  /*2c40*/  STG.E desc[UR8][R4.64+0x4], R22 ;  /* 0x0000041604007986 */ /* 0x0003e4000c101908 */
.L_x_698:
[----:B------:R-:W-:Y:S05]  /*2c50*/  BSYNC.RECONVERGENT B1 ;  /* 0x0000000000017941 */ /* 0x000fea0003800200 */
.L_x_697:
[----:B------:R-:W-:Y:S04]  /*2c60*/  BSSY.RECONVERGENT B1, `(.L_x_699) ;  /* 0x0000008000017945 */ /* 0x000fe80003800200 */
[----:B------:R-:W-:Y:S05]  /*2c70*/  @P2 BRA `(.L_x_700) ;  /* 0x0000000000182947 */ /* 0x000fea0003800000 */
[----:B01----:R-:W-:-:S04]  /*2c80*/  VIADD R5, R10, 0x4 ;  /* 0x000000040a057836 */ /* 0x003fc80000000000 */
[----:B---3--:R-:W-:-:S05]  /*2c90*/  IMAD.WIDE R4, R5, 0x4, R14 ;  /* 0x0000000405047825 */ /* 0x008fca00078e020e */
[----:B------:R-:W3:Y:S01]  /*2ca0*/  LDG.E R22, desc[UR8][R4.64] ;  /* 0x0000000804167981 */ /* 0x000ee2000c1e1900 */
[----:B--2---:R-:W-:-:S13]  /*2cb0*/  ISETP.NE.AND P0, PT, R18, 0x1, PT ;  /* 0x000000011200780c */ /* 0x004fda0003f05270 */
[----:B---3--:R-:W-:-:S05]  /*2cc0*/  @!P0 FADD R22, -R22, -RZ ;  /* 0x800000ff16168221 */ /* 0x008fca0000000100 */
[----:B------:R4:W-:Y:S02]  /*2cd0*/  STG.E desc[UR8][R4.64+0x4], R22 ;  /* 0x0000041604007986 */ /* 0x0009e4000c101908 */
.L_x_700:
[----:B------:R-:W-:Y:S05]  /*2ce0*/  BSYNC.RECONVERGENT B1 ;  /* 0x0000000000017941 */ /* 0x000fea0003800200 */
.L_x_699:
[----:B------:R-:W-:Y:S04]  /*2cf0*/  BSSY.RECONVERGENT B1, `(.L_x_701) ;  /* 0x0000008000017945 */ /* 0x000fe80003800200 */
[----:B------:R-:W-:Y:S05]  /*2d00*/  @P1 BRA `(.L_x_702) ;  /* 0x0000000000181947 */ /* 0x000fea0003800000 */
[----:B01--4-:R-:W-:-:S05]  /*2d10*/  IADD3 R5, PT, PT, R8, 0x6, RZ ;  /* 0x0000000608057810 */ /* 0x013fca0007ffe0ff */
[----:B---3--:R-:W-:-:S05]  /*2d20*/  IMAD.WIDE R4, R5, 0x4, R14 ;  /* 0x0000000405047825 */ /* 0x008fca00078e020e */
[----:B------:R-:W3:Y:S01]  /*2d30*/  LDG.E R22, desc[UR8][R4.64] ;  /* 0x0000000804167981 */ /* 0x000ee2000c1e1900 */
[----:B--2---:R-:W-:-:S13]  /*2d40*/  ISETP.NE.AND P0, PT, R18, 0x1, PT ;  /* 0x000000011200780c */ /* 0x004fda0003f05270 */
[----:B---3--:R-:W-:-:S05]  /*2d50*/  @!P0 FADD R22, -R22, -RZ ;  /* 0x800000ff16168221 */ /* 0x008fca0000000100 */
[----:B------:R0:W-:Y:S02]  /*2d60*/  STG.E desc[UR8][R4.64+0x4], R22 ;  /* 0x0000041604007986 */ /* 0x0001e4000c101908 */
.L_x_702:
[----:B------:R-:W-:Y:S05]  /*2d70*/  BSYNC.RECONVERGENT B1 ;  /* 0x0000000000017941 */ /* 0x000fea0003800200 */
.L_x_701:
[----:B------:R-:W-:Y:S01]  /*2d80*/  VIADD R20, R20, 0x4 ;  /* 0x0000000414147836 */ /* 0x000fe20000000000 */
[----:B------:R-:W-:Y:S01]  /*2d90*/  IADD3 R10, PT, PT, R21, R10, RZ ;  /* 0x0000000a150a7210 */ /* 0x000fe20007ffe0ff */
[----:B------:R-:W-:Y:S02]  /*2da0*/  VIADD R7, R7, 0x4 ;  /* 0x0000000407077836 */ /* 0x000fe40000000000 */
[C---:B------:R-:W-:Y:S01]  /*2db0*/  IMAD.IADD R17, R21.reuse, 0x1, R17 ;  /* 0x0000000115117824 */ /* 0x040fe200078e0211 */
[----:B------:R-:W-:Y:S01]  /*2dc0*/  ISETP.NE.AND P0, PT, R20, RZ, PT ;  /* 0x000000ff1400720c */ /* 0x000fe20003f05270 */
[C---:B------:R-:W-:Y:S02]  /*2dd0*/  IMAD.IADD R8, R21.reuse, 0x1, R8 ;  /* 0x0000000115087824 */ /* 0x040fe400078e0208 */
[----:B------:R-:W-:-:S10]  /*2de0*/  IMAD.IADD R16, R21, 0x1, R16 ;  /* 0x0000000115107824 */ /* 0x000fd400078e0210 */
[----:B------:R-:W-:Y:S05]  /*2df0*/  @P0 BRA `(.L_x_703) ;  /* 0xfffffffc00240947 */ /* 0x000fea000383ffff */
.L_x_694:
[----:B------:R-:W-:-:S13]  /*2e00*/  ISETP.NE.AND P0, PT, R0, RZ, PT ;  /* 0x000000ff0000720c */ /* 0x000fda0003f05270 */
[----:B------:R-:W-:Y:S05]  /*2e10*/  @!P0 BRA `(.L_x_693) ;  /* 0x0000000000588947 */ /* 0x000fea0003800000 */
[----:B------:R-:W2:Y:S01]  /*2e20*/  LDC R8, c[0x3][RZ] ;  /* 0x00c00000ff087b82 */ /* 0x000ea20000000800 */
[----:B------:R-:W3:Y:S01]  /*2e30*/  LDCU UR4, c[0x3][URZ] ;  /* 0x00c00000ff0477ac */ /* 0x000ee20008000800 */
[----:B------:R-:W-:Y:S02]  /*2e40*/  IMAD.IADD R19, R19, 0x1, R2 ;  /* 0x0000000113137824 */ /* 0x000fe400078e0202 */
[----:B------:R-:W-:-:S04]  /*2e50*/  IMAD.MOV R0, RZ, RZ, -R0 ;  /* 0x000000ffff007224 */ /* 0x000fc800078e0a00 */
[----:B------:R-:W2:Y:S08]  /*2e60*/  LDC R10, c[0x0][0x380] ;  /* 0x0000e000ff0a7b82 */ /* 0x000eb00000000800 */
[----:B01--4-:R-:W0:Y:S01]  /*2e70*/  LDC.64 R4, c[0x0][0x398] ;  /* 0x0000e600ff047b82 */ /* 0x013e220000000a00 */
[----:B---3--:R-:W-:-:S07]  /*2e80*/  IMAD R15, R12, R19, UR4 ;  /* 0x000000040c0f7e24 */ /* 0x008fce000f8e0213 */
.L_x_706:
[C---:B--2---:R-:W-:Y:S01]  /*2e90*/  ISETP.GT.AND P0, PT, R19.reuse, R8, PT ;  /* 0x000000081300720c */ /* 0x044fe20003f04270 */
[----:B------:R-:W-:Y:S01]  /*2ea0*/  VIADD R0, R0, 0x1 ;  /* 0x0000000100007836 */ /* 0x000fe20000000000 */
[----:B------:R-:W-:Y:S02]  /*2eb0*/  BSSY.RECONVERGENT B1, `(.L_x_704) ;  /* 0x0000009000017945 */ /* 0x000fe40003800200 */
[----:B------:R-:W-:Y:S02]  /*2ec0*/  ISETP.LT.OR P0, PT, R19, 0x1, P0 ;  /* 0x000000011300780c */ /* 0x000fe40000701670 */
[----:B------:R-:W-:-:S11]  /*2ed0*/  ISETP.NE.AND P1, PT, R0, RZ, PT ;  /* 0x000000ff0000720c */ /* 0x000fd60003f25270 */
[----:B-1----:R-:W-:Y:S05]  /*2ee0*/  @P0 BRA `(.L_x_705) ;  /* 0x0000000000140947 */ /* 0x002fea0003800000 */
[----:B0-----:R-:W-:-:S05]  /*2ef0*/  IMAD.WIDE R6, R15, 0x4, R4 ;  /* 0x000000040f067825 */ /* 0x001fca00078e0204 */
[----:B------:R-:W2:Y:S01]  /*2f00*/  LDG.E R2, desc[UR8][R6.64] ;  /* 0x0000000806027981 */ /* 0x000ea2000c1e1900 */
[----:B------:R-:W-:-:S13]  /*2f10*/  ISETP.NE.AND P0, PT, R10, 0x1, PT ;  /* 0x000000010a00780c */ /* 0x000fda0003f05270 */
[----:B--2---:R-:W-:-:S05]  /*2f20*/  @!P0 FADD R2, -R2, -RZ ;  /* 0x800000ff02028221 */ /* 0x004fca0000000100 */
[----:B------:R1:W-:Y:S02]  /*2f30*/  STG.E desc[UR8][R6.64+0x4], R2 ;  /* 0x0000040206007986 */ /* 0x0003e4000c101908 */
.L_x_705:
[----:B------:R-:W-:Y:S05]  /*2f40*/  BSYNC.RECONVERGENT B1 ;  /* 0x0000000000017941 */ /* 0x000fea0003800200 */
.L_x_704:
[----:B------:R-:W-:Y:S01]  /*2f50*/  IADD3 R19, PT, PT, R19, 0x1, RZ ;  /* 0x0000000113137810 */ /* 0x000fe20007ffe0ff */
[----:B------:R-:W-:Y:S01]  /*2f60*/  IMAD.IADD R15, R12, 0x1, R15 ;  /* 0x000000010c0f7824 */ /* 0x000fe200078e020f */
[----:B------:R-:W-:Y:S06]  /*2f70*/  @P1 BRA `(.L_x_706) ;  /* 0xfffffffc00c41947 */ /* 0x000fec000383ffff */
.L_x_693:
[----:B------:R-:W-:-:S13]  /*2f80*/  ISETP.GT.U32.AND P0, PT, R3, 0x7ffffffe, PT ;  /* 0x7ffffffe0300780c */ /* 0x000fda0003f04070 */
[----:B------:R-:W-:Y:S05]  /*2f90*/  @P0 BRA `(.L_x_707) ;  /* 0x0000001c00980947 */ /* 0x000fea0003800000 */
[----:B------:R-:W5:Y:S01]  /*2fa0*/  LDCU UR4, c[0x0][0x380] ;  /* 0x00007000ff0477ac */ /* 0x000f620008000800 */
[----:B------:R-:W-:Y:S01]  /*2fb0*/  IMAD R0, R9, R12, RZ ;  /* 0x0000000c09007224 */ /* 0x000fe200078e02ff */
[----:B-----5:R-:W-:-:S09]  /*2fc0*/  UISETP.NE.AND UP0, UPT, UR4, 0x2, UPT ;  /* 0x000000020400788c */ /* 0x020fd2000bf05270 */
[----:B------:R-:W-:Y:S05]  /*2fd0*/  BRA.U UP0, `(.L_x_708) ;  /* 0x0000001100007547 */ /* 0x000fea000b800000 */
[----:B------:R-:W-:Y:S01]  /*2fe0*/  ISETP.GE.U32.AND P0, PT, R3, 0x3, PT ;  /* 0x000000030300780c */ /* 0x000fe20003f06070 */
[----:B------:R-:W-:Y:S01]  /*2ff0*/  IMAD.MOV.U32 R8, RZ, RZ, RZ ;  /* 0x000000ffff087224 */ /* 0x000fe200078e00ff */
[----:B-1----:R-:W-:-:S11]  /*3000*/  LOP3.LUT R6, R11, 0x3, RZ, 0xc0, !PT ;  /* 0x000000030b067812 */ /* 0x002fd600078ec0ff */
[----:B------:R-:W-:Y:S05]  /*3010*/  @!P0 BRA `(.L_x_709) ;  /* 0x0000000c009c8947 */ /* 0x000fea0003800000 */
[----:B------:R-:W-:Y:S01]  /*3020*/  LOP3.LUT R8, R11, 0xfffffffc, RZ, 0xc0, !PT ;  /* 0xfffffffc0b087812 */ /* 0x000fe200078ec0ff */
[----:B------:R-:W1:Y:S01]  /*3030*/  LDC.64 R2, c[0x0][0x398] ;  /* 0x0000e600ff027b82 */ /* 0x000e620000000a00 */
[----:B------:R-:W0:Y:S01]  /*3040*/  LDCU UR5, c[0x3][URZ] ;  /* 0x00c00000ff0577ac */ /* 0x000e220008000800 */
[----:B------:R-:W-:Y:S02]  /*3050*/  IMAD.MOV.U32 R10, RZ, RZ, RZ ;  /* 0x000000ffff0a7224 */ /* 0x000fe400078e00ff */
[----:B------:R-:W-:-:S05]  /*3060*/  IMAD.MOV R7, RZ, RZ, -R8 ;  /* 0x000000ffff077224 */ /* 0x000fca00078e0a08 */
[----:B------:R-:W-:-:S13]  /*3070*/  ISETP.GE.AND P0, PT, R7, RZ, PT ;  /* 0x000000ff0700720c */ /* 0x000fda0003f06270 */
[----:B0-----:R-:W-:Y:S05]  /*3080*/  @P0 BRA `(.L_x_710) ;  /* 0x0000000c00000947 */ /* 0x001fea0003800000 */
[----:B----4-:R-:W-:Y:S02]  /*3090*/  IADD3 R4, PT, PT, -R7, RZ, RZ ;  /* 0x000000ff07047210 */ /* 0x010fe40007ffe1ff */
[----:B------:R-:W-:Y:S02]  /*30a0*/  PLOP3.LUT P0, PT, PT, PT, PT, 0x80, 0x8 ;  /* 0x000000000008781c */ /* 0x000fe40003f0f070 */
[----:B------:R-:W-:-:S13]  /*30b0*/  ISETP.GT.AND P1, PT, R4, 0xc, PT ;  /* 0x0000000c0400780c */ /* 0x000fda0003f24270 */
[----:B------:R-:W-:Y:S05]  /*30c0*/  @!P1 BRA `(.L_x_711) ;  /* 0x0000000400e09947 */ /* 0x000fea0003800000 */
[----:B------:R-:W0:Y:S01]  /*30d0*/  LDC.64 R4, c[0x0][0x398] ;  /* 0x0000e600ff047b82 */ /* 0x000e220000000a00 */
[----:B------:R-:W-:Y:S01]  /*30e0*/  PLOP3.LUT P0, PT, PT, PT, PT, 0x8, 0x80 ;  /* 0x000000000080781c */ /* 0x000fe20003f0e170 */
[----:B------:R-:W4:Y:S01]  /*30f0*/  LDCU UR4, c[0x3][URZ] ;  /* 0x00c00000ff0477ac */ /* 0x000f220008000800 */
[----:B------:R-:W-:-:S11]  /*3100*/  NOP ;  /* 0x0000000000007918 */ /* 0x000fd60000000000 */
.L_x_712:
[----:B0-----:R-:W-:-:S05]  /*3110*/  IMAD.IADD R11, R13, 0x1, R10 ;  /* 0x000000010d0b7824 */ /* 0x001fca00078e020a */
[C---:B----4-:R-:W-:Y:S02]  /*3120*/  ISETP.GT.AND P1, PT, R11.reuse, UR4, PT ;  /* 0x000000040b007c0c */ /* 0x050fe4000bf24270 */
[----:B---3--:R-:W-:Y:S02]  /*3130*/  IADD3 R14, PT, PT, R0, -UR4, R11 ;  /* 0x80000004000e7c10 */ /* 0x008fe4000fffe00b */
[----:B------:R-:W-:-:S03]  /*3140*/  ISETP.LT.OR P1, PT, R11, 0x1, P1 ;  /* 0x000000010b00780c */ /* 0x000fc60000f21670 */
[----:B------:R-:W-:-:S04]  /*3150*/  VIADD R17, R14, 0xfffffffe ;  /* 0xfffffffe0e117836 */ /* 0x000fc80000000000 */
[----:B0-----:R-:W-:-:S06]  /*3160*/  IMAD.WIDE R16, R17, 0x4, R4 ;  /* 0x0000000411107825 */ /* 0x001fcc00078e0204 */
[----:B--2---:R-:W2:Y:S01]  /*3170*/  @!P1 LDG.E R18, desc[UR8][R16.64] ;  /* 0x0000000810129981 */ /* 0x004ea2000c1e1900 */
        /* <DEDUP_REMOVED lines=28> */
[----:B0-----:R-:W-:Y:S02]  /*3340*/  VIADD R21, R11, 0x5 ;  /* 0x000000050b157836 */ /* 0x001fe40000000000 */
        /* <DEDUP_REMOVED lines=12> */
[----:B------:R-:W-:-:S05]  /*3410*/  VIADD R15, R11, 0x7 ;  /* 0x000000070b0f7836 */ /* 0x000fca0000000000 */
[----:B------:R-:W-:-:S04]  /*3420*/  ISETP.GT.AND P2, PT, R15, UR4, PT ;  /* 0x000000040f007c0c */ /* 0x000fc8000bf44270 */
[----:B------:R-:W-:Y:S01]  /*3430*/  ISETP.LT.OR P2, PT, R15, 0x1, P2 ;  /* 0x000000010f00780c */ /* 0x000fe20001741670 */
[----:B--2---:R-:W-:-:S05]  /*3440*/  @!P1 FADD R23, -R14, -RZ ;  /* 0x800000ff0e179221 */ /* 0x004fca0000000100 */
[----:B------:R2:W-:Y:S07]  /*3450*/  @!P1 STG.E desc[UR8][R16.64+0x8], R23 ;  /* 0x0000081710009986 */ /* 0x0005ee000c101908 */
[----:B------:R-:W0:Y:S01]  /*3460*/  @!P2 LDG.E R14, desc[UR8][R18.64+0xc] ;  /* 0x00000c08120ea981 */ /* 0x000e22000c1e1900 */
[----:B------:R-:W-:-:S04]  /*3470*/  IADD3 R27, PT, PT, R13, 0x8, R10 ;  /* 0x000000080d1b7810 */ /* 0x000fc80007ffe00a */
[C---:B------:R-:W-:Y:S02]  /*3480*/  ISETP.GT.AND P1, PT, R27.reuse, UR4, PT ;  /* 0x000000041b007c0c */ /* 0x040fe4000bf24270 */
[----:B------:R-:W-:Y:S02]  /*3490*/  IADD3 R15, PT, PT, R0, -UR4, R27 ;  /* 0x80000004000f7c10 */ /* 0x000fe4000fffe01b */
[----:B------:R-:W-:Y:S02]  /*34a0*/  ISETP.LT.OR P1, PT, R27, 0x1, P1 ;  /* 0x000000011b00780c */ /* 0x000fe40000f21670 */
[----:B------:R-:W-:Y:S01]  /*34b0*/  IADD3 R15, PT, PT, R15, -0x2, RZ ;  /* 0xfffffffe0f0f7810 */ /* 0x000fe20007ffe0ff */
[----:B0-----:R-:W-:-:S04]  /*34c0*/  @!P2 FADD R25, -R14, -RZ ;  /* 0x800000ff0e19a221 */ /* 0x001fc80000000100 */
[----:B------:R-:W-:Y:S01]  /*34d0*/  IMAD.WIDE R14, R15, 0x4, R4 ;  /* 0x000000040f0e7825 */ /* 0x000fe200078e0204 */
[----:B------:R0:W-:Y:S05]  /*34e0*/  @!P2 STG.E desc[UR8][R16.64+0xc], R25 ;  /* 0x00000c191000a986 */ /* 0x0001ea000c101908 */
        /* <DEDUP_REMOVED lines=13> */
[----:B0-----:R-:W2:Y:S01]  /*35c0*/  @!P1 LDG.E R16, desc[UR8][R14.64+0x8] ;  /* 0x000008080e109981 */ /* 0x001ea2000c1e1900 */
[----:B------:R-:W-:-:S05]  /*35d0*/  VIADD R17, R11, 0xb ;  /* 0x0000000b0b117836 */ /* 0x000fca0000000000 */
        /* <DEDUP_REMOVED lines=13> */
[----:B------:R-:W0:Y:S01]  /*36b0*/  @!P1 LDG.E R20, desc[UR8][R16.64] ;  /* 0x0000000810149981 */ /* 0x000e22000c1e1900 */
[----:B---3--:R-:W-:Y:S01]  /*36c0*/  IADD3 R21, PT, PT, R11, 0xd, RZ ;  /* 0x0000000d0b157810 */ /* 0x008fe20007ffe0ff */
[----:B------:R-:W-:-:S03]  /*36d0*/  IMAD.WIDE R14, R12, 0x4, R16 ;  /* 0x000000040c0e7825 */ /* 0x000fc600078e0210 */
[----:B------:R-:W-:-:S04]  /*36e0*/  ISETP.GT.AND P2, PT, R21, UR4, PT ;  /* 0x0000000415007c0c */ /* 0x000fc8000bf44270 */
[----:B------:R-:W-:Y:S01]  /*36f0*/  ISETP.GT.U32.OR P2, PT, R27, 0x7ffffffe, P2 ;  /* 0x7ffffffe1b00780c */ /* 0x000fe20001744470 */
[----:B------:R-:W-:Y:S02]  /*3700*/  VIADD R21, R11, 0xe ;  /* 0x0000000e0b157836 */ /* 0x000fe40000000000 */
[----:B0-----:R-:W-:-:S05]  /*3710*/  @!P1 FADD R23, -R20, -RZ ;  /* 0x800000ff14179221 */ /* 0x001fca0000000100 */
        /* <DEDUP_REMOVED lines=19> */
.L_x_711:
[----:B------:R-:W-:-:S04]  /*3850*/  IADD3 R4, PT, PT, -R7, RZ, RZ ;  /* 0x000000ff07047210 */ /* 0x000fc80007ffe1ff */
[----:B------:R-:W-:-:S13]  /*3860*/  ISETP.GT.AND P1, PT, R4, 0x4, PT ;  /* 0x000000040400780c */ /* 0x000fda0003f24270 */
[----:B------:R-:W-:Y:S05]  /*3870*/  @!P1 BRA `(.L_x_713) ;  /* 0x0000000000fc9947 */ /* 0x000fea0003800000 */
[----:B------:R-:W4:Y:S01]  /*3880*/  LDCU UR4, c[0x3][URZ] ;  /* 0x00c00000ff0477ac */ /* 0x000f220008000800 */
[----:B0--3--:R-:W0:Y:S01]  /*3890*/  LDC.64 R14, c[0x0][0x398] ;  /* 0x0000e600ff0e7b82 */ /* 0x009e220000000a00 */
[----:B------:R-:W-:-:S05]  /*38a0*/  IMAD.IADD R23, R13, 0x1, R10 ;  /* 0x000000010d177824 */ /* 0x000fca00078e020a */
[C---:B----4-:R-:W-:Y:S02]  /*38b0*/  ISETP.GT.AND P0, PT, R23.reuse, UR4, PT ;  /* 0x0000000417007c0c */ /* 0x050fe4000bf04270 */
        /* <DEDUP_REMOVED lines=8> */
[----:B------:R-:W-:Y:S01]  /*3940*/  ISETP.GT.U32.OR P1, PT, R23, 0x7ffffffe, P1 ;  /* 0x7ffffffe1700780c */ /* 0x000fe20000f24470 */
[----:B---3--:R-:W-:-:S05]  /*3950*/  @!P0 FADD R19, -R11, -RZ ;  /* 0x800000ff0b138221 */ /* 0x008fca0000000100 */
[----:B------:R0:W-:Y:S07]  /*3960*/  @!P0 STG.E desc[UR8][R4.64], R19 ;  /* 0x0000001304008986 */ /* 0x0001ee000c101908 */
[----:B------:R-:W3:Y:S01]  /*3970*/  @!P1 LDG.E R11, desc[UR8][R16.64+0x4] ;  /* 0x00000408100b9981 */ /* 0x000ee2000c1e1900 */
[----:B--2---:R-:W-:-:S05]  /*3980*/  VIADD R18, R23, 0x2 ;  /* 0x0000000217127836 */ /* 0x004fca0000000000 */
[----:B------:R-:W-:-:S04]  /*3990*/  ISETP.GT.AND P0, PT, R18, UR4, PT ;  /* 0x0000000412007c0c */ /* 0x000fc8000bf04270 */
[----:B------:R-:W-:Y:S01]  /*39a0*/  ISETP.LT.OR P0, PT, R18, 0x1, P0 ;  /* 0x000000011200780c */ /* 0x000fe20000701670 */
[----:B---3--:R-:W-:-:S05]  /*39b0*/  @!P1 FADD R21, -R11, -RZ ;  /* 0x800000ff0b159221 */ /* 0x008fca0000000100 */
[----:B------:R2:W-:Y:S07]  /*39c0*/  @!P1 STG.E desc[UR8][R4.64+0x4], R21 ;  /* 0x0000041504009986 */ /* 0x0005ee000c101908 */
[----:B------:R-:W3:Y:S01]  /*39d0*/  @!P0 LDG.E R11, desc[UR8][R16.64+0x8] ;  /* 0x00000808100b8981 */ /* 0x000ee2000c1e1900 */
[----:B------:R-:W-:-:S04]  /*39e0*/  IADD3 R18, PT, PT, R23, 0x3, RZ ;  /* 0x0000000317127810 */ /* 0x000fc80007ffe0ff */
[----:B------:R-:W-:-:S04]  /*39f0*/  ISETP.GT.AND P1, PT, R18, UR4, PT ;  /* 0x0000000412007c0c */ /* 0x000fc8000bf24270 */
[----:B------:R-:W-:Y:S01]  /*3a00*/  ISETP.LT.OR P1, PT, R18, 0x1, P1 ;  /* 0x000000011200780c */ /* 0x000fe20000f21670 */
[----:B------:R-:W-:Y:S02]  /*3a10*/  VIADD R10, R10, 0x4 ;  /* 0x000000040a0a7836 */ /* 0x000fe40000000000 */
[----:B---3--:R-:W-:-:S05]  /*3a20*/  @!P0 FADD R23, -R11, -RZ ;  /* 0x800000ff0b178221 */ /* 0x008fca0000000100 */
[----:B------:R3:W-:Y:S05]  /*3a30*/  @!P0 STG.E desc[UR8][R4.64+0x8], R23 ;  /* 0x0000081704008986 */ /* 0x0007ea000c101908 */
[----:B------:R-:W2:Y:S01]  /*3a40*/  @!P1 LDG.E R18, desc[UR8][R16.64+0xc] ;  /* 0x00000c0810129981 */ /* 0x000ea2000c1e1900 */
[----:B------:R-:W-:-:S05]  /*3a50*/  IMAD.IADD R11, R13, 0x1, R10 ;  /* 0x000000010d0b7824 */ /* 0x000fca00078e020a */
[C---:B------:R-:W-:Y:S02]  /*3a60*/  ISETP.GT.AND P0, PT, R11.reuse, UR4, PT ;  /* 0x000000040b007c0c */ /* 0x040fe4000bf04270 */
[----:B0-----:R-:W-:Y:S02]  /*3a70*/  IADD3 R19, PT, PT, R0, -UR4, R11 ;  /* 0x8000000400137c10 */ /* 0x001fe4000fffe00b */
[----:B------:R-:W-:-:S03]  /*3a80*/  ISETP.LT.OR P0, PT, R11, 0x1, P0 ;  /* 0x000000010b00780c */ /* 0x000fc60000701670 */
[----:B------:R-:W-:-:S04]  /*3a90*/  VIADD R19, R19, 0xfffffffe ;  /* 0xfffffffe13137836 */ /* 0x000fc80000000000 */
[----:B------:R-:W-:-:S04]  /*3aa0*/  IMAD.WIDE R14, R19, 0x4, R14 ;  /* 0x00000004130e7825 */ /* 0x000fc800078e020e */
[----:B--2---:R-:W-:-:S05]  /*3ab0*/  @!P1 FADD R21, -R18, -RZ ;  /* 0x800000ff12159221 */ /* 0x004fca0000000100 */
[----:B------:R0:W-:Y:S04]  /*3ac0*/  @!P1 STG.E desc[UR8][R4.64+0xc], R21 ;  /* 0x00000c1504009986 */ /* 0x0001e8000c101908 */
[----:B------:R-:W3:Y:S01]  /*3ad0*/  @!P0 LDG.E R18, desc[UR8][R14.64] ;  /* 0x000000080e128981 */ /* 0x000ee2000c1e1900 */
[----:B------:R-:W-:-:S05]  /*3ae0*/  VIADD R16, R11, 0x1 ;  /* 0x000000010b107836 */ /* 0x000fca0000000000 */
[----:B------:R-:W-:Y:S01]  /*3af0*/  ISETP.GT.AND P1, PT, R16, UR4, PT ;  /* 0x0000000410007c0c */ /* 0x000fe2000bf24270 */
[----:B------:R-:W-:-:S03]  /*3b00*/  IMAD.WIDE R16, R12, 0x4, R14 ;  /* 0x000000040c107825 */ /* 0x000fc600078e020e */
[----:B------:R-:W-:Y:S01]  /*3b10*/  ISETP.GT.U32.OR P1, PT, R11, 0x7ffffffe, P1 ;  /* 0x7ffffffe0b00780c */ /* 0x000fe20000f24470 */
[----:B---3--:R-:W-:-:S05]  /*3b20*/  @!P0 FADD R23, -R18, -RZ ;  /* 0x800000ff12178221 */ /* 0x008fca0000000100 */
[----:B------:R4:W-:Y:S07]  /*3b30*/  @!P0 STG.E desc[UR8][R16.64], R23 ;  /* 0x0000001710008986 */ /* 0x0009ee000c101908 */
[----:B------:R-:W0:Y:S01]  /*3b40*/  @!P1 LDG.E R18, desc[UR8][R14.64+0x4] ;  /* 0x000004080e129981 */ /* 0x000e22000c1e1900 */
[----:B------:R-:W-:-:S04]  /*3b50*/  IADD3 R19, PT, PT, R11, 0x2, RZ ;  /* 0x000000020b137810 */ /* 0x000fc80007ffe0ff */
[----:B------:R-:W-:-:S04]  /*3b60*/  ISETP.GT.AND P0, PT, R19, UR4, PT ;  /* 0x0000000413007c0c */ /* 0x000fc8000bf04270 */
[----:B------:R-:W-:Y:S01]  /*3b70*/  ISETP.LT.OR P0, PT, R19, 0x1, P0 ;  /* 0x000000011300780c */ /* 0x000fe20000701670 */
[----:B------:R-:W-:Y:S02]  /*3b80*/  VIADD R11, R11, 0x3 ;  /* 0x000000030b0b7836 */ /* 0x000fe40000000000 */
[----:B0-----:R-:W-:-:S05]  /*3b90*/  @!P1 FADD R5, -R18, -RZ ;  /* 0x800000ff12059221 */ /* 0x001fca0000000100 */
        /* <DEDUP_REMOVED lines=9> */
[----:B------:R-:W-:-:S02]  /*3c30*/  VIADD R10, R10, 0x4 ;  /* 0x000000040a0a7836 */ /* 0x000fc40000000000 */
[----:B------:R-:W-:Y:S02]  /*3c40*/  VIADD R7, R7, 0x4 ;  /* 0x0000000407077836 */ /* 0x000fe40000000000 */
[----:B--2---:R-:W-:-:S05]  /*3c50*/  @!P1 FADD R19, -R4, -RZ ;  /* 0x800000ff04139221 */ /* 0x004fca0000000100 */
[----:B------:R4:W-:Y:S03]  /*3c60*/  @!P1 STG.E desc[UR8][R16.64+0xc], R19 ;  /* 0x00000c1310009986 */ /* 0x0009e6000c101908 */
.L_x_713:
[----:B------:R-:W-:-:S13]  /*3c70*/  ISETP.NE.OR P0, PT, R7, RZ, P0 ;  /* 0x000000ff0700720c */ /* 0x000fda0000705670 */
[----:B------:R-:W-:Y:S05]  /*3c80*/  @!P0 BRA `(.L_x_709) ;  /* 0x0000000000808947 */ /* 0x000fea0003800000 */
.L_x_710:
[----:B0-----:R-:W-:-:S04]  /*3c90*/  IADD3 R21, PT, PT, R13, R10, RZ ;  /* 0x0000000a0d157210 */ /* 0x001fc80007ffe0ff */
[C---:B------:R-:W-:Y:S02]  /*3ca0*/  ISETP.GT.AND P0, PT, R21.reuse, UR5, PT ;  /* 0x0000000515007c0c */ /* 0x040fe4000bf04270 */
[----:B----4-:R-:W-:Y:S02]  /*3cb0*/  IADD3 R4, PT, PT, R0, -UR5, R21 ;  /* 0x8000000500047c10 */ /* 0x010fe4000fffe015 */
[----:B------:R-:W-:-:S03]  /*3cc0*/  ISETP.LT.OR P0, PT, R21, 0x1, P0 ;  /* 0x000000011500780c */ /* 0x000fc60000701670 */
[----:B------:R-:W-:-:S04]  /*3cd0*/  VIADD R5, R4, 0xfffffffe ;  /* 0xfffffffe04057836 */ /* 0x000fc80000000000 */
[----:B-1----:R-:W-:-:S06]  /*3ce0*/  IMAD.WIDE R4, R5, 0x4, R2 ;  /* 0x0000000405047825 */ /* 0x002fcc00078e0202 */
[----:B------:R-:W4:Y:S01]  /*3cf0*/  @!P0 LDG.E R11, desc[UR8][R4.64] ;  /* 0x00000008040b8981 */ /* 0x000f22000c1e1900 */
[----:B---3--:R-:W-:-:S05]  /*3d00*/  VIADD R14, R21, 0x1 ;  /* 0x00000001150e7836 */ /* 0x008fca0000000000 */
[----:B------:R-:W-:Y:S01]  /*3d10*/  ISETP.GT.AND P1, PT, R14, UR5, PT ;  /* 0x000000050e007c0c */ /* 0x000fe2000bf24270 */
[----:B------:R-:W-:-:S03]  /*3d20*/  IMAD.WIDE R14, R12, 0x4, R4 ;  /* 0x000000040c0e7825 */ /* 0x000fc600078e0204 */
[----:B------:R-:W-:Y:S01]  /*3d30*/  ISETP.GT.U32.OR P1, PT, R21, 0x7ffffffe, P1 ;  /* 0x7ffffffe1500780c */ /* 0x000fe20000f24470 */
[----:B----4-:R-:W-:-:S05]  /*3d40*/  @!P0 FADD R17, -R11, -RZ ;  /* 0x800000ff0b118221 */ /* 0x010fca0000000100 */
[----:B------:R0:W-:Y:S07]  /*3d50*/  @!P0 STG.E desc[UR8][R14.64], R17 ;  /* 0x000000110e008986 */ /* 0x0001ee000c101908 */
[----:B------:R-:W3:Y:S01]  /*3d60*/  @!P1 LDG.E R11, desc[UR8][R4.64+0x4] ;  /* 0x00000408040b9981 */ /* 0x000ee2000c1e1900 */
[----:B------:R-:W-:-:S05]  /*3d70*/  VIADD R16, R21, 0x2 ;  /* 0x0000000215107836 */ /* 0x000fca0000000000 */
[----:B------:R-:W-:-:S04]  /*3d80*/  ISETP.GT.AND P0, PT, R16, UR5, PT ;  /* 0x0000000510007c0c */ /* 0x000fc8000bf04270 */
[----:B------:R-:W-:Y:S01]  /*3d90*/  ISETP.LT.OR P0, PT, R16, 0x1, P0 ;  /* 0x000000011000780c */ /* 0x000fe20000701670 */
[----:B---3--:R-:W-:-:S05]  /*3da0*/  @!P1 FADD R19, -R11, -RZ ;  /* 0x800000ff0b139221 */ /* 0x008fca0000000100 */
[----:B------:R1:W-:Y:S07]  /*3db0*/  @!P1 STG.E desc[UR8][R14.64+0x4], R19 ;  /* 0x000004130e009986 */ /* 0x0003ee000c101908 */
[----:B------:R-:W0:Y:S01]  /*3dc0*/  @!P0 LDG.E R11, desc[UR8][R4.64+0x8] ;  /* 0x00000808040b8981 */ /* 0x000e22000c1e1900 */
[----:B------:R-:W-:-:S05]  /*3dd0*/  VIADD R16, R21, 0x3 ;  /* 0x0000000315107836 */ /* 0x000fca0000000000 */
[----:B------:R-:W-:-:S04]  /*3de0*/  ISETP.GT.AND P1, PT, R16, UR5, PT ;  /* 0x0000000510007c0c */ /* 0x000fc8000bf24270 */
[----:B------:R-:W-:Y:S01]  /*3df0*/  ISETP.LT.OR P1, PT, R16, 0x1, P1 ;  /* 0x000000011000780c */ /* 0x000fe20000f21670 */
[----:B0-----:R-:W-:-:S05]  /*3e00*/  @!P0 FADD R17, -R11, -RZ ;  /* 0x800000ff0b118221 */ /* 0x001fca0000000100 */
[----:B------:R1:W-:Y:S07]  /*3e10*/  @!P0 STG.E desc[UR8][R14.64+0x8], R17 ;  /* 0x000008110e008986 */ /* 0x0003ee000c101908 */
[----:B------:R-:W3:Y:S01]  /*3e20*/  @!P1 LDG.E R11, desc[UR8][R4.64+0xc] ;  /* 0x00000c08040b9981 */ /* 0x000ee2000c1e1900 */
[----:B------:R-:W-:Y:S01]  /*3e30*/  IADD3 R7, PT, PT, R7, 0x4, RZ ;  /* 0x0000000407077810 */ /* 0x000fe20007ffe0ff */
[----:B------:R-:W-:-:S03]  /*3e40*/  VIADD R10, R10, 0x4 ;  /* 0x000000040a0a7836 */ /* 0x000fc60000000000 */
[----:B------:R-:W-:Y:S01]  /*3e50*/  ISETP.NE.AND P0, PT, R7, RZ, PT ;  /* 0x000000ff0700720c */ /* 0x000fe20003f05270 */
[----:B---3--:R-:W-:-:S05]  /*3e60*/  @!P1 FADD R11, -R11, -RZ ;  /* 0x800000ff0b0b9221 */ /* 0x008fca0000000100 */
[----:B------:R1:W-:Y:S07]  /*3e70*/  @!P1 STG.E desc[UR8][R14.64+0xc], R11 ;  /* 0x00000c0b0e009986 */ /* 0x0003ee000c101908 */
[----:B------:R-:W-:Y:S05]  /*3e80*/  @P0 BRA `(.L_x_710) ;  /* 0xfffffffc00800947 */ /* 0x000fea000383ffff */
.L_x_709:
[----:B------:R-:W-:-:S13]  /*3e90*/  ISETP.NE.AND P0, PT, R6, RZ, PT ;  /* 0x000000ff0600720c */ /* 0x000fda0003f05270 */
[----:B------:R-:W-:Y:S05]  /*3ea0*/  @!P0 BRA `(.L_x_707) ;  /* 0x0000000c00d48947 */ /* 0x000fea0003800000 */
[----:B------:R-:W-:Y:S01]  /*3eb0*/  IMAD.MOV R6, RZ, RZ, -R6 ;  /* 0x000000ffff067224 */ /* 0x000fe200078e0a06 */
[----:B------:R-:W0:Y:S01]  /*3ec0*/  LDCU UR4, c[0x3][URZ] ;  /* 0x00c00000ff0477ac */ /* 0x000e220008000800 */
[----:B------:R-:W-:-:S05]  /*3ed0*/  NOP ;  /* 0x0000000000007918 */ /* 0x000fca0000000000 */
.L_x_714:
[----:B0---4-:R-:W-:-:S05]  /*3ee0*/  IMAD.IADD R5, R13, 0x1, R8 ;  /* 0x000000010d057824 */ /* 0x011fca00078e0208 */
[----:B------:R-:W-:-:S04]  /*3ef0*/  ISETP.GT.AND P0, PT, R5, UR4, PT ;  /* 0x0000000405007c0c */ /* 0x000fc8000bf04270 */
[----:B------:R-:W-:-:S13]  /*3f00*/  ISETP.LT.OR P0, PT, R5, 0x1, P0 ;  /* 0x000000010500780c */ /* 0x000fda0000701670 */
[----:B-1----:R-:W0:Y:S01]  /*3f10*/  @!P0 LDC.64 R2, c[0x0][0x398] ;  /* 0x0000e600ff028b82 */ /* 0x002e220000000a00 */
[----:B------:R-:W-:-:S05]  /*3f20*/  @!P0 IADD3 R4, PT, PT, R0, -UR4, R5 ;  /* 0x8000000400048c10 */ /* 0x000fca000fffe005 */
[----:B------:R-:W-:-:S04]  /*3f30*/  @!P0 VIADD R5, R4, 0xfffffffe ;  /* 0xfffffffe04058836 */ /* 0x000fc80000000000 */
[----:B0-----:R-:W-:-:S05]  /*3f40*/  @!P0 IMAD.WIDE R2, R5, 0x4, R2 ;  /* 0x0000000405028825 */ /* 0x001fca00078e0202 */
[----:B------:R-:W4:Y:S01]  /*3f50*/  @!P0 LDG.E R7, desc[UR8][R2.64] ;  /* 0x0000000802078981 */ /* 0x000f22000c1e1900 */
[----:B------:R-:W-:Y:S01]  /*3f60*/  @!P0 IMAD.WIDE R4, R12, 0x4, R2 ;  /* 0x000000040c048825 */ /* 0x000fe200078e0202 */
[----:B------:R-:W-:-:S03]  /*3f70*/  IADD3 R6, PT, PT, R6, 0x1, RZ ;  /* 0x0000000106067810 */ /* 0x000fc60007ffe0ff */
[----:B----4-:R-:W-:-:S05]  /*3f80*/  @!P0 FADD R7, -R7, -RZ ;  /* 0x800000ff07078221 */ /* 0x010fca0000000100 */
[----:B------:R0:W-:Y:S01]  /*3f90*/  @!P0 STG.E desc[UR8][R4.64], R7 ;  /* 0x0000000704008986 */ /* 0x0001e2000c101908 */
[----:B------:R-:W-:-:S13]  /*3fa0*/  ISETP.NE.AND P0, PT, R6, RZ, PT ;  /* 0x000000ff0600720c */ /* 0x000fda0003f05270 */
[----:B0-----:R-:W-:Y:S05]  /*3fb0*/  @!P0 BRA `(.L_x_707) ;  /* 0x0000000c00908947 */ /* 0x001fea0003800000 */
[----:B------:R-:W-:Y:S01]  /*3fc0*/  VIADD R8, R8, 0x1 ;  /* 0x0000000108087836 */ /* 0x000fe20000000000 */
[----:B------:R-:W-:Y:S06]  /*3fd0*/  BRA `(.L_x_714) ;  /* 0xfffffffc00c07947 */ /* 0x000fec000383ffff */
.L_x_708:
        /* <DEDUP_REMOVED lines=19> */
.L_x_718:
[----:B--2---:R-:W-:-:S05]  /*4110*/  IMAD.IADD R11, R13, 0x1, R10 ;  /* 0x000000010d0b7824 */ /* 0x004fca00078e020a */
[C---:B----4-:R-:W-:Y:S02]  /*4120*/  ISETP.GT.AND P1, PT, R11.reuse, UR4, PT ;  /* 0x000000040b007c0c */ /* 0x050fe4000bf24270 */
        /* <DEDUP_REMOVED lines=9> */
[----:B--2---:R-:W-:Y:S01]  /*41c0*/  VIADD R18, R11, 0x2 ;  /* 0x000000020b127836 */ /* 0x004fe20000000000 */
[----:B---3--:R0:W-:Y:S11]  /*41d0*/  @!P1 STG.E desc[UR8][R14.64], R19 ;  /* 0x000000130e009986 */ /* 0x0081f6000c101908 */
[----:B------:R-:W2:Y:S01]  /*41e0*/  @!P2 LDG.E R21, desc[UR8][R16.64+0x4] ;  /* 0x000004081015a981 */ /* 0x000ea2000c1e1900 */
[----:B------:R-:W-:-:S04]  /*41f0*/  ISETP.GT.AND P1, PT, R18, UR4, PT ;  /* 0x0000000412007c0c */ /* 0x000fc8000bf24270 */
[----:B------:R-:W-:Y:S02]  /*4200*/  ISETP.LT.OR P1, PT, R18, 0x1, P1 ;  /* 0x000000011200780c */ /* 0x000fe40000f21670 */
[----:B------:R-:W-:Y:S01]  /*4210*/  IADD3 R18, PT, PT, R11, 0x3, RZ ;  /* 0x000000030b127810 */ /* 0x000fe20007ffe0ff */
[----:B--2---:R2:W-:Y:S10]  /*4220*/  @!P2 STG.E desc[UR8][R14.64+0x4], R21 ;  /* 0x000004150e00a986 */ /* 0x0045f4000c101908 */
        /* <DEDUP_REMOVED lines=10> */
[----:B------:R-:W-:-:S04]  /*42d0*/  IMAD.WIDE R18, R19, 0x4, R4 ;  /* 0x0000000413127825 */ /* 0x000fc800078e0204 */
[----:B------:R-:W-:Y:S01]  /*42e0*/  VIADD R20, R11, 0x5 ;  /* 0x000000050b147836 */ /* 0x000fe20000000000 */
[----:B----4-:R0:W-:Y:S07]  /*42f0*/  @!P2 STG.E desc[UR8][R14.64+0xc], R25 ;  /* 0x00000c190e00a986 */ /* 0x0101ee000c101908 */
        /* <DEDUP_REMOVED lines=8> */
[----:B------:R-:W-:Y:S02]  /*4380*/  ISETP.LT.OR P1, PT, R20, 0x1, P1 ;  /* 0x000000011400780c */ /* 0x000fe40000f21670 */
[----:B0-----:R-:W-:Y:S01]  /*4390*/  IADD3 R14, PT, PT, R11, 0x7, RZ ;  /* 0x000000070b0e7810 */ /* 0x001fe20007ffe0ff */
[----:B---3--:R0:W-:Y:S10]  /*43a0*/  @!P2 STG.E desc[UR8][R16.64+0x4], R23 ;  /* 0x000004171000a986 */ /* 0x0081f4000c101908 */
        /* <DEDUP_REMOVED lines=10> */
[----:B------:R-:W-:-:S04]  /*4450*/  IMAD.WIDE R14, R15, 0x4, R4 ;  /* 0x000000040f0e7825 */ /* 0x000fc800078e0204 */
[----:B------:R-:W-:Y:S01]  /*4460*/  VIADD R20, R11, 0x9 ;  /* 0x000000090b147836 */ /* 0x000fe20000000000 */
[----:B--2---:R2:W-:Y:S07]  /*4470*/  @!P2 STG.E desc[UR8][R16.64+0xc], R21 ;  /* 0x00000c151000a986 */ /* 0x0045ee000c101908 */
        /* <DEDUP_REMOVED lines=8> */
[----:B------:R-:W-:Y:S02]  /*4500*/  ISETP.LT.OR P1, PT, R20, 0x1, P1 ;  /* 0x000000011400780c */ /* 0x000fe40000f21670 */
[----:B--2---:R-:W-:Y:S01]  /*4510*/  IADD3 R16, PT, PT, R11, 0xb, RZ ;  /* 0x0000000b0b107810 */ /* 0x004fe20007ffe0ff */
[----:B---3--:R2:W-:Y:S10]  /*4520*/  @!P2 STG.E desc[UR8][R18.64+0x4], R25 ;  /* 0x000004191200a986 */ /* 0x0085f4000c101908 */
[----:B------:R-:W3:Y:S01]  /*4530*/  @!P1 LDG.E R21, desc[UR8][R14.64+0x8] ;  /* 0x000008080e159981 */ /* 0x000ee2000c1e1900 */
[----:B------:R-:W-:-:S04]  /*4540*/  ISETP.GT.AND P2, PT, R16, UR4, PT ;  /* 0x0000000410007c0c */ /* 0x000fc8000bf44270 */
[----:B------:R-:W-:Y:S02]  /*4550*/  ISETP.LT.OR P2, PT, R16, 0x1, P2 ;  /* 0x000000011000780c */ /* 0x000fe40001741670 */
[----:B------:R-:W-:-:S04]  /*4560*/  IADD3 R27, PT, PT, R13, 0xc, R10 ;  /* 0x0000000c0d1b7810 */ /* 0x000fc80007ffe00a */
[----:B------:R-:W-:Y:S01]  /*4570*/  IADD3 R16, PT, PT, R0, -UR4, R27 ;  /* 0x8000000400107c10 */ /* 0x000fe2000fffe01b */
[----:B---3--:R3:W-:Y:S06]  /*4580*/  @!P1 STG.E desc[UR8][R18.64+0x8], R21 ;  /* 0x0000081512009986 */ /* 0x0087ec000c101908 */
[----:B0-----:R-:W4:Y:S01]  /*4590*/  @!P2 LDG.E R23, desc[UR8][R14.64+0xc] ;  /* 0x00000c080e17a981 */ /* 0x001f22000c1e1900 */
[----:B------:R-:W-:Y:S01]  /*45a0*/  ISETP.GT.AND P1, PT, R27, UR4, PT ;  /* 0x000000041b007c0c */ /* 0x000fe2000bf24270 */
[----:B------:R-:W-:-:S03]  /*45b0*/  VIADD R17, R16, 0xfffffffe ;  /* 0xfffffffe10117836 */ /* 0x000fc60000000000 */
        /* <DEDUP_REMOVED lines=25> */
.L_x_717:
[----:B------:R-:W-:-:S05]  /*4750*/  IMAD.MOV R4, RZ, RZ, -R7 ;  /* 0x000000ffff047224 */ /* 0x000fca00078e0a07 */
[----:B------:R-:W-:-:S13]  /*4760*/  ISETP.GT.AND P1, PT, R4, 0x4, PT ;  /* 0x000000040400780c */ /* 0x000fda0003f24270 */
[----:B------:R-:W-:Y:S05]  /*4770*/  @!P1 BRA `(.L_x_719) ;  /* 0x0000000000dc9947 */ /* 0x000fea0003800000 */
[----:B------:R-:W0:Y:S01]  /*4780*/  LDCU UR4, c[0x3][URZ] ;  /* 0x00c00000ff0477ac */ /* 0x000e220008000800 */
[----:B------:R-:W4:Y:S01]  /*4790*/  LDC.64 R4, c[0x0][0x398] ;  /* 0x0000e600ff047b82 */ /* 0x000f220000000a00 */
[----:B------:R-:W-:-:S04]  /*47a0*/  IADD3 R23, PT, PT, R13, R10, RZ ;  /* 0x0000000a0d177210 */ /* 0x000fc80007ffe0ff */
[C---:B0-----:R-:W-:Y:S02]  /*47b0*/  ISETP.GT.AND P0, PT, R23.reuse, UR4, PT ;  /* 0x0000000417007c0c */ /* 0x041fe4000bf04270 */
[----:B--2---:R-:W-:Y:S02]  /*47c0*/  IADD3 R11, PT, PT, R0, -UR4, R23 ;  /* 0x80000004000b7c10 */ /* 0x004fe4000fffe017 */
[----:B------:R-:W-:-:S03]  /*47d0*/  ISETP.LT.OR P0, PT, R23, 0x1, P0 ;  /* 0x000000011700780c */ /* 0x000fc60000701670 */
[----:B------:R-:W-:-:S04]  /*47e0*/  VIADD R11, R11, 0xfffffffe ;  /* 0xfffffffe0b0b7836 */ /* 0x000fc80000000000 */
[----:B----4-:R-:W-:-:S06]  /*47f0*/  IMAD.WIDE R16, R11, 0x4, R4 ;  /* 0x000000040b107825 */ /* 0x010fcc00078e0204 */
[----:B------:R-:W2:Y:S01]  /*4800*/  @!P0 LDG.E R11, desc[UR8][R16.64] ;  /* 0x00000008100b8981 */ /* 0x000ea2000c1e1900 */
[----:B---3--:R-:W-:-:S05]  /*4810*/  VIADD R14, R23, 0x1 ;  /* 0x00000001170e7836 */ /* 0x008fca0000000000 */
        /* <DEDUP_REMOVED lines=10> */
[----:B------:R-:W3:Y:S01]  /*48c0*/  @!P0 LDG.E R21, desc[UR8][R16.64+0x8] ;  /* 0x0000080810158981 */ /* 0x000ee2000c1e1900 */
[----:B------:R-:W-:-:S04]  /*48d0*/  ISETP.GT.AND P1, PT, R18, UR4, PT ;  /* 0x0000000412007c0c */ /* 0x000fc8000bf24270 */
[----:B------:R-:W-:Y:S01]  /*48e0*/  ISETP.LT.OR P1, PT, R18, 0x1, P1 ;  /* 0x000000011200780c */ /* 0x000fe20000f21670 */
[----:B------:R-:W-:-:S04]  /*48f0*/  VIADD R10, R10, 0x4 ;  /* 0x000000040a0a7836 */ /* 0x000fc80000000000 */
[----:B------:R-:W-:Y:S01]  /*4900*/  IMAD.IADD R23, R13, 0x1, R10 ;  /* 0x000000010d177824 */ /* 0x000fe200078e020a */
[----:B---3--:R3:W-:Y:S07]  /*4910*/  @!P0 STG.E desc[UR8][R14.64+0x8], R21 ;  /* 0x000008150e008986 */ /* 0x0087ee000c101908 */
[----:B0-----:R-:W4:Y:S01]  /*4920*/  @!P1 LDG.E R11, desc[UR8][R16.64+0xc] ;  /* 0x00000c08100b9981 */ /* 0x001f22000c1e1900 */
[----:B------:R-:W-:Y:S02]  /*4930*/  ISETP.GT.AND P0, PT, R23, UR4, PT ;  /* 0x0000000417007c0c */ /* 0x000fe4000bf04270 */
[----:B------:R-:W-:-:S02]  /*4940*/  IADD3 R18, PT, PT, R0, -UR4, R23 ;  /* 0x8000000400127c10 */ /* 0x000fc4000fffe017 */
[----:B------:R-:W-:-:S03]  /*4950*/  ISETP.LT.OR P0, PT, R23, 0x1, P0 ;  /* 0x000000011700780c */ /* 0x000fc60000701670 */
[----:B--2---:R-:W-:-:S04]  /*4960*/  VIADD R19, R18, 0xfffffffe ;  /* 0xfffffffe12137836 */ /* 0x004fc80000000000 */
[----:B------:R-:W-:Y:S01]  /*4970*/  IMAD.WIDE R4, R19, 0x4, R4 ;  /* 0x0000000413047825 */ /* 0x000fe200078e0204 */
[----:B------:R-:W-:Y:S01]  /*4980*/  IADD3 R18, PT, PT, R23, 0x1, RZ ;  /* 0x0000000117127810 */ /* 0x000fe20007ffe0ff */
[----:B----4-:R0:W-:Y:S04]  /*4990*/  @!P1 STG.E desc[UR8][R14.64+0xc], R11 ;  /* 0x00000c0b0e009986 */ /* 0x0101e8000c101908 */
[----:B------:R-:W2:Y:S01]  /*49a0*/  @!P0 LDG.E R19, desc[UR8][R4.64] ;  /* 0x0000000804138981 */ /* 0x000ea2000c1e1900 */
[----:B------:R-:W-:Y:S01]  /*49b0*/  ISETP.GT.AND P1, PT, R18, UR4, PT ;  /* 0x0000000412007c0c */ /* 0x000fe2000bf24270 */
[----:B------:R-:W-:-:S03]  /*49c0*/  IMAD.WIDE R16, R12, 0x4, R4 ;  /* 0x000000040c107825 */ /* 0x000fc600078e0204 */
[C---:B------:R-:W-:Y:S01]  /*49d0*/  ISETP.GT.U32.OR P1, PT, R23.reuse, 0x7ffffffe, P1 ;  /* 0x7ffffffe1700780c */ /* 0x040fe20000f24470 */
[----:B------:R-:W-:Y:S01]  /*49e0*/  VIADD R18, R23, 0x2 ;  /* 0x0000000217127836 */ /* 0x000fe20000000000 */
[----:B--2---:R4:W-:Y:S11]  /*49f0*/  @!P0 STG.E desc[UR8][R16.64], R19 ;  /* 0x0000001310008986 */ /* 0x0049f6000c101908 */
[----:B---3--:R-:W2:Y:S01]  /*4a00*/  @!P1 LDG.E R21, desc[UR8][R4.64+0x4] ;  /* 0x0000040804159981 */ /* 0x008ea2000c1e1900 */
[----:B------:R-:W-:-:S04]  /*4a10*/  ISETP.GT.AND P0, PT, R18, UR4, PT ;  /* 0x0000000412007c0c */ /* 0x000fc8000bf04270 */
[----:B------:R-:W-:Y:S01]  /*4a20*/  ISETP.LT.OR P0, PT, R18, 0x1, P0 ;  /* 0x000000011200780c */ /* 0x000fe20000701670 */
[----:B0-----:R-:W-:Y:S01]  /*4a30*/  VIADD R14, R23, 0x3 ;  /* 0x00000003170e7836 */ /* 0x001fe20000000000 */
[----:B--2---:R4:W-:Y:S11]  /*4a40*/  @!P1 STG.E desc[UR8][R16.64+0x4], R21 ;  /* 0x0000041510009986 */ /* 0x0049f6000c101908 */
[----:B------:R-:W2:Y:S01]  /*4a50*/  @!P0 LDG.E R11, desc[UR8][R4.64+0x8] ;  /* 0x00000808040b8981 */ /* 0x000ea2000c1e1900 */
[----:B------:R-:W-:-:S04]  /*4a60*/  ISETP.GT.AND P1, PT, R14, UR4, PT ;  /* 0x000000040e007c0c */ /* 0x000fc8000bf24270 */
[----:B------:R-:W-:Y:S01]  /*4a70*/  ISETP.LT.OR P1, PT, R14, 0x1, P1 ;  /* 0x000000010e00780c */ /* 0x000fe20000f21670 */
[----:B--2---:R4:W-:-:S12]  /*4a80*/  @!P0 STG.E desc[UR8][R16.64+0x8], R11 ;  /* 0x0000080b10008986 */ /* 0x0049d8000c101908 */
[----:B------:R-:W2:Y:S01]  /*4a90*/  @!P1 LDG.E R15, desc[UR8][R4.64+0xc] ;  /* 0x00000c08040f9981 */ /* 0x000ea2000c1e1900 */
[----:B------:R-:W-:Y:S01]  /*4aa0*/  VIADD R7, R7, 0x4 ;  /* 0x0000000407077836 */ /* 0x000fe20000000000 */
[----:B------:R-:W-:Y:S01]  /*4ab0*/  PLOP3.LUT P0, PT, PT, PT, PT, 0x8, 0x80 ;  /* 0x000000000080781c */ /* 0x000fe20003f0e170 */
[----:B------:R-:W-:-:S03]  /*4ac0*/  VIADD R10, R10, 0x4 ;  /* 0x000000040a0a7836 */ /* 0x000fc60000000000 */
[----:B------:R-:W-:Y:S01]  /*4ad0*/  IADD3 R7, PT, PT, R7, 0x4, RZ ;  /* 0x0000000407077810 */ /* 0x000fe20007ffe0ff */
[----:B--2---:R4:W-:Y:S08]  /*4ae0*/  @!P1 STG.E desc[UR8][R16.64+0xc], R15 ;  /* 0x00000c0f10009986 */ /* 0x0049f0000c101908 */
.L_x_719:
[----:B------:R-:W-:-:S13]  /*4af0*/  ISETP.NE.OR P0, PT, R7, RZ, P0 ;  /* 0x000000ff0700720c */ /* 0x000fda0000705670 */
[----:B------:R-:W-:Y:S05]  /*4b00*/  @!P0 BRA `(.L_x_715) ;  /* 0x0000000000708947 */ /* 0x000fea0003800000 */
.L_x_716:
[----:B--2-4-:R-:W-:-:S05]  /*4b10*/  IMAD.IADD R21, R13, 0x1, R10 ;  /* 0x000000010d157824 */ /* 0x014fca00078e020a */
[C---:B------:R-:W-:Y:S02]  /*4b20*/  ISETP.GT.AND P0, PT, R21.reuse, UR5, PT ;  /* 0x0000000515007c0c */ /* 0x040fe4000bf04270 */
[----:B------:R-:W-:Y:S02]  /*4b30*/  IADD3 R4, PT, PT, R0, -UR5, R21 ;  /* 0x8000000500047c10 */ /* 0x000fe4000fffe015 */
[----:B------:R-:W-:-:S03]  /*4b40*/  ISETP.LT.OR P0, PT, R21, 0x1, P0 ;  /* 0x000000011500780c */ /* 0x000fc60000701670 */
[----:B------:R-:W-:-:S04]  /*4b50*/  VIADD R5, R4, 0xfffffffe ;  /* 0xfffffffe04057836 */ /* 0x000fc80000000000 */
[----:B-1----:R-:W-:-:S06]  /*4b60*/  IMAD.WIDE R4, R5, 0x4, R2 ;  /* 0x0000000405047825 */ /* 0x002fcc00078e0202 */
[----:B------:R-:W2:Y:S01]  /*4b70*/  @!P0 LDG.E R11, desc[UR8][R4.64] ;  /* 0x00000008040b8981 */ /* 0x000ea2000c1e1900 */
[----:B---3--:R-:W-:-:S04]  /*4b80*/  IADD3 R14, PT, PT, R21, 0x1, RZ ;  /* 0x00000001150e7810 */ /* 0x008fc80007ffe0ff */
        /* <DEDUP_REMOVED lines=20> */
.L_x_715:
[----:B------:R-:W-:-:S13]  /*4cd0*/  ISETP.NE.AND P0, PT, R6, RZ, PT ;  /* 0x000000ff0600720c */ /* 0x000fda0003f05270 */
[----:B------:R-:W-:Y:S05]  /*4ce0*/  @!P0 BRA `(.L_x_707) ;  /* 0x0000000000448947 */ /* 0x000fea0003800000 */
[----:B------:R-:W-:Y:S01]  /*4cf0*/  IMAD.MOV R6, RZ, RZ, -R6 ;  /* 0x000000ffff067224 */ /* 0x000fe200078e0a06 */
[----:B------:R-:W0:Y:S01]  /*4d00*/  LDCU UR4, c[0x3][URZ] ;  /* 0x00c00000ff0477ac */ /* 0x000e220008000800 */
[----:B------:R-:W-:-:S05]  /*4d10*/  NOP ;  /* 0x0000000000007918 */ /* 0x000fca0000000000 */
.L_x_720:
        /* <DEDUP_REMOVED lines=10> */
[----:B------:R-:W-:Y:S01]  /*4dc0*/  VIADD R8, R8, 0x1 ;  /* 0x0000000108087836 */ /* 0x000fe20000000000 */
[----:B----4-:R0:W-:Y:S01]  /*4dd0*/  @!P0 STG.E desc[UR8][R4.64], R7 ;  /* 0x0000000704008986 */ /* 0x0101e2000c101908 */
[----:B------:R-:W-:-:S13]  /*4de0*/  ISETP.NE.AND P0, PT, R6, RZ, PT ;  /* 0x000000ff0600720c */ /* 0x000fda0003f05270 */
[----:B0-----:R-:W-:Y:S05]  /*4df0*/  @P0 BRA `(.L_x_720) ;  /* 0xfffffffc00c80947 */ /* 0x001fea000383ffff */
.L_x_707:
[----:B-1----:R-:W1:Y:S01]  /*4e00*/  LDC R7, c[0x3][RZ] ;  /* 0x00c00000ff077b82 */ /* 0x002e620000000800 */
[----:B------:R-:W-:-:S04]  /*4e10*/  IMAD R12, R9, R12, RZ ;  /* 0x0000000c090c7224 */ /* 0x000fc800078e02ff */
[----:B0---4-:R-:W-:Y:S01]  /*4e20*/  IMAD.IADD R5, R9, 0x1, R12 ;  /* 0x0000000109057824 */ /* 0x011fe200078e020c */
[----:B-1----:R-:W-:-:S13]  /*4e30*/  ISETP.NE.AND P0, PT, R7, -0x1, PT ;  /* 0xffffffff0700780c */ /* 0x002fda0003f05270 */
[----:B------:R-:W-:Y:S05]  /*4e40*/  @P0 BRA `(.L_x_721) ;  /* 0x00000000001c0947 */ /* 0x000fea0003800000 */
[----:B------:R-:W0:Y:S02]  /*4e50*/  LDC.64 R2, c[0x0][0x398] ;  /* 0x0000e600ff027b82 */ /* 0x000e240000000a00 */
[----:B0-----:R-:W-:-:S05]  /*4e60*/  IMAD.WIDE.U32 R2, R5, 0x4, R2 ;  /* 0x0000000405027825 */ /* 0x001fca00078e0002 */
[----:B------:R-:W4:Y:S02]  /*4e70*/  LDG.E R0, desc[UR8][R2.64+0x4] ;  /* 0x0000040802007981 */ /* 0x000f24000c1e1900 */
[----:B----4-:R-:W-:-:S04]  /*4e80*/  FADD R0, R0, R0 ;  /* 0x0000000000007221 */ /* 0x010fc80000000000 */
[----:B------:R-:W-:-:S05]  /*4e90*/  FMUL R5, R0, 0.5 ;  /* 0x3f00000000057820 */ /* 0x000fca0000400000 */
[----:B------:R-:W-:Y:S01]  /*4ea0*/  STG.E desc[UR8][R2.64], R5 ;  /* 0x0000000502007986 */ /* 0x000fe2000c101908 */
[----:B------:R-:W-:Y:S05]  /*4eb0*/  EXIT ;  /* 0x000000000000794d */ /* 0x000fea0003800000 */
.L_x_721:
[----:B------:R-:W0:Y:S01]  /*4ec0*/  LDC.64 R2, c[0x0][0x398] ;  /* 0x0000e600ff027b82 */ /* 0x000e220000000a00 */
[--C-:B------:R-:W-:Y:S01]  /*4ed0*/  IADD3 R5, PT, PT, R5, -0x2, -R7.reuse ;  /* 0xfffffffe05057810 */ /* 0x100fe20007ffe807 */
[----:B------:R-:W-:-:S04]  /*4ee0*/  IMAD.IADD R7, R12, 0x1, R7 ;  /* 0x000000010c077824 */ /* 0x000fc800078e0207 */
[----:B0-----:R-:W-:-:S04]  /*4ef0*/  IMAD.WIDE R4, R5, 0x4, R2 ;  /* 0x0000000405047825 */ /* 0x001fc800078e0202 */
[----:B------:R-:W-:Y:S02]  /*4f00*/  IMAD.WIDE R2, R7, 0x4, R2 ;  /* 0x0000000407027825 */ /* 0x000fe400078e0202 */
[----:B------:R-:W4:Y:S04]  /*4f10*/  LDG.E R5, desc[UR8][R4.64] ;  /* 0x0000000804057981 */ /* 0x000f28000c1e1900 */
[----:B------:R-:W4:Y:S02]  /*4f20*/  LDG.E R0, desc[UR8][R2.64] ;  /* 0x0000000802007981 */ /* 0x000f24000c1e1900 */
[----:B----4-:R-:W-:-:S04]  /*4f30*/  FADD R0, R0, R5 ;  /* 0x0000000500007221 */ /* 0x010fc80000000000 */
[----:B------:R-:W-:-:S05]  /*4f40*/  FMUL R7, R0, 0.5 ;  /* 0x3f00000000077820 */ /* 0x000fca0000400000 */
[----:B------:R-:W-:Y:S01]  /*4f50*/  STG.E desc[UR8][R2.64+0x4], R7 ;  /* 0x0000040702007986 */ /* 0x000fe2000c101908 */
[----:B------:R-:W-:Y:S05]  /*4f60*/  EXIT ;  /* 0x000000000000794d */ /* 0x000fea0003800000 */
.L_x_692:
[----:B------:R-:W-:-:S13]  /*4f70*/  ISETP.NE.AND P1, PT, R7, RZ, PT ;  /* 0x000000ff0700720c */ /* 0x000fda0003f25270 */
[----:B------:R-:W-:Y:S05]  /*4f80*/  @P1 BRA `(.L_x_722) ;  /* 0x0000002400d41947 */ /* 0x000fea0003800000 */
[----:B------:R-:W-:-:S13]  /*4f90*/  ISETP.GT.U32.AND P0, PT, R3, 0x7ffffffe, PT ;  /* 0x7ffffffe0300780c */ /* 0x000fda0003f04070 */
[----:B------:R-:W-:Y:S05]  /*4fa0*/  @P0 BRA `(.L_x_723) ;  /* 0x0000001c00fc0947 */ /* 0x000fea0003800000 */
[----:B------:R-:W1:Y:S02]  /*4fb0*/  LDCU UR4, c[0x0][0x380] ;  /* 0x00007000ff0477ac */ /* 0x000e640008000800 */
[----:B-1----:R-:W-:-:S09]  /*4fc0*/  UISETP.NE.AND UP0, UPT, UR4, 0x2, UPT ;  /* 0x000000020400788c */ /* 0x002fd2000bf05270 */
[----:B------:R-:W-:Y:S05]  /*4fd0*/  BRA.U UP0, `(.L_x_724) ;  /* 0x0000001100347547 */ /* 0x000fea000b800000 */
[----:B------:R-:W-:Y:S01]  /*4fe0*/  ISETP.GE.U32.AND P0, PT, R3, 0x3, PT ;  /* 0x000000030300780c */ /* 0x000fe20003f06070 */
[----:B------:R-:W-:Y:S01]  /*4ff0*/  HFMA2 R2, -RZ, RZ, 0, 0 ;  /* 0x00000000ff027431 */ /* 0x000fe200000001ff */
[----:B------:R-:W-:-:S11]  /*5000*/  LOP3.LUT R0, R11, 0x3, RZ, 0xc0, !PT ;  /* 0x000000030b007812 */ /* 0x000fd600078ec0ff */
[----:B------:R-:W-:Y:S05]  /*5010*/  @!P0 BRA `(.L_x_725) ;  /* 0x0000000c00d48947 */ /* 0x000fea0003800000 */
[----:B------:R-:W-:Y:S01]  /*5020*/  LOP3.LUT R2, R11, 0xfffffffc, RZ, 0xc0, !PT ;  /* 0xfffffffc0b027812 */ /* 0x000fe200078ec0ff */
[----:B------:R-:W1:Y:S01]  /*5030*/  LDC.64 R6, c[0x0][0x398] ;  /* 0x0000e600ff067b82 */ /* 0x000e620000000a00 */
[----:B------:R-:W2:Y:S01]  /*5040*/  LDCU UR5, c[0x3][URZ] ;  /* 0x00c00000ff0577ac */ /* 0x000ea20008000800 */
[----:B------:R-:W-:Y:S02]  /*5050*/  IMAD.MOV.U32 R8, RZ, RZ, RZ ;  /* 0x000000ffff087224 */ /* 0x000fe400078e00ff */
[----:B------:R-:W-:-:S05]  /*5060*/  IMAD.MOV R3, RZ, RZ, -R2 ;  /* 0x000000ffff037224 */ /* 0x000fca00078e0a02 */
[----:B------:R-:W-:-:S13]  /*5070*/  ISETP.GE.AND P0, PT, R3, RZ, PT ;  /* 0x000000ff0300720c */ /* 0x000fda0003f06270 */
[----:B--2---:R-:W-:Y:S05]  /*5080*/  @P0 BRA `(.L_x_726) ;  /* 0x0000000c00300947 */ /* 0x004fea0003800000 */
[----:B------:R-:W-:Y:S01]  /*5090*/  IMAD.MOV R10, RZ, RZ, -R3 ;  /* 0x000000ffff0a7224 */ /* 0x000fe200078e0a03 */
[----:B------:R-:W-:-:S04]  /*50a0*/  PLOP3.LUT P0, PT, PT, PT, PT, 0x80, 0x8 ;  /* 0x000000000008781c */ /* 0x000fc80003f0f070 */
[----:B------:R-:W-:-:S13]  /*50b0*/  ISETP.GT.AND P1, PT, R10, 0xc, PT ;  /* 0x0000000c0a00780c */ /* 0x000fda0003f24270 */
[----:B------:R-:W-:Y:S05]  /*50c0*/  @!P1 BRA `(.L_x_727) ;  /* 0x0000000800009947 */ /* 0x000fea0003800000 */
[----:B------:R-:W2:Y:S01]  /*50d0*/  LDC.64 R10, c[0x0][0x398] ;  /* 0x0000e600ff0a7b82 */ /* 0x000ea20000000a00 */
[----:B------:R-:W-:Y:S01]  /*50e0*/  PLOP3.LUT P0, PT, PT, PT, PT, 0x8, 0x80 ;  /* 0x000000000080781c */ /* 0x000fe20003f0e170 */
[----:B------:R-:W3:Y:S01]  /*50f0*/  LDCU UR4, c[0x3][URZ] ;  /* 0x00c00000ff0477ac */ /* 0x000ee20008000800 */
[----:B------:R-:W-:-:S11]  /*5100*/  NOP ;  /* 0x0000000000007918 */ /* 0x000fd60000000000 */
.L_x_728:
[----:B0---4-:R-:W-:-:S04]  /*5110*/  IADD3 R25, PT, PT, R13, R8, RZ ;  /* 0x000000080d197210 */ /* 0x011fc80007ffe0ff */
[----:B---3--:R-:W-:Y:S01]  /*5120*/  ISETP.GT.AND P1, PT, R25, UR4, PT ;  /* 0x0000000419007c0c */ /* 0x008fe2000bf24270 */
[----:B------:R-:W-:-:S03]  /*5130*/  IMAD.IADD R17, R12, 0x1, R25 ;  /* 0x000000010c117824 */ /* 0x000fc600078e0219 */
[----:B------:R-:W-:Y:S01]  /*5140*/  ISETP.LT.OR P1, PT, R25, 0x1, P1 ;  /* 0x000000011900780c */ /* 0x000fe20000f21670 */
[----:B--2---:R-:W-:-:S12]  /*5150*/  IMAD.WIDE R16, R17, 0x4, R10 ;  /* 0x0000000411107825 */ /* 0x004fd800078e020a */
        /* <DEDUP_REMOVED lines=22> */
[----:B------:R-:W-:Y:S01]  /*52c0*/  IADD3 R26, PT, PT, R13, 0x4, R8 ;  /* 0x000000040d1a7810 */ /* 0x000fe20007ffe008 */
[----:B--2---:R-:W-:-:S03]  /*52d0*/  @!P2 IMAD.WIDE.U32 R14, R24, 0x4, R10 ;  /* 0x00000004180ea825 */ /* 0x004fc600078e000a */
[----:B------:R-:W-:Y:S01]  /*52e0*/  ISETP.GT.AND P1, PT, R26, UR4, PT ;  /* 0x000000041a007c0c */ /* 0x000fe2000bf24270 */
[----:B------:R-:W-:-:S03]  /*52f0*/  IMAD.IADD R21, R12, 0x1, R26 ;  /* 0x000000010c157824 */ /* 0x000fc600078e021a */
[----:B------:R-:W-:Y:S01]  /*5300*/  ISETP.LT.OR P1, PT, R26, 0x1, P1 ;  /* 0x000000011a00780c */ /* 0x000fe20000f21670 */
[----:B------:R-:W-:-:S04]  /*5310*/  IMAD.WIDE R20, R21, 0x4, R10 ;  /* 0x0000000415147825 */ /* 0x000fc800078e020a */
[----:B---3--:R-:W-:-:S05]  /*5320*/  @!P2 FADD R27, -R18, -RZ ;  /* 0x800000ff121ba221 */ /* 0x008fca0000000100 */
[----:B------:R2:W-:Y:S04]  /*5330*/  @!P2 STG.E desc[UR8][R14.64], R27 ;  /* 0x0000001b0e00a986 */ /* 0x0005e8000c101908 */
[----:B------:R-:W3:Y:S01]  /*5340*/  @!P1 LDG.E R18, desc[UR8][R20.64] ;  /* 0x0000000814129981 */ /* 0x000ee2000c1e1900 */
[----:B0-----:R-:W-:Y:S02]  /*5350*/  VIADD R29, R25, 0x5 ;  /* 0x00000005191d7836 */ /* 0x001fe40000000000 */
[----:B------:R-:W-:-:S03]  /*5360*/  @!P1 IMAD.WIDE.U32 R16, R26, 0x4, R10 ;  /* 0x000000041a109825 */ /* 0x000fc600078e000a */
[----:B------:R-:W-:-:S04]  /*5370*/  ISETP.GT.AND P2, PT, R29, UR4, PT ;  /* 0x000000041d007c0c */ /* 0x000fc8000bf44270 */
[----:B------:R-:W-:Y:S01]  /*5380*/  ISETP.GT.U32.OR P2, PT, R26, 0x7ffffffe, P2 ;  /* 0x7ffffffe1a00780c */ /* 0x000fe20001744470 */
[----:B---3--:R-:W-:-:S05]  /*5390*/  @!P1 FADD R23, -R18, -RZ ;  /* 0x800000ff12179221 */ /* 0x008fca0000000100 */
[----:B------:R0:W-:Y:S07]  /*53a0*/  @!P1 STG.E desc[UR8][R16.64], R23 ;  /* 0x0000001710009986 */ /* 0x0001ee000c101908 */
[----:B------:R-:W3:Y:S01]  /*53b0*/  @!P2 LDG.E R18, desc[UR8][R20.64+0x4] ;  /* 0x000004081412a981 */ /* 0x000ee2000c1e1900 */
[----:B------:R-:W-:Y:S02]  /*53c0*/  VIADD R22, R25, 0x6 ;  /* 0x0000000619167836 */ /* 0x000fe40000000000 */
[----:B--2---:R-:W-:-:S03]  /*53d0*/  @!P2 IMAD.WIDE.U32 R14, R29, 0x4, R10 ;  /* 0x000000041d0ea825 */ /* 0x004fc600078e000a */
[----:B------:R-:W-:-:S04]  /*53e0*/  ISETP.GT.AND P1, PT, R22, UR4, PT ;  /* 0x0000000416007c0c */ /* 0x000fc8000bf24270 */
[----:B------:R-:W-:Y:S01]  /*53f0*/  ISETP.LT.OR P1, PT, R22, 0x1, P1 ;  /* 0x000000011600780c */ /* 0x000fe20000f21670 */
[----:B---3--:R-:W-:-:S05]  /*5400*/  @!P2 FADD R27, -R18, -RZ ;  /* 0x800000ff121ba221 */ /* 0x008fca0000000100 */
        /* <DEDUP_REMOVED lines=10> */
[----:B------:R-:W-:-:S03]  /*54b0*/  @!P2 IMAD.WIDE.U32 R16, R24, 0x4, R10 ;  /* 0x000000041810a825 */ /* 0x000fc600078e000a */
[----:B------:R-:W-:Y:S01]  /*54c0*/  ISETP.GT.AND P1, PT, R26, UR4, PT ;  /* 0x000000041a007c0c */ /* 0x000fe2000bf24270 */
[----:B--2---:R-:W-:-:S03]  /*54d0*/  IMAD.IADD R15, R12, 0x1, R26 ;  /* 0x000000010c0f7824 */ /* 0x004fc600078e021a */
        /* <DEDUP_REMOVED lines=59> */
[----:B------:R-:W-:Y:S01]  /*5890*/  ISETP.GE.AND P1, PT, R3, -0xc, PT ;  /* 0xfffffff40300780c */ /* 0x000fe20003f26270 */
[----:B--2---:R-:W-:-:S05]  /*58a0*/  @!P2 FADD R29, -R18, -RZ ;  /* 0x800000ff121da221 */ /* 0x004fca0000000100 */
[----:B------:R4:W-:Y:S07]  /*58b0*/  @!P2 STG.E desc[UR8][R22.64], R29 ;  /* 0x0000001d1600a986 */ /* 0x0009ee000c101908 */
[----:B------:R-:W-:Y:S05]  /*58c0*/  @!P1 BRA `(.L_x_728) ;  /* 0xfffffff800109947 */ /* 0x000fea000383ffff */
.L_x_727:
[----:B------:R-:W-:-:S05]  /*58d0*/  IMAD.MOV R10, RZ, RZ, -R3 ;  /* 0x000000ffff0a7224 */ /* 0x000fca00078e0a03 */
[----:B------:R-:W-:-:S13]  /*58e0*/  ISETP.GT.AND P1, PT, R10, 0x4, PT ;  /* 0x000000040a00780c */ /* 0x000fda0003f24270 */
[----:B------:R-:W-:Y:S05]  /*58f0*/  @!P1 BRA `(.L_x_729) ;  /* 0x00000004000c9947 */ /* 0x000fea0003800000 */
[----:B------:R-:W2:Y:S01]  /*5900*/  LDCU UR4, c[0x3][URZ] ;  /* 0x00c00000ff0477ac */ /* 0x000ea20008000800 */
[----:B------:R-:W3:Y:S01]  /*5910*/  LDC.64 R10, c[0x0][0x398] ;  /* 0x0000e600ff0a7b82 */ /* 0x000ee20000000a00 */
[----:B0---4-:R-:W-:-:S05]  /*5920*/  IADD3 R25, PT, PT, R13, R8, RZ ;  /* 0x000000080d197210 */ /* 0x011fca0007ffe0ff */
[----:B------:R-:W-:Y:S01]  /*5930*/  IMAD.IADD R17, R12, 0x1, R25 ;  /* 0x000000010c117824 */ /* 0x000fe200078e0219 */
[----:B--2---:R-:W-:-:S04]  /*5940*/  ISETP.GT.AND P0, PT, R25, UR4, PT ;  /* 0x0000000419007c0c */ /* 0x004fc8000bf04270 */
[----:B------:R-:W-:Y:S01]  /*5950*/  ISETP.LT.OR P0, PT, R25, 0x1, P0 ;  /* 0x000000011900780c */ /* 0x000fe20000701670 */
[----:B---3--:R-:W-:-:S12]  /*5960*/  IMAD.WIDE R16, R17, 0x4, R10 ;  /* 0x0000000411107825 */ /* 0x008fd800078e020a */
        /* <DEDUP_REMOVED lines=19> */
[----:B------:R-:W-:Y:S02]  /*5aa0*/  VIADD R8, R8, 0x4 ;  /* 0x0000000408087836 */ /* 0x000fe40000000000 */
[----:B---3--:R-:W-:-:S05]  /*5ab0*/  @!P0 FADD R29, -R18, -RZ ;  /* 0x800000ff121d8221 */ /* 0x008fca0000000100 */
[----:B------:R0:W-:Y:S05]  /*5ac0*/  @!P0 STG.E desc[UR8][R22.64], R29 ;  /* 0x0000001d16008986 */ /* 0x0001ea000c101908 */
[----:B------:R-:W3:Y:S01]  /*5ad0*/  @!P1 LDG.E R14, desc[UR8][R16.64+0xc] ;  /* 0x00000c08100e9981 */ /* 0x000ee2000c1e1900 */
[----:B------:R-:W-:Y:S02]  /*5ae0*/  IMAD.IADD R25, R13, 0x1, R8 ;  /* 0x000000010d197824 */ /* 0x000fe400078e0208 */
[----:B--2---:R-:W-:-:S03]  /*5af0*/  @!P1 IMAD.WIDE.U32 R20, R24, 0x4, R10 ;  /* 0x0000000418149825 */ /* 0x004fc600078e000a */
[----:B------:R-:W-:Y:S01]  /*5b00*/  ISETP.GT.AND P0, PT, R25, UR4, PT ;  /* 0x0000000419007c0c */ /* 0x000fe2000bf04270 */
[----:B------:R-:W-:-:S03]  /*5b10*/  IMAD.IADD R15, R12, 0x1, R25 ;  /* 0x000000010c0f7824 */ /* 0x000fc600078e0219 */
[----:B------:R-:W-:Y:S01]  /*5b20*/  ISETP.LT.OR P0, PT, R25, 0x1, P0 ;  /* 0x000000011900780c */ /* 0x000fe20000701670 */
[----:B---3--:R-:W-:Y:S01]  /*5b30*/  @!P1 FADD R27, -R14, -RZ ;  /* 0x800000ff0e1b9221 */ /* 0x008fe20000000100 */
[----:B------:R-:W-:-:S04]  /*5b40*/  IMAD.WIDE R14, R15, 0x4, R10 ;  /* 0x000000040f0e7825 */ /* 0x000fc800078e020a */
[----:B------:R2:W-:Y:S07]  /*5b50*/  @!P1 STG.E desc[UR8][R20.64], R27 ;  /* 0x0000001b14009986 */ /* 0x0005ee000c101908 */
[----:B------:R-:W3:Y:S01]  /*5b60*/  @!P0 LDG.E R18, desc[UR8][R14.64] ;  /* 0x000000080e128981 */ /* 0x000ee2000c1e1900 */
[C---:B0-----:R-:W-:Y:S01]  /*5b70*/  IADD3 R29, PT, PT, R25.reuse, 0x1, RZ ;  /* 0x00000001191d7810 */ /* 0x041fe20007ffe0ff */
[----:B------:R-:W-:-:S03]  /*5b80*/  @!P0 IMAD.WIDE.U32 R16, R25, 0x4, R10 ;  /* 0x0000000419108825 */ /* 0x000fc600078e000a */
[----:B------:R-:W-:-:S04]  /*5b90*/  ISETP.GT.AND P1, PT, R29, UR4, PT ;  /* 0x000000041d007c0c */ /* 0x000fc8000bf24270 */
[C---:B------:R-:W-:Y:S01]  /*5ba0*/  ISETP.GT.U32.OR P1, PT, R25.reuse, 0x7ffffffe, P1 ;  /* 0x7ffffffe1900780c */ /* 0x040fe20000f24470 */
[----:B------:R-:W-:Y:S02]  /*5bb0*/  VIADD R22, R25, 0x2 ;  /* 0x0000000219167836 */ /* 0x000fe40000000000 */
[----:B---3--:R-:W-:-:S05]  /*5bc0*/  @!P0 FADD R23, -R18, -RZ ;  /* 0x800000ff12178221 */ /* 0x008fca0000000100 */
[----:B------:R0:W-:Y:S05]  /*5bd0*/  @!P0 STG.E desc[UR8][R16.64], R23 ;  /* 0x0000001710008986 */ /* 0x0001ea000c101908 */
[----:B------:R-:W3:Y:S01]  /*5be0*/  @!P1 LDG.E R18, desc[UR8][R14.64+0x4] ;  /* 0x000004080e129981 */ /* 0x000ee2000c1e1900 */
[----:B------:R-:W-:Y:S01]  /*5bf0*/  ISETP.GT.AND P0, PT, R22, UR4, PT ;  /* 0x0000000416007c0c */ /* 0x000fe2000bf04270 */
[----:B--2---:R-:W-:-:S03]  /*5c00*/  @!P1 IMAD.WIDE.U32 R20, R29, 0x4, R10 ;  /* 0x000000041d149825 */ /* 0x004fc600078e000a */
[----:B------:R-:W-:Y:S01]  /*5c10*/  ISETP.LT.OR P0, PT, R22, 0x1, P0 ;  /* 0x000000011600780c */ /* 0x000fe20000701670 */
[----:B------:R-:W-:Y:S02]  /*5c20*/  VIADD R25, R25, 0x3 ;  /* 0x0000000319197836 */ /* 0x000fe40000000000 */
[----:B---3--:R-:W-:-:S05]  /*5c30*/  @!P1 FADD R27, -R18, -RZ ;  /* 0x800000ff121b9221 */ /* 0x008fca0000000100 */
        /* <DEDUP_REMOVED lines=9> */
[----:B------:R-:W-:-:S03]  /*5cd0*/  PLOP3.LUT P0, PT, PT, PT, PT, 0x8, 0x80 ;  /* 0x000000000080781c */ /* 0x000fc60003f0e170 */
[----:B------:R-:W-:Y:S02]  /*5ce0*/  VIADD R3, R3, 0x4 ;  /* 0x0000000403037836 */ /* 0x000fe40000000000 */
[----:B------:R-:W-:-:S03]  /*5cf0*/  VIADD R8, R8, 0x4 ;  /* 0x0000000408087836 */ /* 0x000fc60000000000 */
[----:B------:R-:W-:Y:S01]  /*5d00*/  IADD3 R3, PT, PT, R3, 0x4, RZ ;  /* 0x0000000403037810 */ /* 0x000fe20007ffe0ff */
[----:B---3--:R-:W-:-:S05]  /*5d10*/  @!P1 FADD R25, -R18, -RZ ;  /* 0x800000ff12199221 */ /* 0x008fca0000000100 */
[----:B------:R2:W-:Y:S02]  /*5d20*/  @!P1 STG.E desc[UR8][R10.64], R25 ;  /* 0x000000190a009986 */ /* 0x0005e4000c101908 */
.L_x_729:
[----:B------:R-:W-:-:S13]  /*5d30*/  ISETP.NE.OR P0, PT, R3, RZ, P0 ;  /* 0x000000ff0300720c */ /* 0x000fda0000705670 */
[----:B------:R-:W-:Y:S05]  /*5d40*/  @!P0 BRA `(.L_x_725) ;  /* 0x0000000000888947 */ /* 0x000fea0003800000 */
.L_x_726:
[----:B0-234-:R-:W-:-:S04]  /*5d50*/  IMAD.IADD R25, R13, 0x1, R8 ;  /* 0x000000010d197824 */ /* 0x01dfc800078e0208 */
[----:B------:R-:W-:Y:S01]  /*5d60*/  IMAD.IADD R11, R12, 0x1, R25 ;  /* 0x000000010c0b7824 */ /* 0x000fe200078e0219 */
[----:B------:R-:W-:-:S03]  /*5d70*/  ISETP.GT.AND P0, PT, R25, UR5, PT ;  /* 0x0000000519007c0c */ /* 0x000fc6000bf04270 */
[----:B-1----:R-:W-:Y:S01]  /*5d80*/  IMAD.WIDE R10, R11, 0x4, R6 ;  /* 0x000000040b0a7825 */ /* 0x002fe200078e0206 */
        /* <DEDUP_REMOVED lines=16> */
[----:B------:R-:W2:Y:S01]  /*5e90*/  @!P0 LDG.E R18, desc[UR8][R10.64+0x8] ;  /* 0x000008080a128981 */ /* 0x000ea2000c1e1900 */
[----:B------:R-:W-:Y:S01]  /*5ea0*/  ISETP.GT.AND P1, PT, R29, UR5, PT ;  /* 0x000000051d007c0c */ /* 0x000fe2000bf24270 */
[----:B0-----:R-:W-:-:S03]  /*5eb0*/  @!P0 IMAD.WIDE.U32 R14, R27, 0x4, R6 ;  /* 0x000000041b0e8825 */ /* 0x001fc600078e0006 */
[----:B------:R-:W-:Y:S01]  /*5ec0*/  ISETP.LT.OR P1, PT, R29, 0x1, P1 ;  /* 0x000000011d00780c */ /* 0x000fe20000f21670 */
[----:B--2---:R-:W-:-:S05]  /*5ed0*/  @!P0 FADD R25, -R18, -RZ ;  /* 0x800000ff12198221 */ /* 0x004fca0000000100 */
[----:B------:R3:W-:Y:S07]  /*5ee0*/  @!P0 STG.E desc[UR8][R14.64], R25 ;  /* 0x000000190e008986 */ /* 0x0007ee000c101908 */
[----:B------:R-:W2:Y:S01]  /*5ef0*/  @!P1 LDG.E R18, desc[UR8][R10.64+0xc] ;  /* 0x00000c080a129981 */ /* 0x000ea2000c1e1900 */
[----:B------:R-:W-:Y:S01]  /*5f00*/  @!P1 IMAD.WIDE.U32 R20, R29, 0x4, R6 ;  /* 0x000000041d149825 */ /* 0x000fe200078e0006 */
[----:B------:R-:W-:-:S03]  /*5f10*/  IADD3 R8, PT, PT, R8, 0x4, RZ ;  /* 0x0000000408087810 */ /* 0x000fc60007ffe0ff */
[----:B------:R-:W-:-:S05]  /*5f20*/  VIADD R3, R3, 0x4 ;  /* 0x0000000403037836 */ /* 0x000fca0000000000 */
[----:B------:R-:W-:Y:S01]  /*5f30*/  ISETP.NE.AND P0, PT, R3, RZ, PT ;  /* 0x000000ff0300720c */ /* 0x000fe20003f05270 */
[----:B--2---:R-:W-:-:S05]  /*5f40*/  @!P1 FADD R27, -R18, -RZ ;  /* 0x800000ff121b9221 */ /* 0x004fca0000000100 */
[----:B------:R3:W-:Y:S07]  /*5f50*/  @!P1 STG.E desc[UR8][R20.64], R27 ;  /* 0x0000001b14009986 */ /* 0x0007ee000c101908 */
[----:B------:R-:W-:Y:S05]  /*5f60*/  @P0 BRA `(.L_x_726) ;  /* 0xfffffffc00780947 */ /* 0x000fea000383ffff */
.L_x_725:
[----:B------:R-:W-:-:S13]  /*5f70*/  ISETP.NE.AND P0, PT, R0, RZ, PT ;  /* 0x000000ff0000720c */ /* 0x000fda0003f05270 */
[----:B------:R-:W-:Y:S05]  /*5f80*/  @!P0 BRA `(.L_x_723) ;  /* 0x0000001000048947 */ /* 0x000fea0003800000 */
[----:B------:R-:W-:Y:S01]  /*5f90*/  IMAD.MOV R0, RZ, RZ, -R0 ;  /* 0x000000ffff007224 */ /* 0x000fe200078e0a00 */
[----:B------:R-:W0:Y:S01]  /*5fa0*/  LDCU UR4, c[0x3][URZ] ;  /* 0x00c00000ff0477ac */ /* 0x000e220008000800 */
[----:B------:R-:W-:-:S05]  /*5fb0*/  NOP ;  /* 0x0000000000007918 */ /* 0x000fca0000000000 */
.L_x_730:
[----:B------:R-:W-:-:S05]  /*5fc0*/  IMAD.IADD R3, R13, 0x1, R2 ;  /* 0x000000010d037824 */ /* 0x000fca00078e0202 */
[----:B0-----:R-:W-:-:S04]  /*5fd0*/  ISETP.GT.AND P0, PT, R3, UR4, PT ;  /* 0x0000000403007c0c */ /* 0x001fc8000bf04270 */
[----:B------:R-:W-:-:S13]  /*5fe0*/  ISETP.LT.OR P0, PT, R3, 0x1, P0 ;  /* 0x000000010300780c */ /* 0x000fda0000701670 */
[----:B--2---:R-:W0:Y:S01]  /*5ff0*/  @!P0 LDC.64 R10, c[0x0][0x398] ;  /* 0x0000e600ff0a8b82 */ /* 0x004e220000000a00 */
[----:B-1----:R-:W-:-:S04]  /*6000*/  @!P0 IMAD.IADD R7, R12, 0x1, R3 ;  /* 0x000000010c078824 */ /* 0x002fc800078e0203 */
[----:B0-----:R-:W-:-:S06]  /*6010*/  @!P0 IMAD.WIDE R6, R7, 0x4, R10 ;  /* 0x0000000407068825 */ /* 0x001fcc00078e020a */
[----:B------:R-:W2:Y:S01]  /*6020*/  @!P0 LDG.E R6, desc[UR8][R6.64] ;  /* 0x0000000806068981 */ /* 0x000ea2000c1e1900 */
[----:B------:R-:W-:Y:S01]  /*6030*/  @!P0 IMAD.WIDE.U32 R10, R3, 0x4, R10 ;  /* 0x00000004030a8825 */ /* 0x000fe200078e000a */
[----:B------:R-:W-:-:S03]  /*6040*/  IADD3 R0, PT, PT, R0, 0x1, RZ ;  /* 0x0000000100007810 */ /* 0x000fc60007ffe0ff */
[----:B--2---:R-:W-:-:S05]  /*6050*/  @!P0 FADD R3, -R6, -RZ ;  /* 0x800000ff06038221 */ /* 0x004fca0000000100 */
[----:B------:R0:W-:Y:S01]  /*6060*/  @!P0 STG.E desc[UR8][R10.64], R3 ;  /* 0x000000030a008986 */ /* 0x0001e2000c101908 */
[----:B------:R-:W-:-:S13]  /*6070*/  ISETP.NE.AND P0, PT, R0, RZ, PT ;  /* 0x000000ff0000720c */ /* 0x000fda0003f05270 */
[----:B0-----:R-:W-:Y:S05]  /*6080*/  @!P0 BRA `(.L_x_723) ;  /* 0x0000000c00c48947 */ /* 0x001fea0003800000 */
[----:B------:R-:W-:Y:S01]  /*6090*/  VIADD R2, R2, 0x1 ;  /* 0x0000000102027836 */ /* 0x000fe20000000000 */
[----:B------:R-:W-:Y:S06]  /*60a0*/  BRA `(.L_x_730) ;  /* 0xfffffffc00c47947 */ /* 0x000fec000383ffff */
.L_x_724:
[----:B------:R-:W-:Y:S01]  /*60b0*/  ISETP.GE.U32.AND P0, PT, R3, 0x3, PT ;  /* 0x000000030300780c */ /* 0x000fe20003f06070 */
[----:B------:R-:W-:Y:S01]  /*60c0*/  IMAD.MOV.U32 R2, RZ, RZ, RZ ;  /* 0x000000ffff027224 */ /* 0x000fe200078e00ff */
[----:B------:R-:W-:-:S11]  /*60d0*/  LOP3.LUT R0, R11, 0x3, RZ, 0xc0, !PT ;  /* 0x000000030b007812 */ /* 0x000fd600078ec0ff */
[----:B------:R-:W-:Y:S05]  /*60e0*/  @!P0 BRA `(.L_x_731) ;  /* 0x0000000c00648947 */ /* 0x000fea0003800000 */
[----:B------:R-:W-:Y:S01]  /*60f0*/  LOP3.LUT R2, R11, 0xfffffffc, RZ, 0xc0, !PT ;  /* 0xfffffffc0b027812 */ /* 0x000fe200078ec0ff */
[----:B------:R-:W1:Y:S01]  /*6100*/  LDC.64 R6, c[0x0][0x398] ;  /* 0x0000e600ff067b82 */ /* 0x000e620000000a00 */
[----:B------:R-:W2:Y:S01]  /*6110*/  LDCU UR5, c[0x3][URZ] ;  /* 0x00c00000ff0577ac */ /* 0x000ea20008000800 */
[----:B------:R-:W-:Y:S02]  /*6120*/  HFMA2 R8, -RZ, RZ, 0, 0 ;  /* 0x00000000ff087431 */ /* 0x000fe400000001ff */
        /* <DEDUP_REMOVED lines=11> */
.L_x_734:
[----:B0---4-:R-:W-:-:S04]  /*61e0*/  IMAD.IADD R25, R13, 0x1, R8 ;  /* 0x000000010d197824 */ /* 0x011fc800078e0208 */
[----:B------:R-:W-:Y:S01]  /*61f0*/  IMAD.IADD R17, R12, 0x1, R25 ;  /* 0x000000010c117824 */ /* 0x000fe200078e0219 */
[----:B---3--:R-:W-:-:S03]  /*6200*/  ISETP.GT.AND P1, PT, R25, UR4, PT ;  /* 0x0000000419007c0c */ /* 0x008fc6000bf24270 */
[----:B--2---:R-:W-:Y:S01]  /*6210*/  IMAD.WIDE R16, R17, 0x4, R10 ;  /* 0x0000000411107825 */ /* 0x004fe200078e020a */
        /* <DEDUP_REMOVED lines=23> */
[----:B--2---:R-:W-:Y:S01]  /*6390*/  @!P2 IMAD.WIDE.U32 R14, R24, 0x4, R10 ;  /* 0x00000004180ea825 */ /* 0x004fe200078e000a */
        /* <DEDUP_REMOVED lines=12> */
[----:B--2---:R-:W-:-:S03]  /*6460*/  @!P2 IMAD.WIDE.U32 R14, R24, 0x4, R10 ;  /* 0x00000004180ea825 */ /* 0x004fc600078e000a */
        /* <DEDUP_REMOVED lines=11> */
[----:B--2---:R-:W-:-:S02]  /*6520*/  IMAD.IADD R15, R12, 0x1, R26 ;  /* 0x000000010c0f7824 */ /* 0x004fc400078e021a */
[----:B------:R-:W-:Y:S01]  /*6530*/  @!P2 IMAD.WIDE.U32 R16, R24, 0x4, R10 ;  /* 0x000000041810a825 */ /* 0x000fe200078e000a */
[----:B------:R-:W-:-:S03]  /*6540*/  ISETP.LT.OR P1, PT, R26, 0x1, P1 ;  /* 0x000000011a00780c */ /* 0x000fc60000f21670 */
[--C-:B------:R-:W-:Y:S01]  /*6550*/  IMAD.WIDE R14, R15, 0x4, R10.reuse ;  /* 0x000000040f0e7825 */ /* 0x100fe200078e020a */
[----:B------:R-:W-:Y:S01]  /*6560*/  IADD3 R24, PT, PT, R25, 0x9, RZ ;  /* 0x0000000919187810 */ /* 0x000fe20007ffe0ff */
[----:B----4-:R0:W-:Y:S08]  /*6570*/  @!P2 STG.E desc[UR8][R16.64], R27 ;  /* 0x0000001b1000a986 */ /* 0x0101f0000c101908 */
[----:B------:R-:W2:Y:S01]  /*6580*/  @!P1 LDG.E R29, desc[UR8][R14.64] ;  /* 0x000000080e1d9981 */ /* 0x000ea2000c1e1900 */
[----:B------:R-:W-:Y:S01]  /*6590*/  ISETP.GT.AND P2, PT, R24, UR4, PT ;  /* 0x0000000418007c0c */ /* 0x000fe2000bf44270 */
[----:B------:R-:W-:-:S03]  /*65a0*/  @!P1 IMAD.WIDE.U32 R20, R26, 0x4, R10 ;  /* 0x000000041a149825 */ /* 0x000fc600078e000a */
[----:B------:R-:W-:Y:S01]  /*65b0*/  ISETP.GT.U32.OR P2, PT, R26, 0x7ffffffe, P2 ;  /* 0x7ffffffe1a00780c */ /* 0x000fe20001744470 */
[----:B---3--:R-:W-:Y:S01]  /*65c0*/  VIADD R18, R25, 0xa ;  /* 0x0000000a19127836 */ /* 0x008fe20000000000 */
[----:B--2---:R2:W-:Y:S11]  /*65d0*/  @!P1 STG.E desc[UR8][R20.64], R29 ;  /* 0x0000001d14009986 */ /* 0x0045f6000c101908 */
        /* <DEDUP_REMOVED lines=8> */
[----:B--2---:R-:W-:-:S03]  /*6660*/  @!P1 IMAD.WIDE.U32 R20, R18, 0x4, R10 ;  /* 0x0000000412149825 */ /* 0x004fc600078e000a */
        /* <DEDUP_REMOVED lines=17> */
[----:B--2---:R-:W2:Y:S01]  /*6780*/  @!P2 LDG.E R27, desc[UR8][R16.64+0x4] ;  /* 0x00000408101ba981 */ /* 0x004ea2000c1e1900 */
[----:B------:R-:W-:Y:S01]  /*6790*/  ISETP.GT.AND P1, PT, R24, UR4, PT ;  /* 0x0000000418007c0c */ /* 0x000fe2000bf24270 */
[----:B------:R-:W-:-:S03]  /*67a0*/  @!P2 IMAD.WIDE.U32 R20, R26, 0x4, R10 ;  /* 0x000000041a14a825 */ /* 0x000fc600078e000a */
[C---:B------:R-:W-:Y:S01]  /*67b0*/  ISETP.LT.OR P1, PT, R24.reuse, 0x1, P1 ;  /* 0x000000011800780c */ /* 0x040fe20000f21670 */
[----:B0-----:R-:W-:Y:S01]  /*67c0*/  VIADD R23, R25, 0xf ;  /* 0x0000000f19177836 */ /* 0x001fe20000000000 */
[----:B--2---:R4:W-:Y:S11]  /*67d0*/  @!P2 STG.E desc[UR8][R20.64], R27 ;  /* 0x0000001b1400a986 */ /* 0x0049f6000c101908 */
[----:B------:R-:W2:Y:S01]  /*67e0*/  @!P1 LDG.E R29, desc[UR8][R16.64+0x8] ;  /* 0x00000808101d9981 */ /* 0x000ea2000c1e1900 */
[----:B------:R-:W-:Y:S01]  /*67f0*/  ISETP.GT.AND P2, PT, R23, UR4, PT ;  /* 0x0000000417007c0c */ /* 0x000fe2000bf44270 */
[----:B---3--:R-:W-:-:S03]  /*6800*/  @!P1 IMAD.WIDE.U32 R14, R24, 0x4, R10 ;  /* 0x00000004180e9825 */ /* 0x008fc600078e000a */
[C---:B------:R-:W-:Y:S02]  /*6810*/  ISETP.LT.OR P2, PT, R23.reuse, 0x1, P2 ;  /* 0x000000011700780c */ /* 0x040fe40001741670 */
[----:B--2---:R4:W-:Y:S11]  /*6820*/  @!P1 STG.E desc[UR8][R14.64], R29 ;  /* 0x0000001d0e009986 */ /* 0x0049f6000c101908 */
[----:B------:R-:W2:Y:S01]  /*6830*/  @!P2 LDG.E R25, desc[UR8][R16.64+0xc] ;  /* 0x00000c081019a981 */ /* 0x000ea2000c1e1900 */
[----:B------:R-:W-:Y:S01]  /*6840*/  @!P2 IMAD.WIDE.U32 R22, R23, 0x4, R10 ;  /* 0x000000041716a825 */ /* 0x000fe200078e000a */
[----:B------:R-:W-:-:S03]  /*6850*/  IADD3 R8, PT, PT, R8, 0x10, RZ ;  /* 0x0000001008087810 */ /* 0x000fc60007ffe0ff */
[----:B------:R-:W-:-:S05]  /*6860*/  VIADD R3, R3, 0x10 ;  /* 0x0000001003037836 */ /* 0x000fca0000000000 */
[----:B------:R-:W-:Y:S01]  /*6870*/  ISETP.GE.AND P1, PT, R3, -0xc, PT ;  /* 0xfffffff40300780c */ /* 0x000fe20003f26270 */
[----:B--2---:R4:W-:-:S12]  /*6880*/  @!P2 STG.E desc[UR8][R22.64], R25 ;  /* 0x000000191600a986 */ /* 0x0049d8000c101908 */
[----:B------:R-:W-:Y:S05]  /*6890*/  @!P1 BRA `(.L_x_734) ;  /* 0xfffffff800509947 */ /* 0x000fea000383ffff */
.L_x_733:
[----:B------:R-:W-:-:S05]  /*68a0*/  IMAD.MOV R10, RZ, RZ, -R3 ;  /* 0x000000ffff0a7224 */ /* 0x000fca00078e0a03 */
[----:B------:R-:W-:-:S13]  /*68b0*/  ISETP.GT.AND P1, PT, R10, 0x4, PT ;  /* 0x000000040a00780c */ /* 0x000fda0003f24270 */
[----:B------:R-:W-:Y:S05]  /*68c0*/  @!P1 BRA `(.L_x_735) ;  /* 0x0000000000ec9947 */ /* 0x000fea0003800000 */
[----:B------:R-:W2:Y:S01]  /*68d0*/  LDCU UR4, c[0x3][URZ] ;  /* 0x00c00000ff0477ac */ /* 0x000ea20008000800 */
[----:B------:R-:W3:Y:S01]  /*68e0*/  LDC.64 R10, c[0x0][0x398] ;  /* 0x0000e600ff0a7b82 */ /* 0x000ee20000000a00 */
[----:B0---4-:R-:W-:-:S04]  /*68f0*/  IMAD.IADD R25, R13, 0x1, R8 ;  /* 0x000000010d197824 */ /* 0x011fc800078e0208 */
[----:B------:R-:W-:Y:S01]  /*6900*/  IMAD.IADD R17, R12, 0x1, R25 ;  /* 0x000000010c117824 */ /* 0x000fe200078e0219 */
[----:B--2---:R-:W-:-:S04]  /*6910*/  ISETP.GT.AND P0, PT, R25, UR4, PT ;  /* 0x0000000419007c0c */ /* 0x004fc8000bf04270 */
[----:B------:R-:W-:Y:S01]  /*6920*/  ISETP.LT.OR P0, PT, R25, 0x1, P0 ;  /* 0x000000011900780c */ /* 0x000fe20000701670 */
[----:B---3--:R-:W-:-:S12]  /*6930*/  IMAD.WIDE R16, R17, 0x4, R10 ;  /* 0x0000000411107825 */ /* 0x008fd800078e020a */
        /* <DEDUP_REMOVED lines=21> */
[C---:B------:R-:W-:Y:S01]  /*6a90*/  ISETP.GT.AND P0, PT, R25.reuse, UR4, PT ;  /* 0x0000000419007c0c */ /* 0x040fe2000bf04270 */
[----:B------:R-:W-:Y:S02]  /*6aa0*/  IMAD.IADD R15, R12, 0x1, R25 ;  /* 0x000000010c0f7824 */ /* 0x000fe400078e0219 */
[----:B--2---:R-:W-:Y:S01]  /*6ab0*/  @!P1 IMAD.WIDE.U32 R20, R24, 0x4, R10 ;  /* 0x0000000418149825 */ /* 0x004fe200078e000a */
[----:B------:R-:W-:-:S03]  /*6ac0*/  ISETP.LT.OR P0, PT, R25, 0x1, P0 ;  /* 0x000000011900780c */ /* 0x000fc60000701670 */
[----:B------:R-:W-:-:S04]  /*6ad0*/  IMAD.WIDE R14, R15, 0x4, R10 ;  /* 0x000000040f0e7825 */ /* 0x000fc800078e020a */
[----:B0-----:R-:W-:Y:S01]  /*6ae0*/  VIADD R29, R25, 0x1 ;  /* 0x00000001191d7836 */ /* 0x001fe20000000000 */
[----:B---3--:R0:W-:Y:S05]  /*6af0*/  @!P1 STG.E desc[UR8][R20.64], R18 ;  /* 0x0000001214009986 */ /* 0x0081ea000c101908 */
[----:B------:R-:W2:Y:S01]  /*6b00*/  @!P0 LDG.E R27, desc[UR8][R14.64] ;  /* 0x000000080e1b8981 */ /* 0x000ea2000c1e1900 */
[----:B------:R-:W-:Y:S01]  /*6b10*/  ISETP.GT.AND P1, PT, R29, UR4, PT ;  /* 0x000000041d007c0c */ /* 0x000fe2000bf24270 */
[----:B------:R-:W-:-:S03]  /*6b20*/  @!P0 IMAD.WIDE.U32 R16, R25, 0x4, R10 ;  /* 0x0000000419108825 */ /* 0x000fc600078e000a */
[C---:B------:R-:W-:Y:S01]  /*6b30*/  ISETP.GT.U32.OR P1, PT, R25.reuse, 0x7ffffffe, P1 ;  /* 0x7ffffffe1900780c */ /* 0x040fe20000f24470 */
[----:B------:R-:W-:Y:S01]  /*6b40*/  VIADD R22, R25, 0x2 ;  /* 0x0000000219167836 */ /* 0x000fe20000000000 */
[----:B--2---:R2:W-:Y:S11]  /*6b50*/  @!P0 STG.E desc[UR8][R16.64], R27 ;  /* 0x0000001b10008986 */ /* 0x0045f6000c101908 */
[----:B------:R-:W3:Y:S01]  /*6b60*/  @!P1 LDG.E R23, desc[UR8][R14.64+0x4] ;  /* 0x000004080e179981 */ /* 0x000ee2000c1e1900 */
[----:B------:R-:W-:Y:S01]  /*6b70*/  ISETP.GT.AND P0, PT, R22, UR4, PT ;  /* 0x0000000416007c0c */ /* 0x000fe2000bf04270 */
[----:B0-----:R-:W-:-:S03]  /*6b80*/  @!P1 IMAD.WIDE.U32 R20, R29, 0x4, R10 ;  /* 0x000000041d149825 */ /* 0x001fc600078e000a */
[----:B------:R-:W-:Y:S02]  /*6b90*/  ISETP.LT.OR P0, PT, R22, 0x1, P0 ;  /* 0x000000011600780c */ /* 0x000fe40000701670 */
[----:B------:R-:W-:Y:S01]  /*6ba0*/  IADD3 R18, PT, PT, R25, 0x3, RZ ;  /* 0x0000000319127810 */ /* 0x000fe20007ffe0ff */
[----:B---3--:R3:W-:Y:S10]  /*6bb0*/  @!P1 STG.E desc[UR8][R20.64], R23 ;  /* 0x0000001714009986 */ /* 0x0087f4000c101908 */
        /* <DEDUP_REMOVED lines=9> */
[----:B------:R-:W-:Y:S02]  /*6c50*/  VIADD R8, R8, 0x4 ;  /* 0x0000000408087836 */ /* 0x000fe40000000000 */
[----:B------:R-:W-:Y:S01]  /*6c60*/  VIADD R3, R3, 0x4 ;  /* 0x0000000403037836 */ /* 0x000fe20000000000 */
[----:B--2---:R3:W-:Y:S06]  /*6c70*/  @!P1 STG.E desc[UR8][R10.64], R25 ;  /* 0x000000190a009986 */ /* 0x0047ec000c101908 */
.L_x_735:
[----:B------:R-:W-:-:S13]  /*6c80*/  ISETP.EQ.AND P1, PT, R3, RZ, PT ;  /* 0x000000ff0300720c */ /* 0x000fda0003f22270 */
[----:B------:R-:W-:Y:S05]  /*6c90*/  @!P0 BRA P1, `(.L_x_731) ;  /* 0x0000000000788947 */ /* 0x000fea0000800000 */
.L_x_732:
[----:B0-2-4-:R-:W-:-:S04]  /*6ca0*/  IADD3 R27, PT, PT, R13, R8, RZ ;  /* 0x000000080d1b7210 */ /* 0x015fc80007ffe0ff */
[----:B------:R-:W-:Y:S01]  /*6cb0*/  ISETP.GT.AND P0, PT, R27, UR5, PT ;  /* 0x000000051b007c0c */ /* 0x000fe2000bf04270 */
[----:B---3--:R-:W-:-:S03]  /*6cc0*/  IMAD.IADD R11, R12, 0x1, R27 ;  /* 0x000000010c0b7824 */ /* 0x008fc600078e021b */
[----:B------:R-:W-:Y:S01]  /*6cd0*/  ISETP.LT.OR P0, PT, R27, 0x1, P0 ;  /* 0x000000011b00780c */ /* 0x000fe20000701670 */
[----:B-1----:R-:W-:-:S12]  /*6ce0*/  IMAD.WIDE R10, R11, 0x4, R6 ;  /* 0x000000040b0a7825 */ /* 0x002fd800078e0206 */
        /* <DEDUP_REMOVED lines=25> */
.L_x_731:
[----:B------:R-:W-:-:S13]  /*6e80*/  ISETP.NE.AND P0, PT, R0, RZ, PT ;  /* 0x000000ff0000720c */ /* 0x000fda0003f05270 */
[----:B------:R-:W-:Y:S05]  /*6e90*/  @!P0 BRA `(.L_x_723) ;  /* 0x0000000000408947 */ /* 0x000fea0003800000 */
[----:B------:R-:W-:Y:S01]  /*6ea0*/  IMAD.MOV R0, RZ, RZ, -R0 ;  /* 0x000000ffff007224 */ /* 0x000fe200078e0a00 */
[----:B------:R-:W0:Y:S01]  /*6eb0*/  LDCU UR4, c[0x3][URZ] ;  /* 0x00c00000ff0477ac */ /* 0x000e220008000800 */
[----:B------:R-:W-:-:S05]  /*6ec0*/  NOP ;  /* 0x0000000000007918 */ /* 0x000fca0000000000 */
.L_x_736:
[----:B------:R-:W-:-:S04]  /*6ed0*/  IADD3 R3, PT, PT, R13, R2, RZ ;  /* 0x000000020d037210 */ /* 0x000fc80007ffe0ff */
[----:B0-----:R-:W-:-:S04]  /*6ee0*/  ISETP.GT.AND P0, PT, R3, UR4, PT ;  /* 0x0000000403007c0c */ /* 0x001fc8000bf04270 */
[----:B------:R-:W-:-:S13]  /*6ef0*/  ISETP.LT.OR P0, PT, R3, 0x1, P0 ;  /* 0x000000010300780c */ /* 0x000fda0000701670 */
[----:B---3--:R-:W0:Y:S01]  /*6f00*/  @!P0 LDC.64 R10, c[0x0][0x398] ;  /* 0x0000e600ff0a8b82 */ /* 0x008e220000000a00 */
[----:B-1----:R-:W-:-:S04]  /*6f10*/  @!P0 IMAD.IADD R7, R12, 0x1, R3 ;  /* 0x000000010c078824 */ /* 0x002fc800078e0203 */
        /* <DEDUP_REMOVED lines=8> */
.L_x_723:
[----:B------:R-:W-:-:S13]  /*6fa0*/  ISETP.GT.U32.AND P0, PT, R4, 0x7ffffffe, PT ;  /* 0x7ffffffe0400780c */ /* 0x000fda0003f04070 */
[----:B------:R-:W-:Y:S05]  /*6fb0*/  @P0 BRA `(.L_x_737) ;  /* 0x0000000400700947 */ /* 0x000fea0003800000 */
[----:B------:R-:W-:Y:S01]  /*6fc0*/  ISETP.GE.U32.AND P0, PT, R4, 0x3, PT ;  /* 0x000000030400780c */ /* 0x000fe20003f06070 */
[----:B-1----:R-:W-:Y:S01]  /*6fd0*/  HFMA2 R6, -RZ, RZ, 0, 0 ;  /* 0x00000000ff067431 */ /* 0x002fe200000001ff */
[----:B------:R-:W-:-:S11]  /*6fe0*/  LOP3.LUT R0, R5, 0x3, RZ, 0xc0, !PT ;  /* 0x0000000305007812 */ /* 0x000fd600078ec0ff */
[----:B------:R-:W-:Y:S05]  /*6ff0*/  @!P0 BRA `(.L_x_738) ;  /* 0x0000000400008947 */ /* 0x000fea0003800000 */
[----:B0-234-:R-:W0:Y:S01]  /*7000*/  LDC R14, c[0x3][RZ] ;  /* 0x00c00000ff0e7b82 */ /* 0x01de220000000800 */
[----:B------:R-:W1:Y:S01]  /*7010*/  LDCU UR4, c[0x3][URZ] ;  /* 0x00c00000ff0477ac */ /* 0x000e620008000800 */
[----:B------:R-:W-:Y:S01]  /*7020*/  LOP3.LUT R6, R5, 0xfffffffc, RZ, 0xc0, !PT ;  /* 0xfffffffc05067812 */ /* 0x000fe200078ec0ff */
[----:B------:R-:W-:-:S04]  /*7030*/  VIADD R8, R19, 0x2 ;  /* 0x0000000213087836 */ /* 0x000fc80000000000 */
[----:B------:R-:W-:Y:S01]  /*7040*/  IMAD.MOV R20, RZ, RZ, -R6 ;  /* 0x000000ffff147224 */ /* 0x000fe200078e0a06 */
[----:B------:R-:W2:Y:S08]  /*7050*/  LDC R7, c[0x3][RZ] ;  /* 0x00c00000ff077b82 */ /* 0x000eb00000000800 */
[----:B------:R-:W3:Y:S01]  /*7060*/  LDC R18, c[0x0][0x380] ;  /* 0x0000e000ff127b82 */ /* 0x000ee20000000800 */
[----:B-1----:R-:W-:-:S07]  /*7070*/  MOV R11, UR4 ;  /* 0x00000004000b7c02 */ /* 0x002fce0008000f00 */
[----:B------:R-:W1:Y:S01]  /*7080*/  LDC.64 R2, c[0x0][0x398] ;  /* 0x0000e600ff027b82 */ /* 0x000e620000000a00 */
[C---:B0-----:R-:W-:Y:S02]  /*7090*/  IMAD.SHL.U32 R10, R14.reuse, 0x4, RZ ;  /* 0x000000040e0a7824 */ /* 0x041fe400078e00ff */
[C---:B------:R-:W-:Y:S02]  /*70a0*/  IMAD.SHL.U32 R13, R14.reuse, 0x2, RZ ;  /* 0x000000020e0d7824 */ /* 0x040fe400078e00ff */
[----:B------:R-:W-:Y:S02]  /*70b0*/  IMAD R14, R14, 0x3, RZ ;  /* 0x000000030e0e7824 */ /* 0x000fe400078e02ff */
[----:B------:R-:W-:-:S07]  /*70c0*/  VIADD R15, R10, 0x8 ;  /* 0x000000080a0f7836 */ /* 0x000fce0000000000 */
.L_x_747:
[C---:B0-2-4-:R-:W-:Y:S01]  /*70d0*/  VIADD R16, R8.reuse, 0xfffffffe ;  /* 0xfffffffe08107836 */ /* 0x055fe20000000000 */
[C---:B------:R-:W-:Y:S01]  /*70e0*/  IADD3 R4, PT, PT, R8.reuse, 0x1, RZ ;  /* 0x0000000108047810 */ /* 0x040fe20007ffe0ff */
[----:B------:R-:W-:Y:S01]  /*70f0*/  BSSY.RECONVERGENT B1, `(.L_x_739) ;  /* 0x000000d000017945 */ /* 0x000fe20003800200 */
[-C--:B--2---:R-:W-:Y:S02]  /*7100*/  ISETP.GT.AND P3, PT, R8, R7.reuse, PT ;  /* 0x000000070800720c */ /* 0x084fe40003f64270 */
[-C--:B------:R-:W-:Y:S02]  /*7110*/  ISETP.GT.AND P0, PT, R16, R7.reuse, PT ;  /* 0x000000071000720c */ /* 0x080fe40003f04270 */
[-C--:B------:R-:W-:Y:S02]  /*7120*/  ISETP.GT.AND P1, PT, R4, R7.reuse, PT ;  /* 0x000000070400720c */ /* 0x080fe40003f24270 */
[C---:B------:R-:W-:Y:S02]  /*7130*/  ISETP.LT.OR P0, PT, R16.reuse, 0x1, P0 ;  /* 0x000000011000780c */ /* 0x040fe40000701670 */
[----:B------:R-:W-:-:S11]  /*7140*/  ISETP.GE.AND P2, PT, R16, R7, PT ;  /* 0x000000071000720c */ /* 0x000fd60003f46270 */
[----:B------:R-:W-:Y:S05]  /*7150*/  @P0 BRA `(.L_x_740) ;  /* 0x0000000000180947 */ /* 0x000fea0003800000 */
[----:B-1----:R-:W-:-:S05]  /*7160*/  IMAD.WIDE R4, R11, 0x4, R2 ;  /* 0x000000040b047825 */ /* 0x002fca00078e0202 */
[----:B------:R-:W2:Y:S01]  /*7170*/  LDG.E R16, desc[UR8][R4.64] ;  /* 0x0000000804107981 */ /* 0x000ea2000c1e1900 */
[----:B---3--:R-:W-:-:S13]  /*7180*/  ISETP.NE.AND P0, PT, R18, 0x1, PT ;  /* 0x000000011200780c */ /* 0x008fda0003f05270 */
[----:B--2---:R-:W-:Y:S01]  /*7190*/  @!P0 FADD R17, -R16, -RZ ;  /* 0x800000ff10118221 */ /* 0x004fe20000000100 */
[----:B------:R-:W-:-:S05]  /*71a0*/  @P0 IMAD.MOV.U32 R17, RZ, RZ, R16 ;  /* 0x000000ffff110224 */ /* 0x000fca00078e0010 */
[----:B------:R0:W-:Y:S02]  /*71b0*/  STG.E desc[UR8][R4.64+0x4], R17 ;  /* 0x0000041104007986 */ /* 0x0001e4000c101908 */
.L_x_740:
[----:B------:R-:W-:Y:S05]  /*71c0*/  BSYNC.RECONVERGENT B1 ;  /* 0x0000000000017941 */ /* 0x000fea0003800200 */
.L_x_739:
[----:B------:R-:W-:Y:S04]  /*71d0*/  BSSY.RECONVERGENT B1, `(.L_x_741) ;  /* 0x0000008000017945 */ /* 0x000fe80003800200 */
[----:B------:R-:W-:Y:S05]  /*71e0*/  @P2 BRA `(.L_x_742) ;  /* 0x0000000000182947 */ /* 0x000fea0003800000 */
[----:B0-----:R-:W-:-:S04]  /*71f0*/  VIADD R5, R13, 0x2 ;  /* 0x000000020d057836 */ /* 0x001fc80000000000 */
[----:B-1----:R-:W-:-:S05]  /*7200*/  IMAD.WIDE R4, R5, 0x4, R2 ;  /* 0x0000000405047825 */ /* 0x002fca00078e0202 */
[----:B------:R-:W2:Y:S01]  /*7210*/  LDG.E R16, desc[UR8][R4.64] ;  /* 0x0000000804107981 */ /* 0x000ea2000c1e1900 */
[----:B---3--:R-:W-:-:S13]  /*7220*/  ISETP.NE.AND P0, PT, R18, 0x1, PT ;  /* 0x000000011200780c */ /* 0x008fda0003f05270 */
[----:B--2---:R-:W-:-:S05]  /*7230*/  @!P0 FADD R16, -R16, -RZ ;  /* 0x800000ff10108221 */ /* 0x004fca0000000100 */
[----:B------:R2:W-:Y:S02]  /*7240*/  STG.E desc[UR8][R4.64+0x4], R16 ;  /* 0x0000041004007986 */ /* 0x0005e4000c101908 */
.L_x_742:
[----:B------:R-:W-:Y:S05]  /*7250*/  BSYNC.RECONVERGENT B1 ;  /* 0x0000000000017941 */ /* 0x000fea0003800200 */
.L_x_741:
[----:B------:R-:W-:Y:S04]  /*7260*/  BSSY.RECONVERGENT B1, `(.L_x_743) ;  /* 0x0000008000017945 */ /* 0x000fe80003800200 */
[----:B------:R-:W-:Y:S05]  /*7270*/  @P3 BRA `(.L_x_744) ;  /* 0x0000000000183947 */ /* 0x000fea0003800000 */
[----:B0-2---:R-:W-:-:S04]  /*7280*/  VIADD R5, R14, 0x4 ;  /* 0x000000040e057836 */ /* 0x005fc80000000000 */
[----:B-1----:R-:W-:-:S05]  /*7290*/  IMAD.WIDE R4, R5, 0x4, R2 ;  /* 0x0000000405047825 */ /* 0x002fca00078e0202 */
[----:B------:R-:W2:Y:S01]  /*72a0*/  LDG.E R16, desc[UR8][R4.64] ;  /* 0x0000000804107981 */ /* 0x000ea2000c1e1900 */
[----:B---3--:R-:W-:-:S13]  /*72b0*/  ISETP.NE.AND P0, PT, R18, 0x1, PT ;  /* 0x000000011200780c */ /* 0x008fda0003f05270 */
[----:B--2---:R-:W-:-:S05]  /*72c0*/  @!P0 FADD R16, -R16, -RZ ;  /* 0x800000ff10108221 */ /* 0x004fca0000000100 */
[----:B------:R4:W-:Y:S02]  /*72d0*/  STG.E desc[UR8][R4.64+0x4], R16 ;  /* 0x0000041004007986 */ /* 0x0009e4000c101908 */
.L_x_744:
[----:B------:R-:W-:Y:S05]  /*72e0*/  BSYNC.RECONVERGENT B1 ;  /* 0x0000000000017941 */ /* 0x000fea0003800200 */
.L_x_743:
[----:B------:R-:W-:Y:S04]  /*72f0*/  BSSY.RECONVERGENT B1, `(.L_x_745) ;  /* 0x0000008000017945 */ /* 0x000fe80003800200 */
[----:B------:R-:W-:Y:S05]  /*7300*/  @P1 BRA `(.L_x_746) ;  /* 0x0000000000181947 */ /* 0x000fea0003800000 */
[----:B0-2-4-:R-:W-:-:S05]  /*7310*/  IADD3 R5, PT, PT, R10, 0x6, RZ ;  /* 0x000000060a057810 */ /* 0x015fca0007ffe0ff */
[----:B-1----:R-:W-:-:S05]  /*7320*/  IMAD.WIDE R4, R5, 0x4, R2 ;  /* 0x0000000405047825 */ /* 0x002fca00078e0202 */
[----:B------:R-:W2:Y:S01]  /*7330*/  LDG.E R16, desc[UR8][R4.64] ;  /* 0x0000000804107981 */ /* 0x000ea2000c1e1900 */
[----:B---3--:R-:W-:-:S13]  /*7340*/  ISETP.NE.AND P0, PT, R18, 0x1, PT ;  /* 0x000000011200780c */ /* 0x008fda0003f05270 */
[----:B--2---:R-:W-:-:S05]  /*7350*/  @!P0 FADD R16, -R16, -RZ ;  /* 0x800000ff10108221 */ /* 0x004fca0000000100 */
[----:B------:R0:W-:Y:S02]  /*7360*/  STG.E desc[UR8][R4.64+0x4], R16 ;  /* 0x0000041004007986 */ /* 0x0001e4000c101908 */
.L_x_746:
[----:B------:R-:W-:Y:S05]  /*7370*/  BSYNC.RECONVERGENT B1 ;  /* 0x0000000000017941 */ /* 0x000fea0003800200 */
.L_x_745:
[----:B------:R-:W-:Y:S01]  /*7380*/  VIADD R20, R20, 0x4 ;  /* 0x0000000414147836 */ /* 0x000fe20000000000 */
[C---:B------:R-:W-:Y:S01]  /*7390*/  IADD3 R13, PT, PT, R15.reuse, R13, RZ ;  /* 0x0000000d0f0d7210 */ /* 0x040fe20007ffe0ff */
[----:B------:R-:W-:Y:S02]  /*73a0*/  VIADD R8, R8, 0x4 ;  /* 0x0000000408087836 */ /* 0x000fe40000000000 */
[C---:B------:R-:W-:Y:S01]  /*73b0*/  IMAD.IADD R11, R15.reuse, 0x1, R11 ;  /* 0x000000010f0b7824 */ /* 0x040fe200078e020b */
[----:B------:R-:W-:Y:S01]  /*73c0*/  ISETP.NE.AND P0, PT, R20, RZ, PT ;  /* 0x000000ff1400720c */ /* 0x000fe20003f05270 */
[C---:B------:R-:W-:Y:S02]  /*73d0*/  IMAD.IADD R10, R15.reuse, 0x1, R10 ;  /* 0x000000010f0a7824 */ /* 0x040fe400078e020a */
[----:B------:R-:W-:-:S10]  /*73e0*/  IMAD.IADD R14, R15, 0x1, R14 ;  /* 0x000000010f0e7824 */ /* 0x000fd400078e020e */
[----:B------:R-:W-:Y:S05]  /*73f0*/  @P0 BRA `(.L_x_747) ;  /* 0xfffffffc00340947 */ /* 0x000fea000383ffff */
.L_x_738:
[----:B------:R-:W-:-:S13]  /*7400*/  ISETP.NE.AND P0, PT, R0, RZ, PT ;  /* 0x000000ff0000720c */ /* 0x000fda0003f05270 */
[----:B------:R-:W-:Y:S05]  /*7410*/  @!P0 BRA `(.L_x_737) ;  /* 0x0000000000588947 */ /* 0x000fea0003800000 */
[----:B------:R-:W1:Y:S01]  /*7420*/  LDC R8, c[0x3][RZ] ;  /* 0x00c00000ff087b82 */ /* 0x000e620000000800 */
[----:B------:R-:W5:Y:S01]  /*7430*/  LDCU UR4, c[0x3][URZ] ;  /* 0x00c00000ff0477ac */ /* 0x000f620008000800 */
[----:B------:R-:W-:Y:S01]  /*7440*/  IMAD.IADD R19, R19, 0x1, R6 ;  /* 0x0000000113137824 */ /* 0x000fe200078e0206 */
[----:B------:R-:W-:-:S05]  /*7450*/  IADD3 R0, PT, PT, -R0, RZ, RZ ;  /* 0x000000ff00007210 */ /* 0x000fca0007ffe1ff */
[----:B--23--:R-:W2:Y:S08]  /*7460*/  LDC R10, c[0x0][0x380] ;  /* 0x0000e000ff0a7b82 */ /* 0x00ceb00000000800 */
[----:B0---4-:R-:W0:Y:S01]  /*7470*/  LDC.64 R4, c[0x0][0x398] ;  /* 0x0000e600ff047b82 */ /* 0x011e220000000a00 */
[----:B-----5:R-:W-:-:S07]  /*7480*/  IMAD R7, R12, R19, UR4 ;  /* 0x000000040c077e24 */ /* 0x020fce000f8e0213 */
.L_x_750:
[C---:B-1----:R-:W-:Y:S01]  /*7490*/  ISETP.GT.AND P0, PT, R19.reuse, R8, PT ;  /* 0x000000081300720c */ /* 0x042fe20003f04270 */
[----:B------:R-:W-:Y:S01]  /*74a0*/  VIADD R0, R0, 0x1 ;  /* 0x0000000100007836 */ /* 0x000fe20000000000 */
[----:B------:R-:W-:Y:S02]  /*74b0*/  BSSY.RECONVERGENT B1, `(.L_x_748) ;  /* 0x0000009000017945 */ /* 0x000fe40003800200 */
[----:B------:R-:W-:Y:S02]  /*74c0*/  ISETP.LT.OR P0, PT, R19, 0x1, P0 ;  /* 0x000000011300780c */ /* 0x000fe40000701670 */
[----:B------:R-:W-:-:S11]  /*74d0*/  ISETP.NE.AND P1, PT, R0, RZ, PT ;  /* 0x000000ff0000720c */ /* 0x000fd60003f25270 */
[----:B------:R-:W-:Y:S05]  /*74e0*/  @P0 BRA `(.L_x_749) ;  /* 0x0000000000140947 */ /* 0x000fea0003800000 */
[----:B0-----:R-:W-:-:S05]  /*74f0*/  IMAD.WIDE R2, R7, 0x4, R4 ;  /* 0x0000000407027825 */ /* 0x001fca00078e0204 */
[----:B------:R-:W3:Y:S01]  /*7500*/  LDG.E R6, desc[UR8][R2.64] ;  /* 0x0000000802067981 */ /* 0x000ee2000c1e1900 */
[----:B--2---:R-:W-:-:S13]  /*7510*/  ISETP.NE.AND P0, PT, R10, 0x1, PT ;  /* 0x000000010a00780c */ /* 0x004fda0003f05270 */
[----:B---3--:R-:W-:-:S05]  /*7520*/  @!P0 FADD R6, -R6, -RZ ;  /* 0x800000ff06068221 */ /* 0x008fca0000000100 */
[----:B------:R1:W-:Y:S02]  /*7530*/  STG.E desc[UR8][R2.64+0x4], R6 ;  /* 0x0000040602007986 */ /* 0x0003e4000c101908 */
.L_x_749:
[----:B------:R-:W-:Y:S05]  /*7540*/  BSYNC.RECONVERGENT B1 ;  /* 0x0000000000017941 */ /* 0x000fea0003800200 */
.L_x_748:
[----:B------:R-:W-:Y:S02]  /*7550*/  VIADD R19, R19, 0x1 ;  /* 0x0000000113137836 */ /* 0x000fe40000000000 */
[----:B------:R-:W-:Y:S01]  /*7560*/  IMAD.IADD R7, R12, 0x1, R7 ;  /* 0x000000010c077824 */ /* 0x000fe200078e0207 */
[----:B------:R-:W-:Y:S06]  /*7570*/  @P1 BRA `(.L_x_750) ;  /* 0xfffffffc00c41947 */ /* 0x000fec000383ffff */
.L_x_737:
[----:B-1----:R-:W1:Y:S02]  /*7580*/  LDC R7, c[0x3][RZ] ;  /* 0x00c00000ff077b82 */ /* 0x002e640000000800 */
[----:B-1----:R-:W-:-:S13]  /*7590*/  ISETP.NE.AND P0, PT, R7, -0x1, PT ;  /* 0xffffffff0700780c */ /* 0x002fda0003f05270 */
[----:B------:R-:W-:Y:S05]  /*75a0*/  @P0 BRA `(.L_x_751) ;  /* 0x0000000000280947 */ /* 0x000fea0003800000 */
[----:B------:R-:W1:Y:S08]  /*75b0*/  LDC.64 R2, c[0x0][0x398] ;  /* 0x0000e600ff027b82 */ /* 0x000e700000000a00 */
[----:B0-2-4-:R-:W0:Y:S01]  /*75c0*/  LDC.64 R4, c[0x0][0x398] ;  /* 0x0000e600ff047b82 */ /* 0x015e220000000a00 */
[----:B-1----:R-:W-:-:S06]  /*75d0*/  IMAD.WIDE.U32 R12, R12, 0x4, R2 ;  /* 0x000000040c0c7825 */ /* 0x002fcc00078e0002 */
[----:B------:R-:W2:Y:S04]  /*75e0*/  LDG.E R13, desc[UR8][R12.64] ;  /* 0x000000080c0d7981 */ /* 0x000ea8000c1e1900 */
[----:B0-----:R-:W2:Y:S01]  /*75f0*/  LDG.E R4, desc[UR8][R4.64+0x4] ;  /* 0x0000040804047981 */ /* 0x001ea2000c1e1900 */
[----:B------:R-:W-:-:S04]  /*7600*/  IMAD.WIDE.U32 R2, R9, 0x4, R2 ;  /* 0x0000000409027825 */ /* 0x000fc800078e0002 */
[----:B--2---:R-:W-:-:S04]  /*7610*/  FADD R0, R4, R13 ;  /* 0x0000000d04007221 */ /* 0x004fc80000000000 */
[----:B------:R-:W-:-:S05]  /*7620*/  FMUL R7, R0, 0.5 ;  /* 0x3f00000000077820 */ /* 0x000fca0000400000 */
[----:B------:R-:W-:Y:S01]  /*7630*/  STG.E desc[UR8][R2.64], R7 ;  /* 0x0000000702007986 */ /* 0x000fe2000c101908 */
[----:B------:R-:W-:Y:S05]  /*7640*/  EXIT ;  /* 0x000000000000794d */ /* 0x000fea0003800000 */
.L_x_751:
[----:B------:R-:W0:Y:S02]  /*7650*/  LDC.64 R2, c[0x0][0x398] ;  /* 0x0000e600ff027b82 */ /* 0x000e240000000a00 */
[----:B0-2-4-:R-:W-:-:S05]  /*7660*/  IMAD.WIDE R4, R7, 0x4, R2 ;  /* 0x0000000407047825 */ /* 0x015fca00078e0202 */
[----:B------:R-:W2:Y:S01]  /*7670*/  LDG.E R0, desc[UR8][R4.64] ;  /* 0x0000000804007981 */ /* 0x000ea2000c1e1900 */
[----:B------:R-:W-:-:S06]  /*7680*/  IMAD.WIDE R2, R7, 0x4, R4 ;  /* 0x0000000407027825 */ /* 0x000fcc00078e0204 */
[----:B------:R-:W2:Y:S02]  /*7690*/  LDG.E R3, desc[UR8][R2.64+0xc] ;  /* 0x00000c0802037981 */ /* 0x000ea4000c1e1900 */
[----:B--2---:R-:W-:-:S04]  /*76a0*/  FADD R0, R0, R3 ;  /* 0x0000000300007221 */ /* 0x004fc80000000000 */
[----:B------:R-:W-:-:S05]  /*76b0*/  FMUL R7, R0, 0.5 ;  /* 0x3f00000000077820 */ /* 0x000fca0000400000 */
[----:B------:R-:W-:Y:S01]  /*76c0*/  STG.E desc[UR8][R4.64+0x4], R7 ;  /* 0x0000040704007986 */ /* 0x000fe2000c101908 */
[----:B------:R-:W-:Y:S05]  /*76d0*/  EXIT ;  /* 0x000000000000794d */ /* 0x000fea0003800000 */
.L_x_722:
[----:B------:R-:W-:-:S13]  /*76e0*/  ISETP.NE.AND P1, PT, R8, RZ, PT ;  /* 0x000000ff0800720c */ /* 0x000fda0003f25270 */
[----:B------:R-:W-:Y:S05]  /*76f0*/  @P1 BRA `(.L_x_752) ;  /* 0x00000020001c1947 */ /* 0x000fea0003800000 */
[----:B------:R-:W-:Y:S05]  /*7700*/  BRA `(.L_x_753) ;  /* 0x0000002c00bc7947 */ /* 0x000fea0003800000 */
.L_x_691:
[----:B------:R-:W-:-:S13]  /*7710*/  ISETP.NE.AND P1, PT, R8, RZ, PT ;  /* 0x000000ff0800720c */ /* 0x000fda0003f25270 */
[----:B------:R-:W-:Y:S05]  /*7720*/  @!P1 BRA `(.L_x_753) ;  /* 0x0000002c00b49947 */ /* 0x000fea0003800000 */
[----:B------:R-:W-:-:S13]  /*7730*/  ISETP.NE.AND P1, PT, R7, RZ, PT ;  /* 0x000000ff0700720c */ /* 0x000fda0003f25270 */
[----:B------:R-:W-:Y:S05]  /*7740*/  @P1 BRA `(.L_x_752) ;  /* 0x0000002000081947 */ /* 0x000fea0003800000 */
[----:B------:R-:W-:-:S13]  /*7750*/  ISETP.GT.U32.AND P0, PT, R3, 0x7ffffffe, PT ;  /* 0x7ffffffe0300780c */ /* 0x000fda0003f04070 */
[----:B------:R-:W-:Y:S05]  /*7760*/  @P0 EXIT ;  /* 0x000000000000094d */ /* 0x000fea0003800000 */
        /* <DEDUP_REMOVED lines=22> */
.L_x_758:
[----:B----4-:R-:W-:-:S04]  /*78d0*/  IADD3 R9, PT, PT, R13, R8, RZ ;  /* 0x000000080d097210 */ /* 0x010fc80007ffe0ff */
[----:B---3--:R-:W-:Y:S01]  /*78e0*/  ISETP.GT.AND P1, PT, R9, UR4, PT ;  /* 0x0000000409007c0c */ /* 0x008fe2000bf24270 */
[----:B------:R-:W-:-:S03]  /*78f0*/  IMAD.IADD R11, R12, 0x1, R9 ;  /* 0x000000010c0b7824 */ /* 0x000fc600078e0209 */
[----:B------:R-:W-:Y:S01]  /*7900*/  ISETP.LT.OR P1, PT, R9, 0x1, P1 ;  /* 0x000000010900780c */ /* 0x000fe20000f21670 */
[----:B--2---:R-:W-:-:S12]  /*7910*/  IMAD.WIDE R10, R11, 0x4, R6 ;  /* 0x000000040b0a7825 */ /* 0x004fd800078e0206 */
[----:B0-----:R-:W2:Y:S01]  /*7920*/  @!P1 LDG.E R16, desc[UR8][R10.64] ;  /* 0x000000080a109981 */ /* 0x001ea2000c1e1900 */
        /* <DEDUP_REMOVED lines=26> */
[----:B0-----:R-:W-:Y:S02]  /*7ad0*/  VIADD R23, R9, 0x5 ;  /* 0x0000000509177836 */ /* 0x001fe40000000000 */
[----:B---3--:R-:W-:Y:S01]  /*7ae0*/  @!P2 FADD R21, -R14, -RZ ;  /* 0x800000ff0e15a221 */ /* 0x008fe20000000100 */
[----:B------:R-:W-:-:S04]  /*7af0*/  IMAD.WIDE R14, R15, 0x4, R6 ;  /* 0x000000040f0e7825 */ /* 0x000fc800078e0206 */
[----:B------:R0:W-:Y:S05]  /*7b00*/  @!P2 STG.E desc[UR8][R16.64], R21 ;  /* 0x000000151000a986 */ /* 0x0001ea000c101908 */
[----:B------:R-:W2:Y:S01]  /*7b10*/  @!P1 LDG.E R20, desc[UR8][R14.64] ;  /* 0x000000080e149981 */ /* 0x000ea2000c1e1900 */
[----:B------:R-:W-:Y:S01]  /*7b20*/  ISETP.GT.AND P2, PT, R23, UR4, PT ;  /* 0x0000000417007c0c */ /* 0x000fe2000bf44270 */
[----:B------:R-:W-:-:S03]  /*7b30*/  @!P1 IMAD.WIDE.U32 R10, R27, 0x4, R6 ;  /* 0x000000041b0a9825 */ /* 0x000fc600078e0006 */
[----:B------:R-:W-:Y:S01]  /*7b40*/  ISETP.GT.U32.OR P2, PT, R27, 0x7ffffffe, P2 ;  /* 0x7ffffffe1b00780c */ /* 0x000fe20001744470 */
[----:B------:R-:W-:Y:S02]  /*7b50*/  VIADD R25, R9, 0x6 ;  /* 0x0000000609197836 */ /* 0x000fe40000000000 */
[----:B--2---:R-:W-:-:S05]  /*7b60*/  @!P1 FADD R19, -R20, -RZ ;  /* 0x800000ff14139221 */ /* 0x004fca0000000100 */
[----:B------:R2:W-:Y:S05]  /*7b70*/  @!P1 STG.E desc[UR8][R10.64], R19 ;  /* 0x000000130a009986 */ /* 0x0005ea000c101908 */
[----:B------:R-:W3:Y:S01]  /*7b80*/  @!P2 LDG.E R18, desc[UR8][R14.64+0x4] ;  /* 0x000004080e12a981 */ /* 0x000ee2000c1e1900 */
[----:B------:R-:W-:Y:S01]  /*7b90*/  ISETP.GT.AND P1, PT, R25, UR4, PT ;  /* 0x0000000419007c0c */ /* 0x000fe2000bf24270 */
[----:B0-----:R-:W-:-:S03]  /*7ba0*/  @!P2 IMAD.WIDE.U32 R16, R23, 0x4, R6 ;  /* 0x000000041710a825 */ /* 0x001fc600078e0006 */
[----:B------:R-:W-:Y:S02]  /*7bb0*/  ISETP.LT.OR P1, PT, R25, 0x1, P1 ;  /* 0x000000011900780c */ /* 0x000fe40000f21670 */
[----:B------:R-:W-:Y:S01]  /*7bc0*/  IADD3 R27, PT, PT, R9, 0x7, RZ ;  /* 0x00000007091b7810 */ /* 0x000fe20007ffe0ff */
[----:B---3--:R-:W-:-:S05]  /*7bd0*/  @!P2 FADD R21, -R18, -RZ ;  /* 0x800000ff1215a221 */ /* 0x008fca0000000100 */
[----:B------:R0:W-:Y:S05]  /*7be0*/  @!P2 STG.E desc[UR8][R16.64], R21 ;  /* 0x000000151000a986 */ /* 0x0001ea000c101908 */
[----:B------:R-:W3:Y:S01]  /*7bf0*/  @!P1 LDG.E R20, desc[UR8][R14.64+0x8] ;  /* 0x000008080e149981 */ /* 0x000ee2000c1e1900 */
[----:B------:R-:W-:Y:S01]  /*7c00*/  ISETP.GT.AND P2, PT, R27, UR4, PT ;  /* 0x000000041b007c0c */ /* 0x000fe2000bf44270 */
[----:B--2---:R-:W-:-:S03]  /*7c10*/  @!P1 IMAD.WIDE.U32 R18, R25, 0x4, R6 ;  /* 0x0000000419129825 */ /* 0x004fc600078e0006 */
[----:B------:R-:W-:Y:S02]  /*7c20*/  ISETP.LT.OR P2, PT, R27, 0x1, P2 ;  /* 0x000000011b00780c */ /* 0x000fe40001741670 */
[----:B------:R-:W-:Y:S01]  /*7c30*/  IADD3 R25, PT, PT, R13, 0x8, R8 ;  /* 0x000000080d197810 */ /* 0x000fe20007ffe008 */
[----:B---3--:R-:W-:-:S05]  /*7c40*/  @!P1 FADD R23, -R20, -RZ ;  /* 0x800000ff14179221 */ /* 0x008fca0000000100 */
[----:B------:R2:W-:Y:S05]  /*7c50*/  @!P1 STG.E desc[UR8][R18.64], R23 ;  /* 0x0000001712009986 */ /* 0x0005ea000c101908 */
[----:B------:R-:W3:Y:S01]  /*7c60*/  @!P2 LDG.E R10, desc[UR8][R14.64+0xc] ;  /* 0x00000c080e0aa981 */ /* 0x000ee2000c1e1900 */
[----:B------:R-:W-:Y:S01]  /*7c70*/  ISETP.GT.AND P1, PT, R25, UR4, PT ;  /* 0x0000000419007c0c */ /* 0x000fe2000bf24270 */
[----:B------:R-:W-:Y:S02]  /*7c80*/  IMAD.IADD R11, R12, 0x1, R25 ;  /* 0x000000010c0b7824 */ /* 0x000fe400078e0219 */
[----:B0-----:R-:W-:Y:S01]  /*7c90*/  @!P2 IMAD.WIDE.U32 R16, R27, 0x4, R6 ;  /* 0x000000041b10a825 */ /* 0x001fe200078e0006 */
[----:B------:R-:W-:-:S03]  /*7ca0*/  ISETP.LT.OR P1, PT, R25, 0x1, P1 ;  /* 0x000000011900780c */ /* 0x000fc60000f21670 */
[----:B--2---:R-:W-:Y:S02]  /*7cb0*/  VIADD R23, R9, 0x9 ;  /* 0x0000000909177836 */ /* 0x004fe40000000000 */
[----:B---3--:R-:W-:Y:S01]  /*7cc0*/  @!P2 FADD R21, -R10, -RZ ;  /* 0x800000ff0a15a221 */ /* 0x008fe20000000100 */
[----:B------:R-:W-:-:S04]  /*7cd0*/  IMAD.WIDE R10, R11, 0x4, R6 ;  /* 0x000000040b0a7825 */ /* 0x000fc800078e0206 */
        /* <DEDUP_REMOVED lines=48> */
[----:B------:R-:W-:Y:S01]  /*7fe0*/  ISETP.LT.OR P2, PT, R27, 0x1, P2 ;  /* 0x000000011b00780c */ /* 0x000fe20001741670 */
[----:B---3--:R-:W-:-:S05]  /*7ff0*/  @!P1 FADD R23, -R18, -RZ ;  /* 0x800000ff12179221 */ /* 0x008fca0000000100 */
        /* <DEDUP_REMOVED lines=9> */
.L_x_757:
[----:B------:R-:W-:-:S05]  /*8090*/  IMAD.MOV R6, RZ, RZ, -R5 ;  /* 0x000000ffff067224 */ /* 0x000fca00078e0a05 */
[----:B------:R-:W-:-:S13]  /*80a0*/  ISETP.GT.AND P1, PT, R6, 0x4, PT ;  /* 0x000000040600780c */ /* 0x000fda0003f24270 */
[----:B------:R-:W-:Y:S05]  /*80b0*/  @!P1 BRA `(.L_x_759) ;  /* 0x00000004000c9947 */ /* 0x000fea0003800000 */
[----:B------:R-:W2:Y:S01]  /*80c0*/  LDCU UR4, c[0x3][URZ] ;  /* 0x00c00000ff0477ac */ /* 0x000ea20008000800 */
[----:B------:R-:W3:Y:S01]  /*80d0*/  LDC.64 R6, c[0x0][0x398] ;  /* 0x0000e600ff067b82 */ /* 0x000ee20000000a00 */
[----:B----4-:R-:W-:-:S05]  /*80e0*/  IADD3 R23, PT, PT, R13, R8, RZ ;  /* 0x000000080d177210 */ /* 0x010fca0007ffe0ff */
[----:B------:R-:W-:Y:S01]  /*80f0*/  IMAD.IADD R11, R12, 0x1, R23 ;  /* 0x000000010c0b7824 */ /* 0x000fe200078e0217 */
[----:B--2---:R-:W-:-:S04]  /*8100*/  ISETP.GT.AND P0, PT, R23, UR4, PT ;  /* 0x0000000417007c0c */ /* 0x004fc8000bf04270 */
        /* <DEDUP_REMOVED lines=33> */
[----:B0-----:R-:W3:Y:S01]  /*8320*/  @!P0 LDG.E R18, desc[UR8][R14.64] ;  /* 0x000000080e128981 */ /* 0x001ee2000c1e1900 */
[C---:B------:R-:W-:Y:S01]  /*8330*/  IADD3 R23, PT, PT, R9.reuse, 0x1, RZ ;  /* 0x0000000109177810 */ /* 0x040fe20007ffe0ff */
        /* <DEDUP_REMOVED lines=27> */
.L_x_759:
[----:B------:R-:W-:-:S13]  /*84f0*/  ISETP.NE.OR P0, PT, R5, RZ, P0 ;  /* 0x000000ff0500720c */ /* 0x000fda0000705670 */
[----:B------:R-:W-:Y:S05]  /*8500*/  @!P0 BRA `(.L_x_755) ;  /* 0x0000000000888947 */ /* 0x000fea0003800000 */
.L_x_756:
[----:B--234-:R-:W-:-:S04]  /*8510*/  IMAD.IADD R21, R13, 0x1, R8 ;  /* 0x000000010d157824 */ /* 0x01cfc800078e0208 */
[----:B------:R-:W-:Y:S01]  /*8520*/  IMAD.IADD R7, R12, 0x1, R21 ;  /* 0x000000010c077824 */ /* 0x000fe200078e0215 */
[----:B------:R-:W-:-:S03]  /*8530*/  ISETP.GT.AND P0, PT, R21, UR5, PT ;  /* 0x0000000515007c0c */ /* 0x000fc6000bf04270 */
[----:B-1----:R-:W-:Y:S01]  /*8540*/  IMAD.WIDE R6, R7, 0x4, R2 ;  /* 0x0000000407067825 */ /* 0x002fe200078e0202 */
[----:B------:R-:W-:-:S13]  /*8550*/  ISETP.LT.OR P0, PT, R21, 0x1, P0 ;  /* 0x000000011500780c */ /* 0x000fda0000701670 */
[----:B------:R-:W2:Y:S01]  /*8560*/  @!P0 LDG.E R9, desc[UR8][R6.64] ;  /* 0x0000000806098981 */ /* 0x000ea2000c1e1900 */
[C---:B0-----:R-:W-:Y:S01]  /*8570*/  IADD3 R15, PT, PT, R21.reuse, 0x1, RZ ;  /* 0x00000001150f7810 */ /* 0x041fe20007ffe0ff */
        /* <DEDUP_REMOVED lines=27> */
.L_x_755:
[----:B------:R-:W-:-:S13]  /*8730*/  ISETP.NE.AND P0, PT, R0, RZ, PT ;  /* 0x000000ff0000720c */ /* 0x000fda0003f05270 */
[----:B------:R-:W-:Y:S05]  /*8740*/  @!P0 EXIT ;  /* 0x000000000000894d */ /* 0x000fea0003800000 */
[----:B------:R-:W-:Y:S01]  /*8750*/  IMAD.MOV R0, RZ, RZ, -R0 ;  /* 0x000000ffff007224 */ /* 0x000fe200078e0a00 */
[----:B------:R-:W0:Y:S01]  /*8760*/  LDCU UR4, c[0x3][URZ] ;  /* 0x00c00000ff0477ac */ /* 0x000e220008000800 */
[----:B------:R-:W-:-:S05]  /*8770*/  NOP ;  /* 0x0000000000007918 */ /* 0x000fca0000000000 */
.L_x_760:
        /* <DEDUP_REMOVED lines=12> */
[----:B0-----:R-:W-:Y:S05]  /*8840*/  @!P0 EXIT ;  /* 0x000000000000894d */ /* 0x001fea0003800000 */
[----:B------:R-:W-:Y:S01]  /*8850*/  VIADD R4, R4, 0x1 ;  /* 0x0000000104047836 */ /* 0x000fe20000000000 */
[----:B------:R-:W-:Y:S06]  /*8860*/  BRA `(.L_x_760) ;  /* 0xfffffffc00c47947 */ /* 0x000fec000383ffff */
.L_x_754:
        /* <DEDUP_REMOVED lines=19> */
.L_x_764:
[----:B----4-:R-:W-:-:S04]  /*89a0*/  IMAD.IADD R7, R13, 0x1, R6 ;  /* 0x000000010d077824 */ /* 0x010fc800078e0206 */
[----:B------:R-:W-:Y:S01]  /*89b0*/  IMAD.IADD R11, R12, 0x1, R7 ;  /* 0x000000010c0b7824 */ /* 0x000fe200078e0207 */
[----:B---3--:R-:W-:-:S03]  /*89c0*/  ISETP.GT.AND P1, PT, R7, UR4, PT ;  /* 0x0000000407007c0c */ /* 0x008fc6000bf24270 */
[----:B--2---:R-:W-:Y:S01]  /*89d0*/  IMAD.WIDE R10, R11, 0x4, R8 ;  /* 0x000000040b0a7825 */ /* 0x004fe200078e0208 */
[----:B------:R-:W-:-:S13]  /*89e0*/  ISETP.LT.OR P1, PT, R7, 0x1, P1 ;  /* 0x000000010700780c */ /* 0x000fda0000f21670 */
[----:B------:R-:W2:Y:S01]  /*89f0*/  @!P1 LDG.E R19, desc[UR8][R10.64] ;  /* 0x000000080a139981 */ /* 0x000ea2000c1e1900 */
[C---:B0-----:R-:W-:Y:S01]  /*8a00*/  IADD3 R17, PT, PT, R7.reuse, 0x1, RZ ;  /* 0x0000000107117810 */ /* 0x041fe20007ffe0ff */
        /* <DEDUP_REMOVED lines=45> */
[----:B------:R-:W-:-:S02]  /*8ce0*/  IMAD.IADD R11, R12, 0x1, R29 ;  /* 0x000000010c0b7824 */ /* 0x000fc400078e021d */
[----:B--2---:R-:W-:Y:S01]  /*8cf0*/  @!P2 IMAD.WIDE.U32 R16, R27, 0x4, R8 ;  /* 0x000000041b10a825 */ /* 0x004fe200078e0008 */
        /* <DEDUP_REMOVED lines=22> */
[----:B--2---:R-:W2:Y:S01]  /*8e60*/  @!P2 LDG.E R23, desc[UR8][R10.64+0xc] ;  /* 0x00000c080a17a981 */ /* 0x004ea2000c1e1900 */
[----:B------:R-:W-:Y:S01]  /*8e70*/  ISETP.GT.AND P1, PT, R29, UR4, PT ;  /* 0x000000041d007c0c */ /* 0x000fe2000bf24270 */
[----:B------:R-:W-:-:S02]  /*8e80*/  IMAD.IADD R15, R12, 0x1, R29 ;  /* 0x000000010c0f7824 */ /* 0x000fc400078e021d */
[----:B0-----:R-:W-:Y:S01]  /*8e90*/  @!P2 IMAD.WIDE.U32 R16, R27, 0x4, R8 ;  /* 0x000000041b10a825 */ /* 0x001fe200078e0008 */
[----:B------:R-:W-:-:S03]  /*8ea0*/  ISETP.LT.OR P1, PT, R29, 0x1, P1 ;  /* 0x000000011d00780c */ /* 0x000fc60000f21670 */
[--C-:B------:R-:W-:Y:S01]  /*8eb0*/  IMAD.WIDE R14, R15, 0x4, R8.reuse ;  /* 0x000000040f0e7825 */ /* 0x100fe200078e0208 */
[----:B------:R-:W-:Y:S01]  /*8ec0*/  IADD3 R27, PT, PT, R7, 0xd, RZ ;  /* 0x0000000d071b7810 */ /* 0x000fe20007ffe0ff */
[----:B--2---:R0:W-:Y:S08]  /*8ed0*/  @!P2 STG.E desc[UR8][R16.64], R23 ;  /* 0x000000171000a986 */ /* 0x0041f0000c101908 */
        /* <DEDUP_REMOVED lines=15> */
[C---:B------:R-:W-:Y:S02]  /*8fd0*/  ISETP.LT.OR P2, PT, R27.reuse, 0x1, P2 ;  /* 0x000000011b00780c */ /* 0x040fe40001741670 */
[----:B---3--:R4:W-:Y:S11]  /*8fe0*/  @!P1 STG.E desc[UR8][R10.64], R23 ;  /* 0x000000170a009986 */ /* 0x0089f6000c101908 */
[----:B------:R-:W2:Y:S01]  /*8ff0*/  @!P2 LDG.E R7, desc[UR8][R14.64+0xc] ;  /* 0x00000c080e07a981 */ /* 0x000ea2000c1e1900 */
[----:B------:R-:W-:Y:S01]  /*9000*/  @!P2 IMAD.WIDE.U32 R18, R27, 0x4, R8 ;  /* 0x000000041b12a825 */ /* 0x000fe200078e0008 */
[----:B------:R-:W-:-:S03]  /*9010*/  IADD3 R6, PT, PT, R6, 0x10, RZ ;  /* 0x0000001006067810 */ /* 0x000fc60007ffe0ff */
[----:B------:R-:W-:-:S05]  /*9020*/  VIADD R5, R5, 0x10 ;  /* 0x0000001005057836 */ /* 0x000fca0000000000 */
[----:B------:R-:W-:Y:S01]  /*9030*/  ISETP.GE.AND P1, PT, R5, -0xc, PT ;  /* 0xfffffff40500780c */ /* 0x000fe20003f26270 */
[----:B--2---:R4:W-:-:S12]  /*9040*/  @!P2 STG.E desc[UR8][R18.64], R7 ;  /* 0x000000071200a986 */ /* 0x0049d8000c101908 */
[----:B------:R-:W-:Y:S05]  /*9050*/  @!P1 BRA `(.L_x_764) ;  /* 0xfffffff800509947 */ /* 0x000fea000383ffff */
.L_x_763:
[----:B----4-:R-:W-:-:S05]  /*9060*/  IMAD.MOV R7, RZ, RZ, -R5 ;  /* 0x000000ffff077224 */ /* 0x010fca00078e0a05 */
[----:B------:R-:W-:-:S13]  /*9070*/  ISETP.GT.AND P1, PT, R7, 0x4, PT ;  /* 0x000000040700780c */ /* 0x000fda0003f24270 */
[----:B------:R-:W-:Y:S05]  /*9080*/  @!P1 BRA `(.L_x_765) ;  /* 0x0000000000ec9947 */ /* 0x000fea0003800000 */
[----:B------:R-:W2:Y:S01]  /*9090*/  LDCU UR4, c[0x3][URZ] ;  /* 0x00c00000ff0477ac */ /* 0x000ea20008000800 */
[----:B------:R-:W3:Y:S01]  /*90a0*/  LDC.64 R8, c[0x0][0x398] ;  /* 0x0000e600ff087b82 */ /* 0x000ee20000000a00 */
[----:B------:R-:W-:-:S04]  /*90b0*/  IMAD.IADD R19, R13, 0x1, R6 ;  /* 0x000000010d137824 */ /* 0x000fc800078e0206 */
[----:B------:R-:W-:Y:S01]  /*90c0*/  IMAD.IADD R11, R12, 0x1, R19 ;  /* 0x000000010c0b7824 */ /* 0x000fe200078e0213 */
[----:B--2---:R-:W-:-:S04]  /*90d0*/  ISETP.GT.AND P0, PT, R19, UR4, PT ;  /* 0x0000000413007c0c */ /* 0x004fc8000bf04270 */
[----:B------:R-:W-:Y:S01]  /*90e0*/  ISETP.LT.OR P0, PT, R19, 0x1, P0 ;  /* 0x000000011300780c */ /* 0x000fe20000701670 */
[----:B---3--:R-:W-:-:S12]  /*90f0*/  IMAD.WIDE R10, R11, 0x4, R8 ;  /* 0x000000040b0a7825 */ /* 0x008fd800078e0208 */
        /* <DEDUP_REMOVED lines=15> */
[----:B------:R-:W-:-:S03]  /*91f0*/  @!P0 IMAD.WIDE.U32 R18, R25, 0x4, R8 ;  /* 0x0000000419128825 */ /* 0x000fc600078e0008 */
[----:B------:R-:W-:Y:S01]  /*9200*/  ISETP.LT.OR P1, PT, R27, 0x1, P1 ;  /* 0x000000011b00780c */ /* 0x000fe20000f21670 */
[----:B------:R-:W-:-:S05]  /*9210*/  VIADD R6, R6, 0x4 ;  /* 0x0000000406067836 */ /* 0x000fca0000000000 */
[----:B------:R-:W-:Y:S01]  /*9220*/  IADD3 R25, PT, PT, R13, R6, RZ ;  /* 0x000000060d197210 */ /* 0x000fe20007ffe0ff */
[----:B---3--:R3:W-:Y:S06]  /*9230*/  @!P0 STG.E desc[UR8][R18.64], R23 ;  /* 0x0000001712008986 */ /* 0x0087ec000c101908 */
[----:B0-----:R-:W4:Y:S01]  /*9240*/  @!P1 LDG.E R7, desc[UR8][R10.64+0xc] ;  /* 0x00000c080a079981 */ /* 0x001f22000c1e1900 */
[----:B------:R-:W-:Y:S01]  /*9250*/  ISETP.GT.AND P0, PT, R25, UR4, PT ;  /* 0x0000000419007c0c */ /* 0x000fe2000bf04270 */
[----:B------:R-:W-:Y:S02]  /*9260*/  IMAD.IADD R15, R12, 0x1, R25 ;  /* 0x000000010c0f7824 */ /* 0x000fe400078e0219 */
[----:B--2---:R-:W-:Y:S01]  /*9270*/  @!P1 IMAD.WIDE.U32 R16, R27, 0x4, R8 ;  /* 0x000000041b109825 */ /* 0x004fe200078e0008 */
[----:B------:R-:W-:-:S03]  /*9280*/  ISETP.LT.OR P0, PT, R25, 0x1, P0 ;  /* 0x000000011900780c */ /* 0x000fc60000701670 */
[----:B------:R-:W-:-:S04]  /*9290*/  IMAD.WIDE R14, R15, 0x4, R8 ;  /* 0x000000040f0e7825 */ /* 0x000fc800078e0208 */
[----:B---3--:R-:W-:Y:S01]  /*92a0*/  VIADD R23, R25, 0x1 ;  /* 0x0000000119177836 */ /* 0x008fe20000000000 */
[----:B----4-:R0:W-:Y:S05]  /*92b0*/  @!P1 STG.E desc[UR8][R16.64], R7 ;  /* 0x0000000710009986 */ /* 0x0101ea000c101908 */
        /* <DEDUP_REMOVED lines=24> */
.L_x_765:
[----:B------:R-:W-:-:S13]  /*9440*/  ISETP.EQ.AND P1, PT, R5, RZ, PT ;  /* 0x000000ff0500720c */ /* 0x000fda0003f22270 */
[----:B------:R-:W-:Y:S05]  /*9450*/  @!P0 BRA P1, `(.L_x_761) ;  /* 0x0000000000788947 */ /* 0x000fea0000800000 */
.L_x_762:
[----:B0-23--:R-:W-:-:S04]  /*9460*/  IADD3 R17, PT, PT, R13, R6, RZ ;  /* 0x000000060d117210 */ /* 0x00dfc80007ffe0ff */
[----:B------:R-:W-:Y:S01]  /*9470*/  ISETP.GT.AND P0, PT, R17, UR5, PT ;  /* 0x0000000511007c0c */ /* 0x000fe2000bf04270 */
[----:B------:R-:W-:-:S03]  /*9480*/  IMAD.IADD R9, R12, 0x1, R17 ;  /* 0x000000010c097824 */ /* 0x000fc600078e0211 */
        /* <DEDUP_REMOVED lines=27> */
.L_x_761:
[----:B------:R-:W-:-:S13]  /*9640*/  ISETP.NE.AND P0, PT, R0, RZ, PT ;  /* 0x000000ff0000720c */ /* 0x000fda0003f05270 */
[----:B------:R-:W-:Y:S05]  /*9650*/  @!P0 EXIT ;  /* 0x000000000000894d */ /* 0x000fea0003800000 */
[----:B------:R-:W-:Y:S01]  /*9660*/  IMAD.MOV R0, RZ, RZ, -R0 ;  /* 0x000000ffff007224 */ /* 0x000fe200078e0a00 */
[----:B------:R-:W4:Y:S01]  /*9670*/  LDCU UR4, c[0x3][URZ] ;  /* 0x00c00000ff0477ac */ /* 0x000f220008000800 */
[----:B------:R-:W-:-:S05]  /*9680*/  NOP ;  /* 0x0000000000007918 */ /* 0x000fca0000000000 */
.L_x_766:
[----:B------:R-:W-:-:S04]  /*9690*/  IADD3 R5, PT, PT, R13, R4, RZ ;  /* 0x000000040d057210 */ /* 0x000fc80007ffe0ff */
[----:B----4-:R-:W-:-:S04]  /*96a0*/  ISETP.GT.AND P0, PT, R5, UR4, PT ;  /* 0x0000000405007c0c */ /* 0x010fc8000bf04270 */
[----:B------:R-:W-:-:S13]  /*96b0*/  ISETP.LT.OR P0, PT, R5, 0x1, P0 ;  /* 0x000000010500780c */ /* 0x000fda0000701670 */
[----:B--23--:R-:W2:Y:S01]  /*96c0*/  @!P0 LDC.64 R6, c[0x0][0x398] ;  /* 0x0000e600ff068b82 */ /* 0x00cea20000000a00 */
[----:B-1----:R-:W-:-:S04]  /*96d0*/  @!P0 IMAD.IADD R3, R12, 0x1, R5 ;  /* 0x000000010c038824 */ /* 0x002fc800078e0205 */
[----:B--2---:R-:W-:-:S06]  /*96e0*/  @!P0 IMAD.WIDE R2, R3, 0x4, R6 ;  /* 0x0000000403028825 */ /* 0x004fcc00078e0206 */
[----:B------:R-:W2:Y:S01]  /*96f0*/  @!P0 LDG.E R3, desc[UR8][R2.64] ;  /* 0x0000000802038981 */ /* 0x000ea2000c1e1900 */
[----:B------:R-:W-:-:S04]  /*9700*/  @!P0 IMAD.WIDE.U32 R6, R5, 0x4, R6 ;  /* 0x0000000405068825 */ /* 0x000fc800078e0006 */
[----:B------:R-:W-:Y:S02]  /*9710*/  VIADD R0, R0, 0x1 ;  /* 0x0000000100007836 */ /* 0x000fe40000000000 */
[----:B------:R-:W-:Y:S01]  /*9720*/  VIADD R4, R4, 0x1 ;  /* 0x0000000104047836 */ /* 0x000fe20000000000 */
[----:B--2---:R1:W-:Y:S02]  /*9730*/  @!P0 STG.E desc[UR8][R6.64], R3 ;  /* 0x0000000306008986 */ /* 0x0043e4000c101908 */
[----:B------:R-:W-:-:S13]  /*9740*/  ISETP.NE.AND P0, PT, R0, RZ, PT ;  /* 0x000000ff0000720c */ /* 0x000fda0003f05270 */
[----:B-1----:R-:W-:Y:S05]  /*9750*/  @P0 BRA `(.L_x_766) ;  /* 0xfffffffc00cc0947 */ /* 0x002fea000383ffff */
[----:B------:R-:W-:Y:S05]  /*9760*/  EXIT ;  /* 0x000000000000794d */ /* 0x000fea0003800000 */
.L_x_752:
[----:B------:R-:W-:Y:S05]  /*9770*/  @P0 BRA `(.L_x_767) ;  /* 0x00000004009c0947 */ /* 0x000fea0003800000 */
[----:B------:R-:W-:-:S13]  /*9780*/  ISETP.GT.U32.AND P0, PT, R4, 0x7ffffffe, PT ;  /* 0x7ffffffe0400780c */ /* 0x000fda0003f04070 */
[----:B------:R-:W-:Y:S05]  /*9790*/  @P0 EXIT ;  /* 0x000000000000094d */ /* 0x000fea0003800000 */
[----:B------:R-:W-:Y:S01]  /*97a0*/  ISETP.GE.U32.AND P0, PT, R4, 0x3, PT ;  /* 0x000000030400780c */ /* 0x000fe20003f06070 */
[----:B------:R-:W-:Y:S01]  /*97b0*/  BSSY.RECONVERGENT B0, `(.L_x_768) ;  /* 0x0000049000007945 */ /* 0x000fe20003800200 */
[----:B------:R-:W-:Y:S01]  /*97c0*/  HFMA2 R6, -RZ, RZ, 0, 0 ;  /* 0x00000000ff067431 */ /* 0x000fe200000001ff */
[----:B------:R-:W-:-:S10]  /*97d0*/  LOP3.LUT R0, R5, 0x3, RZ, 0xc0, !PT ;  /* 0x0000000305007812 */ /* 0x000fd400078ec0ff */
[----:B------:R-:W-:Y:S05]  /*97e0*/  @!P0 BRA `(.L_x_769) ;  /* 0x0000000400148947 */ /* 0x000fea0003800000 */
[----:B0-----:R-:W0:Y:S01]  /*97f0*/  LDC R15, c[0x3][RZ] ;  /* 0x00c00000ff0f7b82 */ /* 0x001e220000000800 */
[----:B------:R-:W-:Y:S01]  /*9800*/  IMAD R4, R7, R12, RZ ;  /* 0x0000000c07047224 */ /* 0x000fe200078e02ff */
[----:B------:R-:W-:Y:S01]  /*9810*/  LOP3.LUT R6, R5, 0xfffffffc, RZ, 0xc0, !PT ;  /* 0xfffffffc05067812 */ /* 0x000fe200078ec0ff */
[----:B------:R-:W-:Y:S02]  /*9820*/  VIADD R7, R19, 0x1 ;  /* 0x0000000113077836 */ /* 0x000fe40000000000 */
[----:B------:R-:W-:Y:S02]  /*9830*/  IMAD R4, R5, R4, RZ ;  /* 0x0000000405047224 */ /* 0x000fe400078e02ff */
[----:B------:R-:W-:Y:S01]  /*9840*/  IMAD.MOV R17, RZ, RZ, -R6 ;  /* 0x000000ffff117224 */ /* 0x000fe200078e0a06 */
[----:B------:R-:W1:Y:S08]  /*9850*/  LDC R8, c[0x3][RZ] ;  /* 0x00c00000ff087b82 */ /* 0x000e700000000800 */
[----:B------:R-:W2:Y:S08]  /*9860*/  LDC R16, c[0x0][0x380] ;  /* 0x0000e000ff107b82 */ /* 0x000eb00000000800 */
[----:B------:R-:W3:Y:S01]  /*9870*/  LDC.64 R2, c[0x0][0x398] ;  /* 0x0000e600ff027b82 */ /* 0x000ee20000000a00 */
[----:B0-----:R-:W-:Y:S01]  /*9880*/  IMAD.IADD R9, R4, 0x1, R15 ;  /* 0x0000000104097824 */ /* 0x001fe200078e020f */
[C---:B------:R-:W-:Y:S01]  /*9890*/  LEA R10, R15.reuse, R4, 0x2 ;  /* 0x000000040f0a7211 */ /* 0x040fe200078e10ff */
[C-C-:B------:R-:W-:Y:S01]  /*98a0*/  IMAD R11, R15.reuse, 0x3, R4.reuse ;  /* 0x000000030f0b7824 */ /* 0x140fe200078e0204 */
[C---:B------:R-:W-:Y:S01]  /*98b0*/  LEA R14, R15.reuse, 0x8, 0x2 ;  /* 0x000000080f0e7811 */ /* 0x040fe200078e10ff */
[----:B------:R-:W-:-:S07]  /*98c0*/  IMAD R13, R15, 0x2, R4 ;  /* 0x000000020f0d7824 */ /* 0x000fce00078e0204 */
.L_x_778:
[C---:B------:R-:W-:Y:S01]  /*98d0*/  VIADD R21, R7.reuse, 0xffffffff ;  /* 0xffffffff07157836 */ /* 0x040fe20000000000 */
[C---:B01--4-:R-:W-:Y:S01]  /*98e0*/  IADD3 R15, PT, PT, R7.reuse, 0x2, RZ ;  /* 0x00000002070f7810 */ /* 0x053fe20007ffe0ff */
[C---:B------:R-:W-:Y:S01]  /*98f0*/  VIADD R5, R7.reuse, 0x1 ;  /* 0x0000000107057836 */ /* 0x040fe20000000000 */
[-C--:B-1----:R-:W-:Y:S01]  /*9900*/  ISETP.GT.AND P0, PT, R7, R8.reuse, PT ;  /* 0x000000080700720c */ /* 0x082fe20003f04270 */
        /* <DEDUP_REMOVED lines=15> */
.L_x_771:
[----:B------:R-:W-:Y:S05]  /*9a00*/  BSYNC.RECONVERGENT B1 ;  /* 0x0000000000017941 */ /* 0x000fea0003800200 */
.L_x_770:
        /* <DEDUP_REMOVED lines=8> */
.L_x_773:
[----:B------:R-:W-:Y:S05]  /*9a90*/  BSYNC.RECONVERGENT B1 ;  /* 0x0000000000017941 */ /* 0x000fea0003800200 */
.L_x_772:
        /* <DEDUP_REMOVED lines=8> */
.L_x_775:
[----:B------:R-:W-:Y:S05]  /*9b20*/  BSYNC.RECONVERGENT B1 ;  /* 0x0000000000017941 */ /* 0x000fea0003800200 */
.L_x_774:
        /* <DEDUP_REMOVED lines=8> */
.L_x_777:
[----:B------:R-:W-:Y:S05]  /*9bb0*/  BSYNC.RECONVERGENT B1 ;  /* 0x0000000000017941 */ /* 0x000fea0003800200 */
.L_x_776:
        /* <DEDUP_REMOVED lines=8> */
.L_x_769:
[----:B------:R-:W-:Y:S05]  /*9c40*/  BSYNC.RECONVERGENT B0 ;  /* 0x0000000000007941 */ /* 0x000fea0003800200 */
.L_x_768:
[----:B------:R-:W-:-:S13]  /*9c50*/  ISETP.NE.AND P0, PT, R0, RZ, PT ;  /* 0x000000ff0000720c */ /* 0x000fda0003f05270 */
[----:B------:R-:W-:Y:S05]  /*9c60*/  @!P0 EXIT ;  /* 0x000000000000894d */ /* 0x000fea0003800000 */
[----:B------:R-:W2:Y:S01]  /*9c70*/  LDC R8, c[0x3][RZ] ;  /* 0x00c00000ff087b82 */ /* 0x000ea20000000800 */
[----:B------:R-:W5:Y:S01]  /*9c80*/  LDCU UR4, c[0x3][URZ] ;  /* 0x00c00000ff0477ac */ /* 0x000f620008000800 */
[----:B------:R-:W-:Y:S01]  /*9c90*/  IMAD.IADD R19, R19, 0x1, R6 ;  /* 0x0000000113137824 */ /* 0x000fe200078e0206 */
[----:B------:R-:W-:-:S05]  /*9ca0*/  IADD3 R0, PT, PT, -R0, RZ, RZ ;  /* 0x000000ff00007210 */ /* 0x000fca0007ffe1ff */
[----:B------:R-:W2:Y:S08]  /*9cb0*/  LDC R9, c[0x0][0x380] ;  /* 0x0000e000ff097b82 */ /* 0x000eb00000000800 */
[----:B01--4-:R-:W0:Y:S01]  /*9cc0*/  LDC.64 R4, c[0x0][0x398] ;  /* 0x0000e600ff047b82 */ /* 0x013e220000000a00 */
[----:B-----5:R-:W-:-:S07]  /*9cd0*/  IMAD R7, R12, R19, UR4 ;  /* 0x000000040c077e24 */ /* 0x020fce000f8e0213 */
.L_x_781:
[C---:B--2---:R-:W-:Y:S01]  /*9ce0*/  ISETP.GT.AND P0, PT, R19.reuse, R8, PT ;  /* 0x000000081300720c */ /* 0x044fe20003f04270 */
[----:B------:R-:W-:Y:S01]  /*9cf0*/  VIADD R6, R0, 0x1 ;  /* 0x0000000100067836 */ /* 0x000fe20000000000 */
[----:B------:R-:W-:Y:S02]  /*9d00*/  BSSY.RECONVERGENT B0, `(.L_x_779) ;  /* 0x0000009000007945 */ /* 0x000fe40003800200 */
[----:B------:R-:W-:Y:S02]  /*9d10*/  ISETP.LT.OR P0, PT, R19, 0x1, P0 ;  /* 0x000000011300780c */ /* 0x000fe40000701670 */
[----:B------:R-:W-:-:S11]  /*9d20*/  ISETP.NE.AND P1, PT, R6, RZ, PT ;  /* 0x000000ff0600720c */ /* 0x000fd60003f25270 */
[----:B------:R-:W-:Y:S05]  /*9d30*/  @P0 BRA `(.L_x_780) ;  /* 0x0000000000140947 */ /* 0x000fea0003800000 */
[----:B0--3--:R-:W-:-:S05]  /*9d40*/  IMAD.WIDE R2, R7, 0x4, R4 ;  /* 0x0000000407027825 */ /* 0x009fca00078e0204 */
[----:B------:R-:W2:Y:S01]  /*9d50*/  LDG.E R0, desc[UR8][R2.64] ;  /* 0x0000000802007981 */ /* 0x000ea2000c1e1900 */
[----:B------:R-:W-:-:S13]  /*9d60*/  ISETP.NE.AND P0, PT, R9, 0x1, PT ;  /* 0x000000010900780c */ /* 0x000fda0003f05270 */
[----:B--2---:R-:W-:-:S05]  /*9d70*/  @!P0 FADD R0, -R0, -RZ ;  /* 0x800000ff00008221 */ /* 0x004fca0000000100 */
[----:B------:R1:W-:Y:S02]  /*9d80*/  STG.E desc[UR8][R2.64+0x4], R0 ;  /* 0x0000040002007986 */ /* 0x0003e4000c101908 */
.L_x_780:
[----:B------:R-:W-:Y:S05]  /*9d90*/  BSYNC.RECONVERGENT B0 ;  /* 0x0000000000007941 */ /* 0x000fea0003800200 */
.L_x_779:
[----:B------:R-:W-:Y:S05]  /*9da0*/  @!P1 EXIT ;  /* 0x000000000000994d */ /* 0x000fea0003800000 */
[----:B------:R-:W-:Y:S01]  /*9db0*/  VIADD R19, R19, 0x1 ;  /* 0x0000000113137836 */ /* 0x000fe20000000000 */
[----:B-1----:R-:W-:Y:S01]  /*9dc0*/  MOV R0, R6 ;  /* 0x0000000600007202 */ /* 0x002fe20000000f00 */
[----:B------:R-:W-:Y:S01]  /*9dd0*/  IMAD.IADD R7, R12, 0x1, R7 ;  /* 0x000000010c077824 */ /* 0x000fe200078e0207 */
[----:B------:R-:W-:Y:S06]  /*9de0*/  BRA `(.L_x_781) ;  /* 0xfffffffc00bc7947 */ /* 0x000fec000383ffff */
.L_x_767:
[----:B------:R-:W-:Y:S01]  /*9df0*/  VIADD R2, R2, 0xffffffff ;  /* 0xffffffff02027836 */ /* 0x000fe20000000000 */
[----:B------:R-:W-:-:S04]  /*9e00*/  ISETP.GT.U32.AND P0, PT, R3, 0x7ffffffe, PT ;  /* 0x7ffffffe0300780c */ /* 0x000fc80003f04070 */
[----:B------:R-:W-:-:S13]  /*9e10*/  ISETP.NE.OR P0, PT, R7, R2, P0 ;  /* 0x000000020700720c */ /* 0x000fda0000705670 */
[----:B------:R-:W-:Y:S05]  /*9e20*/  @P0 EXIT ;  /* 0x000000000000094d */ /* 0x000fea0003800000 */
[----:B------:R-:W1:Y:S01]  /*9e30*/  LDCU UR4, c[0x0][0x380] ;  /* 0x00007000ff0477ac */ /* 0x000e620008000800 */
[----:B------:R-:W-:Y:S01]  /*9e40*/  IMAD R9, R9, R12, RZ ;  /* 0x0000000c09097224 */ /* 0x000fe200078e02ff */
[----:B-1----:R-:W-:-:S09]  /*9e50*/  UISETP.NE.AND UP0, UPT, UR4, 0x2, UPT ;  /* 0x000000020400788c */ /* 0x002fd2000bf05270 */
[----:B------:R-:W-:Y:S05]  /*9e60*/  BRA.U UP0, `(.L_x_782) ;  /* 0x0000000100fc7547 */ /* 0x000fea000b800000 */
[----:B------:R-:W-:Y:S01]  /*9e70*/  ISETP.GE.U32.AND P0, PT, R3, 0x3, PT ;  /* 0x000000030300780c */ /* 0x000fe20003f06070 */
[----:B------:R-:W-:Y:S01]  /*9e80*/  BSSY.RECONVERGENT B0, `(.L_x_783) ;  /* 0x000002a000007945 */ /* 0x000fe20003800200 */
[----:B------:R-:W-:Y:S01]  /*9e90*/  LOP3.LUT R18, R11, 0x3, RZ, 0xc0, !PT ;  /* 0x000000030b127812 */ /* 0x000fe200078ec0ff */
[----:B------:R-:W-:-:S03]  /*9ea0*/  IMAD.MOV.U32 R0, RZ, RZ, RZ ;  /* 0x000000ffff007224 */ /* 0x000fc600078e00ff */
[----:B------:R-:W-:-:S07]  /*9eb0*/  ISETP.NE.AND P2, PT, R18, RZ, PT ;  /* 0x000000ff1200720c */ /* 0x000fce0003f45270 */
[----:B------:R-:W-:Y:S06]  /*9ec0*/  @!P0 BRA `(.L_x_784) ;  /* 0x0000000000948947 */ /* 0x000fec0003800000 */
[----:B------:R-:W1:Y:S01]  /*9ed0*/  LDC.64 R2, c[0x0][0x398] ;  /* 0x0000e600ff027b82 */ /* 0x000e620000000a00 */
[----:B------:R-:W-:Y:S01]  /*9ee0*/  LOP3.LUT R0, R11, 0xfffffffc, RZ, 0xc0, !PT ;  /* 0xfffffffc0b007812 */ /* 0x000fe200078ec0ff */
[----:B------:R-:W-:-:S03]  /*9ef0*/  IMAD.MOV.U32 R10, RZ, RZ, RZ ;  /* 0x000000ffff0a7224 */ /* 0x000fc600078e00ff */
[----:B------:R-:W-:-:S07]  /*9f00*/  IADD3 R8, PT, PT, -R0, RZ, RZ ;  /* 0x000000ff00087210 */ /* 0x000fce0007ffe1ff */
.L_x_785:
[----:B--2---:R-:W2:Y:S01]  /*9f10*/  LDCU UR4, c[0x3][URZ] ;  /* 0x00c00000ff0477ac */ /* 0x004ea20008000800 */
[----:B0-----:R-:W-:-:S05]  /*9f20*/  IMAD.IADD R16, R13, 0x1, R10 ;  /* 0x000000010d107824 */ /* 0x001fca00078e020a */
        /* <DEDUP_REMOVED lines=13> */
[----:B------:R-:W-:-:S04]  /*a000*/  IADD3 R14, PT, PT, R16, 0x2, RZ ;  /* 0x00000002100e7810 */ /* 0x000fc80007ffe0ff */
        /* <DEDUP_REMOVED lines=10> */
[----:B------:R-:W3:Y:S01]  /*a0b0*/  @!P1 LDG.E R11, desc[UR8][R4.64+0xc] ;  /* 0x00000c08040b9981 */ /* 0x000ee2000c1e1900 */
[----:B------:R-:W-:Y:S02]  /*a0c0*/  VIADD R8, R8, 0x4 ;  /* 0x0000000408087836 */ /* 0x000fe40000000000 */
[----:B------:R-:W-:-:S03]  /*a0d0*/  VIADD R10, R10, 0x4 ;  /* 0x000000040a0a7836 */ /* 0x000fc60000000000 */
[----:B------:R-:W-:Y:S01]  /*a0e0*/  ISETP.NE.AND P0, PT, R8, RZ, PT ;  /* 0x000000ff0800720c */ /* 0x000fe20003f05270 */
[----:B---3--:R-:W-:-:S05]  /*a0f0*/  @!P1 FADD R11, -R11, -RZ ;  /* 0x800000ff0b0b9221 */ /* 0x008fca0000000100 */
[----:B------:R2:W-:Y:S07]  /*a100*/  @!P1 STG.E desc[UR8][R6.64+0xc], R11 ;  /* 0x00000c0b06009986 */ /* 0x0005ee000c101908 */
[----:B------:R-:W-:Y:S05]  /*a110*/  @P0 BRA `(.L_x_785) ;  /* 0xfffffffc007c0947 */ /* 0x000fea000383ffff */
.L_x_784:
[----:B------:R-:W-:Y:S05]  /*a120*/  BSYNC.RECONVERGENT B0 ;  /* 0x0000000000007941 */ /* 0x000fea0003800200 */
.L_x_783:
[----:B------:R-:W-:Y:S05]  /*a130*/  @!P2 EXIT ;  /* 0x000000000000a94d */ /* 0x000fea0003800000 */
[----:B--2---:R-:W-:-:S07]  /*a140*/  IADD3 R6, PT, PT, -R18, RZ, RZ ;  /* 0x000000ff12067210 */ /* 0x004fce0007ffe1ff */
.L_x_786:
[----:B------:R-:W1:Y:S01]  /*a150*/  LDCU UR4, c[0x3][URZ] ;  /* 0x00c00000ff0477ac */ /* 0x000e620008000800 */
[----:B------:R-:W-:-:S05]  /*a160*/  IMAD.IADD R4, R13, 0x1, R0 ;  /* 0x000000010d047824 */ /* 0x000fca00078e0200 */
[----:B-1----:R-:W-:-:S04]  /*a170*/  ISETP.GT.AND P0, PT, R4, UR4, PT ;  /* 0x0000000404007c0c */ /* 0x002fc8000bf04270 */
[----:B------:R-:W-:-:S13]  /*a180*/  ISETP.LT.OR P0, PT, R4, 0x1, P0 ;  /* 0x000000010400780c */ /* 0x000fda0000701670 */
[----:B------:R-:W1:Y:S01]  /*a190*/  @!P0 LDC.64 R2, c[0x0][0x398] ;  /* 0x0000e600ff028b82 */ /* 0x000e620000000a00 */
[----:B------:R-:W-:-:S05]  /*a1a0*/  @!P0 IADD3 R4, PT, PT, R9, -UR4, R4 ;  /* 0x8000000409048c10 */ /* 0x000fca000fffe004 */
[----:B------:R-:W-:-:S04]  /*a1b0*/  @!P0 VIADD R5, R4, 0xfffffffe ;  /* 0xfffffffe04058836 */ /* 0x000fc80000000000 */
[----:B-1----:R-:W-:-:S05]  /*a1c0*/  @!P0 IMAD.WIDE R2, R5, 0x4, R2 ;  /* 0x0000000405028825 */ /* 0x002fca00078e0202 */
[----:B------:R-:W2:Y:S01]  /*a1d0*/  @!P0 LDG.E R7, desc[UR8][R2.64] ;  /* 0x0000000802078981 */ /* 0x000ea2000c1e1900 */
[----:B------:R-:W-:-:S04]  /*a1e0*/  @!P0 IMAD.WIDE R4, R12, 0x4, R2 ;  /* 0x000000040c048825 */ /* 0x000fc800078e0202 */
[----:B------:R-:W-:Y:S02]  /*a1f0*/  VIADD R6, R6, 0x1 ;  /* 0x0000000106067836 */ /* 0x000fe40000000000 */
[----:B--2---:R-:W-:-:S05]  /*a200*/  @!P0 FADD R7, -R7, -RZ ;  /* 0x800000ff07078221 */ /* 0x004fca0000000100 */
[----:B------:R1:W-:Y:S01]  /*a210*/  @!P0 STG.E desc[UR8][R4.64], R7 ;  /* 0x0000000704008986 */ /* 0x0003e2000c101908 */
[----:B------:R-:W-:-:S13]  /*a220*/  ISETP.NE.AND P0, PT, R6, RZ, PT ;  /* 0x000000ff0600720c */ /* 0x000fda0003f05270 */
[----:B-1----:R-:W-:Y:S05]  /*a230*/  @!P0 EXIT ;  /* 0x000000000000894d */ /* 0x002fea0003800000 */
[----:B------:R-:W-:Y:S01]  /*a240*/  IADD3 R0, PT, PT, R0, 0x1, RZ ;  /* 0x0000000100007810 */ /* 0x000fe20007ffe0ff */
[----:B------:R-:W-:Y:S06]  /*a250*/  BRA `(.L_x_786) ;  /* 0xfffffffc00bc7947 */ /* 0x000fec000383ffff */
.L_x_782:
        /* <DEDUP_REMOVED lines=8> */
[----:B------:R-:W-:-:S04]  /*a2e0*/  IMAD.MOV.U32 R10, RZ, RZ, RZ ;  /* 0x000000ffff0a7224 */ /* 0x000fc800078e00ff */
[----:B------:R-:W-:-:S07]  /*a2f0*/  IMAD.MOV R8, RZ, RZ, -R0 ;  /* 0x000000ffff087224 */ /* 0x000fce00078e0a00 */
.L_x_789:
[----:B--2---:R-:W2:Y:S01]  /*a300*/  LDCU UR4, c[0x3][URZ] ;  /* 0x00c00000ff0477ac */ /* 0x004ea20008000800 */
[----:B0-----:R-:W-:-:S04]  /*a310*/  IADD3 R16, PT, PT, R13, R10, RZ ;  /* 0x0000000a0d107210 */ /* 0x001fc80007ffe0ff */
        /* <DEDUP_REMOVED lines=27> */
.L_x_788:
[----:B------:R-:W-:Y:S05]  /*a4d0*/  BSYNC.RECONVERGENT B0 ;  /* 0x0000000000007941 */ /* 0x000fea0003800200 */
.L_x_787:
[----:B------:R-:W-:Y:S05]  /*a4e0*/  @!P2 EXIT ;  /* 0x000000000000a94d */ /* 0x000fea0003800000 */
[----:B--2---:R-:W-:-:S07]  /*a4f0*/  IMAD.MOV R6, RZ, RZ, -R18 ;  /* 0x000000ffff067224 */ /* 0x004fce00078e0a12 */
.L_x_790:
[----:B------:R-:W1:Y:S01]  /*a500*/  LDCU UR4, c[0x3][URZ] ;  /* 0x00c00000ff0477ac */ /* 0x000e620008000800 */
[----:B------:R-:W-:-:S04]  /*a510*/  IADD3 R4, PT, PT, R13, R0, RZ ;  /* 0x000000000d047210 */ /* 0x000fc80007ffe0ff */
        /* <DEDUP_REMOVED lines=8> */
[----:B------:R-:W-:Y:S01]  /*a5a0*/  VIADD R6, R6, 0x1 ;  /* 0x0000000106067836 */ /* 0x000fe20000000000 */
[----:B--2---:R1:W-:Y:S04]  /*a5b0*/  @!P0 STG.E desc[UR8][R4.64], R7 ;  /* 0x0000000704008986 */ /* 0x0043e8000c101908 */
[----:B------:R-:W-:-:S13]  /*a5c0*/  ISETP.NE.AND P0, PT, R6, RZ, PT ;  /* 0x000000ff0600720c */ /* 0x000fda0003f05270 */
[----:B-1----:R-:W-:Y:S05]  /*a5d0*/  @!P0 EXIT ;  /* 0x000000000000894d */ /* 0x002fea0003800000 */
[----:B------:R-:W-:Y:S01]  /*a5e0*/  VIADD R0, R0, 0x1 ;  /* 0x0000000100007836 */ /* 0x000fe20000000000 */
[----:B------:R-:W-:Y:S06]  /*a5f0*/  BRA `(.L_x_790) ;  /* 0xfffffffc00c07947 */ /* 0x000fec000383ffff */
.L_x_753:
[----:B------:R-:W-:Y:S05]  /*a600*/  BSYNC.RECONVERGENT B0 ;  /* 0x0000000000007941 */ /* 0x000fea0003800200 */
.L_x_690:
[----:B------:R-:W-:-:S04]  /*a610*/  IADD3 R2, PT, PT, R2, -0x1, RZ ;  /* 0xffffffff02027810 */ /* 0x000fc80007ffe0ff */
[----:B------:R-:W-:-:S13]  /*a620*/  ISETP.NE.AND P0, PT, R7, R2, PT ;  /* 0x000000020700720c */ /* 0x000fda0003f05270 */
[----:B------:R-:W-:Y:S05]  /*a630*/  @!P0 BRA `(.L_x_791) ;  /* 0x0000000800688947 */ /* 0x000fea0003800000 */
[----:B------:R-:W-:-:S13]  /*a640*/  ISETP.GT.U32.AND P0, PT, R4, 0x7ffffffe, PT ;  /* 0x7ffffffe0400780c */ /* 0x000fda0003f04070 */
[----:B------:R-:W-:Y:S05]  /*a650*/  @P0 EXIT ;  /* 0x000000000000094d */ /* 0x000fea0003800000 */
[----:B------:R-:W1:Y:S02]  /*a660*/  LDCU UR4, c[0x0][0x380] ;  /* 0x00007000ff0477ac */ /* 0x000e640008000800 */
        /* <DEDUP_REMOVED lines=8> */
[----:B0-----:R-:W0:Y:S01]  /*a6f0*/  LDC R15, c[0x3][RZ] ;  /* 0x00c00000ff0f7b82 */ /* 0x001e220000000800 */
[----:B------:R-:W-:Y:S01]  /*a700*/  LOP3.LUT R6, R5, 0xfffffffc, RZ, 0xc0, !PT ;  /* 0xfffffffc05067812 */ /* 0x000fe200078ec0ff */
        /* <DEDUP_REMOVED lines=9> */
[----:B0-----:R-:W-:-:S07]  /*a7a0*/  LEA R15, R15, 0x8, 0x2 ;  /* 0x000000080f0f7811 */ /* 0x001fce00078e10ff */
.L_x_795:
[----:B------:R-:W0:Y:S01]  /*a7b0*/  LDCU UR4, c[0x3][URZ] ;  /* 0x00c00000ff0477ac */ /* 0x000e220008000800 */
[----:B-1----:R-:W-:-:S05]  /*a7c0*/  VIADD R2, R13, 0xffffffff ;  /* 0xffffffff0d027836 */ /* 0x002fca0000000000 */
        /* <DEDUP_REMOVED lines=15> */
[----:B------:R-:W1:Y:S02]  /*a8c0*/  @!P0 LDC.64 R4, c[0x0][0x398] ;  /* 0x0000e600ff048b82 */ /* 0x000e640000000a00 */
[----:B-1----:R-:W-:-:S04]  /*a8d0*/  @!P0 IMAD.WIDE R4, R11, 0x4, R4 ;  /* 0x000000040b048825 */ /* 0x002fc800078e0204 */
        /* <DEDUP_REMOVED lines=12> */
[----:B------:R-:W-:Y:S01]  /*a9a0*/  IADD3 R10, PT, PT, R15, R10, RZ ;  /* 0x0000000a0f0a7210 */ /* 0x000fe20007ffe0ff */
[----:B------:R-:W-:Y:S02]  /*a9b0*/  VIADD R13, R13, 0x4 ;  /* 0x000000040d0d7836 */ /* 0x000fe40000000000 */
[C---:B------:R-:W-:Y:S01]  /*a9c0*/  IMAD.IADD R7, R15.reuse, 0x1, R7 ;  /* 0x000000010f077824 */ /* 0x040fe200078e0207 */
[----:B------:R-:W-:Y:S01]  /*a9d0*/  ISETP.NE.AND P0, PT, R16, RZ, PT ;  /* 0x000000ff1000720c */ /* 0x000fe20003f05270 */
[----:B------:R-:W-:-:S02]  /*a9e0*/  IMAD.IADD R11, R15, 0x1, R11 ;  /* 0x000000010f0b7824 */ /* 0x000fc400078e020b */
[----:B------:R-:W-:Y:S02]  /*a9f0*/  IMAD.IADD R14, R15, 0x1, R14 ;  /* 0x000000010f0e7824 */ /* 0x000fe400078e020e */
[----:B--2---:R-:W-:-:S05]  /*aa00*/  @!P1 FADD R17, -R17, -RZ ;  /* 0x800000ff11119221 */ /* 0x004fca0000000100 */
[----:B------:R1:W-:Y:S03]  /*aa10*/  @!P1 STG.E desc[UR8][R8.64], R17 ;  /* 0x0000001108009986 */ /* 0x0003e6000c101908 */
[----:B------:R-:W-:Y:S05]  /*aa20*/  @P0 BRA `(.L_x_795) ;  /* 0xfffffffc00600947 */ /* 0x000fea000383ffff */
.L_x_794:
[----:B------:R-:W-:Y:S05]  /*aa30*/  BSYNC.RECONVERGENT B0 ;  /* 0x0000000000007941 */ /* 0x000fea0003800200 */
.L_x_793:
[----:B------:R-:W-:Y:S05]  /*aa40*/  @!P2 EXIT ;  /* 0x000000000000a94d */ /* 0x000fea0003800000 */
[----:B------:R-:W-:Y:S01]  /*aa50*/  IMAD.IADD R19, R19, 0x1, R6 ;  /* 0x0000000113137824 */ /* 0x000fe200078e0206 */
[----:B------:R-:W-:-:S03]  /*aa60*/  IADD3 R0, PT, PT, -R0, RZ, RZ ;  /* 0x000000ff00007210 */ /* 0x000fc60007ffe1ff */
[----:B-1----:R-:W-:-:S07]  /*aa70*/  IMAD R5, R12, R19, RZ ;  /* 0x000000130c057224 */ /* 0x002fce00078e02ff */
.L_x_796:
[----:B-1----:R-:W1:Y:S02]  /*aa80*/  LDCU UR4, c[0x3][URZ] ;  /* 0x00c00000ff0477ac */ /* 0x002e640008000800 */
[----:B-1----:R-:W-:-:S04]  /*aa90*/  ISETP.GT.AND P0, PT, R19, UR4, PT ;  /* 0x0000000413007c0c */ /* 0x002fc8000bf04270 */
[----:B------:R-:W-:-:S13]  /*aaa0*/  ISETP.LT.OR P0, PT, R19, 0x1, P0 ;  /* 0x000000011300780c */ /* 0x000fda0000701670 */
[----:B------:R-:W1:Y:S02]  /*aab0*/  @!P0 LDC.64 R2, c[0x0][0x398] ;  /* 0x0000e600ff028b82 */ /* 0x000e640000000a00 */
[----:B-1----:R-:W-:-:S05]  /*aac0*/  @!P0 IMAD.WIDE R2, R5, 0x4, R2 ;  /* 0x0000000405028825 */ /* 0x002fca00078e0202 */
[----:B------:R-:W2:Y:S01]  /*aad0*/  @!P0 LDG.E R4, desc[UR8][R2.64+0x4] ;  /* 0x0000040802048981 */ /* 0x000ea2000c1e1900 */
[----:B------:R-:W-:-:S05]  /*aae0*/  VIADD R0, R0, 0x1 ;  /* 0x0000000100007836 */ /* 0x000fca0000000000 */
[----:B------:R-:W-:Y:S01]  /*aaf0*/  ISETP.NE.AND P1, PT, R0, RZ, PT ;  /* 0x000000ff0000720c */ /* 0x000fe20003f25270 */
[----:B--2---:R-:W-:-:S05]  /*ab00*/  @!P0 FADD R7, -R4, -RZ ;  /* 0x800000ff04078221 */ /* 0x004fca0000000100 */
[----:B------:R1:W-:Y:S07]  /*ab10*/  @!P0 STG.E desc[UR8][R2.64], R7 ;  /* 0x0000000702008986 */ /* 0x0003ee000c101908 */
[----:B------:R-:W-:Y:S05]  /*ab20*/  @!P1 EXIT ;  /* 0x000000000000994d */ /* 0x000fea0003800000 */
[----:B------:R-:W-:Y:S02]  /*ab30*/  VIADD R19, R19, 0x1 ;  /* 0x0000000113137836 */ /* 0x000fe40000000000 */
[----:B------:R-:W-:Y:S01]  /*ab40*/  IMAD.IADD R5, R12, 0x1, R5 ;  /* 0x000000010c057824 */ /* 0x000fe200078e0205 */
[----:B------:R-:W-:Y:S06]  /*ab50*/  BRA `(.L_x_796) ;  /* 0xfffffffc00c87947 */ /* 0x000fec000383ffff */
.L_x_792:
[----:B------:R-:W-:Y:S01]  /*ab60*/  ISETP.GE.U32.AND P0, PT, R4, 0x3, PT ;  /* 0x000000030400780c */ /* 0x000fe20003f06070 */
[----:B------:R-:W-:Y:S01]  /*ab70*/  BSSY.RECONVERGENT B0, `(.L_x_797) ;  /* 0x0000035000007945 */ /* 0x000fe20003800200 */
[----:B------:R-:W-:Y:S01]  /*ab80*/  LOP3.LUT R0, R5, 0x3, RZ, 0xc0, !PT ;  /* 0x0000000305007812 */ /* 0x000fe200078ec0ff */
[----:B------:R-:W-:-:S03]  /*ab90*/  HFMA2 R6, -RZ, RZ, 0, 0 ;  /* 0x00000000ff067431 */ /* 0x000fc600000001ff */
[----:B------:R-:W-:-:S07]  /*aba0*/  ISETP.NE.AND P2, PT, R0, RZ, PT ;  /* 0x000000ff0000720c */ /* 0x000fce0003f45270 */
[----:B------:R-:W-:Y:S06]  /*abb0*/  @!P0 BRA `(.L_x_798) ;  /* 0x0000000000c08947 */ /* 0x000fec0003800000 */
[----:B0-----:R-:W0:Y:S01]  /*abc0*/  LDC R14, c[0x3][RZ] ;  /* 0x00c00000ff0e7b82 */ /* 0x001e220000000800 */
[----:B------:R-:W-:Y:S01]  /*abd0*/  IMAD R2, R7, R12, RZ ;  /* 0x0000000c07027224 */ /* 0x000fe200078e02ff */
[----:B------:R-:W-:Y:S01]  /*abe0*/  LOP3.LUT R6, R5, 0xfffffffc, RZ, 0xc0, !PT ;  /* 0xfffffffc05067812 */ /* 0x000fe200078ec0ff */
[C---:B------:R-:W-:Y:S02]  /*abf0*/  VIADD R11, R19.reuse, 0x2 ;  /* 0x00000002130b7836 */ /* 0x040fe40000000000 */
[----:B------:R-:W-:Y:S01]  /*ac00*/  VIADD R13, R19, 0x3 ;  /* 0x00000003130d7836 */ /* 0x000fe20000000000 */
[----:B------:R-:W-:Y:S01]  /*ac10*/  IADD3 R16, PT, PT, -R6, RZ, RZ ;  /* 0x000000ff06107210 */ /* 0x000fe20007ffe1ff */
[----:B------:R-:W-:Y:S02]  /*ac20*/  IMAD R7, R5, R2, RZ ;  /* 0x0000000205077224 */ /* 0x000fe400078e02ff */
[----:B------:R-:W-:Y:S02]  /*ac30*/  VIADD R15, R19, 0x1 ;  /* 0x00000001130f7836 */ /* 0x000fe40000000000 */
[----:B------:R-:W-:-:S02]  /*ac40*/  IMAD R10, R12, R19, R12 ;  /* 0x000000130c0a7224 */ /* 0x000fc400078e020c */
[C---:B------:R-:W-:Y:S02]  /*ac50*/  IMAD R11, R12.reuse, R11, RZ ;  /* 0x0000000b0c0b7224 */ /* 0x040fe400078e02ff */
[----:B------:R-:W-:Y:S01]  /*ac60*/  IMAD R13, R12, R13, RZ ;  /* 0x0000000d0c0d7224 */ /* 0x000fe200078e02ff */
[----:B0-----:R-:W-:-:S07]  /*ac70*/  LEA R14, R14, 0x8, 0x2 ;  /* 0x000000080e0e7811 */ /* 0x001fce00078e10ff */
.L_x_799:
        /* <DEDUP_REMOVED lines=36> */
.L_x_798:
[----:B------:R-:W-:Y:S05]  /*aec0*/  BSYNC.RECONVERGENT B0 ;  /* 0x0000000000007941 */ /* 0x000fea0003800200 */
.L_x_797:
[----:B------:R-:W-:Y:S05]  /*aed0*/  @!P2 EXIT ;  /* 0x000000000000a94d */ /* 0x000fea0003800000 */
[----:B------:R-:W-:Y:S02]  /*aee0*/  IMAD.IADD R19, R19, 0x1, R6 ;  /* 0x0000000113137824 */ /* 0x000fe400078e0206 */
[----:B------:R-:W-:Y:S02]  /*aef0*/  IMAD.MOV R0, RZ, RZ, -R0 ;  /* 0x000000ffff007224 */ /* 0x000fe400078e0a00 */
[----:B-1----:R-:W-:-:S07]  /*af00*/  IMAD R5, R12, R19, RZ ;  /* 0x000000130c057224 */ /* 0x002fce00078e02ff */
.L_x_800:
[----:B-1----:R-:W1:Y:S02]  /*af10*/  LDCU UR4, c[0x3][URZ] ;  /* 0x00c00000ff0477ac */ /* 0x002e640008000800 */
[----:B-1----:R-:W-:-:S04]  /*af20*/  ISETP.GT.AND P0, PT, R19, UR4, PT ;  /* 0x0000000413007c0c */ /* 0x002fc8000bf04270 */
[----:B------:R-:W-:-:S13]  /*af30*/  ISETP.LT.OR P0, PT, R19, 0x1, P0 ;  /* 0x000000011300780c */ /* 0x000fda0000701670 */
[----:B------:R-:W1:Y:S02]  /*af40*/  @!P0 LDC.64 R2, c[0x0][0x398] ;  /* 0x0000e600ff028b82 */ /* 0x000e640000000a00 */
[----:B-1----:R-:W-:-:S05]  /*af50*/  @!P0 IMAD.WIDE R2, R5, 0x4, R2 ;  /* 0x0000000405028825 */ /* 0x002fca00078e0202 */
[----:B------:R-:W2:Y:S01]  /*af60*/  @!P0 LDG.E R7, desc[UR8][R2.64+0x4] ;  /* 0x0000040802078981 */ /* 0x000ea2000c1e1900 */
[----:B------:R-:W-:-:S04]  /*af70*/  IADD3 R0, PT, PT, R0, 0x1, RZ ;  /* 0x0000000100007810 */ /* 0x000fc80007ffe0ff */
[----:B------:R-:W-:Y:S01]  /*af80*/  ISETP.NE.AND P1, PT, R0, RZ, PT ;  /* 0x000000ff0000720c */ /* 0x000fe20003f25270 */
[----:B--2---:R1:W-:-:S12]  /*af90*/  @!P0 STG.E desc[UR8][R2.64], R7 ;  /* 0x0000000702008986 */ /* 0x0043d8000c101908 */
[----:B------:R-:W-:Y:S05]  /*afa0*/  @!P1 EXIT ;  /* 0x000000000000994d */ /* 0x000fea0003800000 */
[----:B------:R-:W-:Y:S02]  /*afb0*/  VIADD R19, R19, 0x1 ;  /* 0x0000000113137836 */ /* 0x000fe40000000000 */
[----:B------:R-:W-:Y:S01]  /*afc0*/  IMAD.IADD R5, R12, 0x1, R5 ;  /* 0x000000010c057824 */ /* 0x000fe200078e0205 */
[----:B------:R-:W-:Y:S06]  /*afd0*/  BRA `(.L_x_800) ;  /* 0xfffffffc00cc7947 */ /* 0x000fec000383ffff */
.L_x_791:
[----:B------:R-:W-:Y:S01]  /*afe0*/  ISETP.GT.U32.AND P0, PT, R4, 0x7ffffffe, PT ;  /* 0x7ffffffe0400780c */ /* 0x000fe20003f04070 */
[----:B------:R-:W-:-:S12]  /*aff0*/  BSSY.RECONVERGENT B0, `(.L_x_801) ;  /* 0x000009c000007945 */ /* 0x000fd80003800200 */
[----:B------:R-:W-:Y:S05]  /*b000*/  @P0 BRA `(.L_x_802) ;  /* 0x0000000800680947 */ /* 0x000fea0003800000 */
        /* <DEDUP_REMOVED lines=9> */
[----:B------:R-:W1:Y:S01]  /*b0a0*/  LDC R8, c[0x3][RZ] ;  /* 0x00c00000ff087b82 */ /* 0x000e620000000800 */
[----:B------:R-:W-:Y:S01]  /*b0b0*/  IMAD R4, R7, R12, RZ ;  /* 0x0000000c07047224 */ /* 0x000fe200078e02ff */
[C---:B------:R-:W-:Y:S01]  /*b0c0*/  IADD3 R7, PT, PT, R19.reuse, 0x2, RZ ;  /* 0x0000000213077810 */ /* 0x040fe20007ffe0ff */
[----:B0-----:R-:W-:Y:S01]  /*b0d0*/  VIADD R15, R19, 0x3 ;  /* 0x00000003130f7836 */ /* 0x001fe20000000000 */
[C---:B------:R-:W-:Y:S01]  /*b0e0*/  LOP3.LUT R2, R5.reuse, 0xfffffffc, RZ, 0xc0, !PT ;  /* 0xfffffffc05027812 */ /* 0x040fe200078ec0ff */
[----:B------:R-:W-:Y:S02]  /*b0f0*/  IMAD R4, R5, R4, RZ ;  /* 0x0000000405047224 */ /* 0x000fe400078e02ff */
[C---:B------:R-:W-:Y:S02]  /*b100*/  IMAD R6, R12.reuse, R7, RZ ;  /* 0x000000070c067224 */ /* 0x040fe400078e02ff */
[----:B------:R-:W-:Y:S02]  /*b110*/  VIADD R10, R19, 0x1 ;  /* 0x00000001130a7836 */ /* 0x000fe40000000000 */
[----:B------:R-:W-:-:S02]  /*b120*/  IMAD R5, R12, R19, R12 ;  /* 0x000000130c057224 */ /* 0x000fc400078e020c */
[----:B------:R-:W-:Y:S02]  /*b130*/  IMAD R7, R12, R15, RZ ;  /* 0x0000000f0c077224 */ /* 0x000fe400078e02ff */
[----:B------:R-:W-:Y:S01]  /*b140*/  IMAD.MOV R18, RZ, RZ, -R2 ;  /* 0x000000ffff127224 */ /* 0x000fe200078e0a02 */
[----:B-1----:R-:W-:-:S07]  /*b150*/  LEA R8, R8, 0x8, 0x2 ;  /* 0x0000000808087811 */ /* 0x002fce00078e10ff */
.L_x_806:
[----:B------:R-:W0:Y:S01]  /*b160*/  LDCU UR4, c[0x3][URZ] ;  /* 0x00c00000ff0477ac */ /* 0x000e220008000800 */
[----:B-1----:R-:W-:-:S04]  /*b170*/  IADD3 R14, PT, PT, R10, -0x1, RZ ;  /* 0xffffffff0a0e7810 */ /* 0x002fc80007ffe0ff */
        /* <DEDUP_REMOVED lines=38> */
.L_x_805:
[----:B------:R-:W-:Y:S05]  /*b3e0*/  BSYNC.RECONVERGENT B1 ;  /* 0x0000000000017941 */ /* 0x000fea0003800200 */
.L_x_804:
[----:B------:R-:W-:Y:S05]  /*b3f0*/  @!P2 BRA `(.L_x_802) ;  /* 0x00000004006ca947 */ /* 0x000fea0003800000 */
[----:B------:R-:W-:Y:S01]  /*b400*/  IMAD.IADD R19, R19, 0x1, R2 ;  /* 0x0000000113137824 */ /* 0x000fe200078e0202 */
[----:B------:R-:W-:Y:S01]  /*b410*/  BSSY.RECONVERGENT B1, `(.L_x_807) ;  /* 0x0000011000017945 */ /* 0x000fe20003800200 */
[----:B------:R-:W-:Y:S02]  /*b420*/  IMAD.MOV R0, RZ, RZ, -R0 ;  /* 0x000000ffff007224 */ /* 0x000fe400078e0a00 */
[----:B------:R-:W-:-:S07]  /*b430*/  IMAD R7, R12, R19, RZ ;  /* 0x000000130c077224 */ /* 0x000fce00078e02ff */
.L_x_809:
[----:B------:R-:W2:Y:S02]  /*b440*/  LDCU UR4, c[0x3][URZ] ;  /* 0x00c00000ff0477ac */ /* 0x000ea40008000800 */
[----:B--2---:R-:W-:-:S04]  /*b450*/  ISETP.GT.AND P0, PT, R19, UR4, PT ;  /* 0x0000000413007c0c */ /* 0x004fc8000bf04270 */
[----:B------:R-:W-:-:S13]  /*b460*/  ISETP.LT.OR P0, PT, R19, 0x1, P0 ;  /* 0x000000011300780c */ /* 0x000fda0000701670 */
[----:B------:R-:W2:Y:S02]  /*b470*/  @!P0 LDC.64 R4, c[0x0][0x398] ;  /* 0x0000e600ff048b82 */ /* 0x000ea40000000a00 */
[----:B--2---:R-:W-:-:S05]  /*b480*/  @!P0 IMAD.WIDE R4, R7, 0x4, R4 ;  /* 0x0000000407048825 */ /* 0x004fca00078e0204 */
[----:B------:R-:W0:Y:S01]  /*b490*/  @!P0 LDG.E R2, desc[UR8][R4.64+0x4] ;  /* 0x0000040804028981 */ /* 0x000e22000c1e1900 */
[----:B------:R-:W-:Y:S02]  /*b4a0*/  VIADD R0, R0, 0x1 ;  /* 0x0000000100007836 */ /* 0x000fe40000000000 */
[----:B01----:R-:W-:-:S05]  /*b4b0*/  @!P0 FADD R15, -R2, -RZ ;  /* 0x800000ff020f8221 */ /* 0x003fca0000000100 */
[----:B------:R0:W-:Y:S01]  /*b4c0*/  @!P0 STG.E desc[UR8][R4.64], R15 ;  /* 0x0000000f04008986 */ /* 0x0001e2000c101908 */
[----:B------:R-:W-:-:S13]  /*b4d0*/  ISETP.NE.AND P0, PT, R0, RZ, PT ;  /* 0x000000ff0000720c */ /* 0x000fda0003f05270 */
[----:B0-----:R-:W-:Y:S05]  /*b4e0*/  @!P0 BRA `(.L_x_808) ;  /* 0x00000000000c8947 */ /* 0x001fea0003800000 */
[----:B------:R-:W-:Y:S01]  /*b4f0*/  IADD3 R19, PT, PT, R19, 0x1, RZ ;  /* 0x0000000113137810 */ /* 0x000fe20007ffe0ff */
[----:B------:R-:W-:Y:S01]  /*b500*/  IMAD.IADD R7, R12, 0x1, R7 ;  /* 0x000000010c077824 */ /* 0x000fe200078e0207 */
[----:B------:R-:W-:Y:S06]  /*b510*/  BRA `(.L_x_809) ;  /* 0xfffffffc00c87947 */ /* 0x000fec000383ffff */
.L_x_808:
[----:B------:R-:W-:Y:S05]  /*b520*/  BSYNC.RECONVERGENT B1 ;  /* 0x0000000000017941 */ /* 0x000fea0003800200 */
.L_x_807:
[----:B------:R-:W-:Y:S05]  /*b530*/  BRA `(.L_x_802) ;  /* 0x00000004001c7947 */ /* 0x000fea0003800000 */
.L_x_803:
        /* <DEDUP_REMOVED lines=8> */
[C---:B0-----:R-:W-:Y:S01]  /*b5c0*/  IADD3 R15, PT, PT, R19.reuse, 0x3, RZ ;  /* 0x00000003130f7810 */ /* 0x041fe20007ffe0ff */
[----:B------:R-:W-:Y:S01]  /*b5d0*/  VIADD R7, R19, 0x2 ;  /* 0x0000000213077836 */ /* 0x000fe20000000000 */
        /* <DEDUP_REMOVED lines=8> */
.L_x_812:
        /* <DEDUP_REMOVED lines=30> */
[----:B------:R-:W-:Y:S01]  /*b840*/  IMAD.IADD R5, R8, 0x1, R5 ;  /* 0x0000000108057824 */ /* 0x000fe200078e0205 */
[----:B------:R-:W-:Y:S01]  /*b850*/  ISETP.NE.AND P0, PT, R18, RZ, PT ;  /* 0x000000ff1200720c */ /* 0x000fe20003f05270 */
[C---:B------:R-:W-:Y:S02]  /*b860*/  IMAD.IADD R6, R8.reuse, 0x1, R6 ;  /* 0x0000000108067824 */ /* 0x040fe400078e0206 */
[----:B------:R-:W-:Y:S01]  /*b870*/  IMAD.IADD R7, R8, 0x1, R7 ;  /* 0x0000000108077824 */ /* 0x000fe200078e0207 */
[----:B--2---:R1:W-:Y:S09]  /*b880*/  @!P1 STG.E desc[UR8][R16.64], R23 ;  /* 0x0000001710009986 */ /* 0x0043f2000c101908 */
[----:B------:R-:W-:Y:S05]  /*b890*/  @P0 BRA `(.L_x_812) ;  /* 0xfffffffc00700947 */ /* 0x000fea000383ffff */
.L_x_811:
[----:B------:R-:W-:Y:S05]  /*b8a0*/  BSYNC.RECONVERGENT B1 ;  /* 0x0000000000017941 */ /* 0x000fea0003800200 */
.L_x_810:
[----:B------:R-:W-:Y:S05]  /*b8b0*/  @!P2 BRA `(.L_x_802) ;  /* 0x00000000003ca947 */ /* 0x000fea0003800000 */
[----:B------:R-:W-:Y:S01]  /*b8c0*/  IADD3 R19, PT, PT, R19, R2, RZ ;  /* 0x0000000213137210 */ /* 0x000fe20007ffe0ff */
[----:B------:R-:W-:-:S04]  /*b8d0*/  IMAD.MOV R0, RZ, RZ, -R0 ;  /* 0x000000ffff007224 */ /* 0x000fc800078e0a00 */
[----:B------:R-:W-:-:S07]  /*b8e0*/  IMAD R7, R12, R19, RZ ;  /* 0x000000130c077224 */ /* 0x000fce00078e02ff */
.L_x_813:
[----:B------:R-:W2:Y:S02]  /*b8f0*/  LDCU UR4, c[0x3][URZ] ;  /* 0x00c00000ff0477ac */ /* 0x000ea40008000800 */
[----:B--2---:R-:W-:-:S04]  /*b900*/  ISETP.GT.AND P0, PT, R19, UR4, PT ;  /* 0x0000000413007c0c */ /* 0x004fc8000bf04270 */
[----:B------:R-:W-:-:S13]  /*b910*/  ISETP.LT.OR P0, PT, R19, 0x1, P0 ;  /* 0x000000011300780c */ /* 0x000fda0000701670 */
[----:B------:R-:W2:Y:S02]  /*b920*/  @!P0 LDC.64 R4, c[0x0][0x398] ;  /* 0x0000e600ff048b82 */ /* 0x000ea40000000a00 */
[----:B--2---:R-:W-:-:S05]  /*b930*/  @!P0 IMAD.WIDE R4, R7, 0x4, R4 ;  /* 0x0000000407048825 */ /* 0x004fca00078e0204 */
[----:B01----:R-:W2:Y:S01]  /*b940*/  @!P0 LDG.E R15, desc[UR8][R4.64+0x4] ;  /* 0x00000408040f8981 */ /* 0x003ea2000c1e1900 */
[----:B------:R-:W-:Y:S01]  /*b950*/  VIADD R0, R0, 0x1 ;  /* 0x0000000100007836 */ /* 0x000fe20000000000 */
[----:B------:R-:W-:Y:S01]  /*b960*/  IADD3 R7, PT, PT, R12, R7, RZ ;  /* 0x000000070c077210 */ /* 0x000fe20007ffe0ff */
[----:B------:R-:W-:Y:S01]  /*b970*/  VIADD R19, R19, 0x1 ;  /* 0x0000000113137836 */ /* 0x000fe20000000000 */
[----:B--2---:R2:W-:Y:S02]  /*b980*/  @!P0 STG.E desc[UR8][R4.64], R15 ;  /* 0x0000000f04008986 */ /* 0x0045e4000c101908 */
[----:B------:R-:W-:-:S13]  /*b990*/  ISETP.NE.AND P0, PT, R0, RZ, PT ;  /* 0x000000ff0000720c */ /* 0x000fda0003f05270 */
[----:B--2---:R-:W-:Y:S05]  /*b9a0*/  @P0 BRA `(.L_x_813) ;  /* 0xfffffffc00d00947 */ /* 0x004fea000383ffff */
.L_x_802:
[----:B------:R-:W-:Y:S05]  /*b9b0*/  BSYNC.RECONVERGENT B0 ;  /* 0x0000000000007941 */ /* 0x000fea0003800200 */
.L_x_801:
[----:B------:R-:W-:Y:S01]  /*b9c0*/  ISETP.GT.U32.AND P0, PT, R3, 0x7ffffffe, PT ;  /* 0x7ffffffe0300780c */ /* 0x000fe20003f04070 */
[----:B------:R-:W-:-:S12]  /*b9d0*/  BSSY.RECONVERGENT B0, `(.L_x_814) ;  /* 0x0000081000007945 */ /* 0x000fd80003800200 */
[----:B------:R-:W-:Y:S05]  /*b9e0*/  @P0 BRA `(.L_x_815) ;  /* 0x0000000400fc0947 */ /* 0x000fea0003800000 */
[----:B------:R-:W2:Y:S01]  /*b9f0*/  LDCU UR4, c[0x0][0x380] ;  /* 0x00007000ff0477ac */ /* 0x000ea20008000800 */
[----:B------:R-:W-:Y:S01]  /*ba00*/  IMAD R0, R9, R12, RZ ;  /* 0x0000000c09007224 */ /* 0x000fe200078e02ff */
[----:B--2---:R-:W-:-:S09]  /*ba10*/  UISETP.NE.AND UP0, UPT, UR4, 0x2, UPT ;  /* 0x000000020400788c */ /* 0x004fd2000bf05270 */
[----:B------:R-:W-:Y:S05]  /*ba20*/  BRA.U UP0, `(.L_x_816) ;  /* 0x0000000500087547 */ /* 0x000fea000b800000 */
[----:B------:R-:W-:Y:S01]  /*ba30*/  ISETP.GE.U32.AND P0, PT, R3, 0x3, PT ;  /* 0x000000030300780c */ /* 0x000fe20003f06070 */
[----:B------:R-:W-:Y:S01]  /*ba40*/  BSSY.RECONVERGENT B1, `(.L_x_817) ;  /* 0x000002a000017945 */ /* 0x000fe20003800200 */
[----:B------:R-:W-:Y:S01]  /*ba50*/  LOP3.LUT R10, R11, 0x3, RZ, 0xc0, !PT ;  /* 0x000000030b0a7812 */ /* 0x000fe200078ec0ff */
[----:B------:R-:W-:-:S03]  /*ba60*/  IMAD.MOV.U32 R8, RZ, RZ, RZ ;  /* 0x000000ffff087224 */ /* 0x000fc600078e00ff */
[----:B------:R-:W-:-:S07]  /*ba70*/  ISETP.NE.AND P2, PT, R10, RZ, PT ;  /* 0x000000ff0a00720c */ /* 0x000fce0003f45270 */
[----:B------:R-:W-:Y:S06]  /*ba80*/  @!P0 BRA `(.L_x_818) ;  /* 0x0000000000948947 */ /* 0x000fec0003800000 */
[----:B------:R-:W2:Y:S01]  /*ba90*/  LDC.64 R2, c[0x0][0x398] ;  /* 0x0000e600ff027b82 */ /* 0x000ea20000000a00 */
[----:B------:R-:W-:Y:S01]  /*baa0*/  LOP3.LUT R8, R11, 0xfffffffc, RZ, 0xc0, !PT ;  /* 0xfffffffc0b087812 */ /* 0x000fe200078ec0ff */
[----:B01----:R-:W-:-:S04]  /*bab0*/  IMAD.MOV.U32 R14, RZ, RZ, RZ ;  /* 0x000000ffff0e7224 */ /* 0x003fc800078e00ff */
[----:B------:R-:W-:-:S07]  /*bac0*/  IMAD.MOV R11, RZ, RZ, -R8 ;  /* 0x000000ffff0b7224 */ /* 0x000fce00078e0a08 */
.L_x_819:
[----:B------:R-:W0:Y:S01]  /*bad0*/  LDCU UR4, c[0x3][URZ] ;  /* 0x00c00000ff0477ac */ /* 0x000e220008000800 */
[----:B------:R-:W-:-:S04]  /*bae0*/  IADD3 R21, PT, PT, R13, R14, RZ ;  /* 0x0000000e0d157210 */ /* 0x000fc80007ffe0ff */
[C---:B0-----:R-:W-:Y:S02]  /*baf0*/  ISETP.GT.AND P0, PT, R21.reuse, UR4, PT ;  /* 0x0000000415007c0c */ /* 0x041fe4000bf04270 */
[----:B------:R-:W-:Y:S02]  /*bb00*/  IADD3 R4, PT, PT, R0, -UR4, R21 ;  /* 0x8000000400047c10 */ /* 0x000fe4000fffe015 */
[----:B------:R-:W-:-:S03]  /*bb10*/  ISETP.LT.OR P0, PT, R21, 0x1, P0 ;  /* 0x000000011500780c */ /* 0x000fc60000701670 */
[----:B------:R-:W-:-:S04]  /*bb20*/  VIADD R5, R4, 0xfffffffe ;  /* 0xfffffffe04057836 */ /* 0x000fc80000000000 */
[----:B--2---:R-:W-:-:S06]  /*bb30*/  IMAD.WIDE R4, R5, 0x4, R2 ;  /* 0x0000000405047825 */ /* 0x004fcc00078e0202 */
[----:B---3--:R-:W2:Y:S01]  /*bb40*/  @!P0 LDG.E R15, desc[UR8][R4.64] ;  /* 0x00000008040f8981 */ /* 0x008ea2000c1e1900 */
        /* <DEDUP_REMOVED lines=25> */
.L_x_818:
[----:B------:R-:W-:Y:S05]  /*bce0*/  BSYNC.RECONVERGENT B1 ;  /* 0x0000000000017941 */ /* 0x000fea0003800200 */
.L_x_817:
[----:B------:R-:W-:Y:S05]  /*bcf0*/  @!P2 BRA `(.L_x_815) ;  /* 0x000000040038a947 */ /* 0x000fea0003800000 */
[----:B------:R-:W-:Y:S01]  /*bd00*/  BSSY.RECONVERGENT B1, `(.L_x_820) ;  /* 0x0000013000017945 */ /* 0x000fe20003800200 */
[----:B------:R-:W-:-:S07]  /*bd10*/  IMAD.MOV R10, RZ, RZ, -R10 ;  /* 0x000000ffff0a7224 */ /* 0x000fce00078e0a0a */
.L_x_822:
[----:B------:R-:W2:Y:S01]  /*bd20*/  LDCU UR4, c[0x3][URZ] ;  /* 0x00c00000ff0477ac */ /* 0x000ea20008000800 */
[----:B------:R-:W-:-:S04]  /*bd30*/  IADD3 R5, PT, PT, R13, R8, RZ ;  /* 0x000000080d057210 */ /* 0x000fc80007ffe0ff */
[----:B--2---:R-:W-:-:S04]  /*bd40*/  ISETP.GT.AND P0, PT, R5, UR4, PT ;  /* 0x0000000405007c0c */ /* 0x004fc8000bf04270 */
[----:B------:R-:W-:-:S13]  /*bd50*/  ISETP.LT.OR P0, PT, R5, 0x1, P0 ;  /* 0x000000010500780c */ /* 0x000fda0000701670 */
[----:B------:R-:W2:Y:S01]  /*bd60*/  @!P0 LDC.64 R2, c[0x0][0x398] ;  /* 0x0000e600ff028b82 */ /* 0x000ea20000000a00 */
[----:B------:R-:W-:-:S05]  /*bd70*/  @!P0 IADD3 R4, PT, PT, R0, -UR4, R5 ;  /* 0x8000000400048c10 */ /* 0x000fca000fffe005 */
[----:B------:R-:W-:-:S04]  /*bd80*/  @!P0 VIADD R5, R4, 0xfffffffe ;  /* 0xfffffffe04058836 */ /* 0x000fc80000000000 */
[----:B--2---:R-:W-:-:S05]  /*bd90*/  @!P0 IMAD.WIDE R2, R5, 0x4, R2 ;  /* 0x0000000405028825 */ /* 0x004fca00078e0202 */
[----:B---3--:R-:W2:Y:S01]  /*bda0*/  @!P0 LDG.E R6, desc[UR8][R2.64] ;  /* 0x0000000802068981 */ /* 0x008ea2000c1e1900 */
[----:B------:R-:W-:-:S04]  /*bdb0*/  @!P0 IMAD.WIDE R4, R12, 0x4, R2 ;  /* 0x000000040c048825 */ /* 0x000fc800078e0202 */
[----:B------:R-:W-:Y:S02]  /*bdc0*/  VIADD R10, R10, 0x1 ;  /* 0x000000010a0a7836 */ /* 0x000fe40000000000 */
[----:B--2---:R-:W-:-:S05]  /*bdd0*/  @!P0 FADD R7, -R6, -RZ ;  /* 0x800000ff06078221 */ /* 0x004fca0000000100 */
[----:B------:R2:W-:Y:S01]  /*bde0*/  @!P0 STG.E desc[UR8][R4.64], R7 ;  /* 0x0000000704008986 */ /* 0x0005e2000c101908 */
[----:B------:R-:W-:-:S13]  /*bdf0*/  ISETP.NE.AND P0, PT, R10, RZ, PT ;  /* 0x000000ff0a00720c */ /* 0x000fda0003f05270 */
[----:B--2---:R-:W-:Y:S05]  /*be00*/  @!P0 BRA `(.L_x_821) ;  /* 0x0000000000088947 */ /* 0x004fea0003800000 */
[----:B------:R-:W-:Y:S01]  /*be10*/  VIADD R8, R8, 0x1 ;  /* 0x0000000108087836 */ /* 0x000fe20000000000 */
[----:B------:R-:W-:Y:S06]  /*be20*/  BRA `(.L_x_822) ;  /* 0xfffffffc00bc7947 */ /* 0x000fec000383ffff */
.L_x_821:
[----:B------:R-:W-:Y:S05]  /*be30*/  BSYNC.RECONVERGENT B1 ;  /* 0x0000000000017941 */ /* 0x000fea0003800200 */
.L_x_820:
[----:B------:R-:W-:Y:S05]  /*be40*/  BRA `(.L_x_815) ;  /* 0x0000000000e47947 */ /* 0x000fea0003800000 */
.L_x_816:
[----:B------:R-:W-:Y:S01]  /*be50*/  ISETP.GE.U32.AND P0, PT, R3, 0x3, PT ;  /* 0x000000030300780c */ /* 0x000fe20003f06070 */
[----:B------:R-:W-:Y:S01]  /*be60*/  BSSY.RECONVERGENT B1, `(.L_x_823) ;  /* 0x0000026000017945 */ /* 0x000fe20003800200 */
[----:B------:R-:W-:Y:S02]  /*be70*/  LOP3.LUT R18, R11, 0x3, RZ, 0xc0, !PT ;  /* 0x000000030b127812 */ /* 0x000fe400078ec0ff */
[----:B------:R-:W-:Y:S02]  /*be80*/  MOV R8, RZ ;  /* 0x000000ff00087202 */ /* 0x000fe40000000f00 */
[----:B------:R-:W-:-:S07]  /*be90*/  ISETP.NE.AND P2, PT, R18, RZ, PT ;  /* 0x000000ff1200720c */ /* 0x000fce0003f45270 */
[----:B------:R-:W-:Y:S06]  /*bea0*/  @!P0 BRA `(.L_x_824) ;  /* 0x0000000000848947 */ /* 0x000fec0003800000 */
[----:B------:R-:W2:Y:S01]  /*beb0*/  LDC.64 R2, c[0x0][0x398] ;  /* 0x0000e600ff027b82 */ /* 0x000ea20000000a00 */
[----:B------:R-:W-:Y:S01]  /*bec0*/  LOP3.LUT R8, R11, 0xfffffffc, RZ, 0xc0, !PT ;  /* 0xfffffffc0b087812 */ /* 0x000fe200078ec0ff */
[----:B01----:R-:W-:-:S04]  /*bed0*/  IMAD.MOV.U32 R14, RZ, RZ, RZ ;  /* 0x000000ffff0e7224 */ /* 0x003fc800078e00ff */
[----:B------:R-:W-:-:S07]  /*bee0*/  IMAD.MOV R10, RZ, RZ, -R8 ;  /* 0x000000ffff0a7224 */ /* 0x000fce00078e0a08 */
.L_x_825:
[----:B------:R-:W0:Y:S01]  /*bef0*/  LDCU UR4, c[0x3][URZ] ;  /* 0x00c00000ff0477ac */ /* 0x000e220008000800 */
[----:B------:R-:W-:-:S05]  /*bf00*/  IMAD.IADD R19, R13, 0x1, R14 ;  /* 0x000000010d137824 */ /* 0x000fca00078e020e */
[C---:B0-----:R-:W-:Y:S02]  /*bf10*/  ISETP.GT.AND P0, PT, R19.reuse, UR4, PT ;  /* 0x0000000413007c0c */ /* 0x041fe4000bf04270 */
[----:B------:R-:W-:Y:S02]  /*bf20*/  IADD3 R4, PT, PT, R0, -UR4, R19 ;  /* 0x8000000400047c10 */ /* 0x000fe4000fffe013 */
[----:B------:R-:W-:Y:S02]  /*bf30*/  ISETP.LT.OR P0, PT, R19, 0x1, P0 ;  /* 0x000000011300780c */ /* 0x000fe40000701670 */
[----:B------:R-:W-:-:S05]  /*bf40*/  IADD3 R5, PT, PT, R4, -0x2, RZ ;  /* 0xfffffffe04057810 */ /* 0x000fca0007ffe0ff */
[----:B--2---:R-:W-:-:S06]  /*bf50*/  IMAD.WIDE R4, R5, 0x4, R2 ;  /* 0x0000000405047825 */ /* 0x004fcc00078e0202 */
[----:B---3--:R-:W2:Y:S01]  /*bf60*/  @!P0 LDG.E R11, desc[UR8][R4.64] ;  /* 0x00000008040b8981 */ /* 0x008ea2000c1e1900 */
        /* <DEDUP_REMOVED lines=21> */
.L_x_824:
[----:B------:R-:W-:Y:S05]  /*c0c0*/  BSYNC.RECONVERGENT B1 ;  /* 0x0000000000017941 */ /* 0x000fea0003800200 */
.L_x_823:
[----:B------:R-:W-:Y:S05]  /*c0d0*/  @!P2 BRA `(.L_x_815) ;  /* 0x000000000040a947 */ /* 0x000fea0003800000 */
[----:B---3--:R-:W-:-:S07]  /*c0e0*/  IMAD.MOV R6, RZ, RZ, -R18 ;  /* 0x000000ffff067224 */ /* 0x008fce00078e0a12 */
.L_x_826:
[----:B------:R-:W2:Y:S01]  /*c0f0*/  LDCU UR4, c[0x3][URZ] ;  /* 0x00c00000ff0477ac */ /* 0x000ea20008000800 */
[----:B------:R-:W-:-:S05]  /*c100*/  IMAD.IADD R5, R13, 0x1, R8 ;  /* 0x000000010d057824 */ /* 0x000fca00078e0208 */
        /* <DEDUP_REMOVED lines=9> */
[----:B------:R-:W-:Y:S01]  /*c1a0*/  VIADD R8, R8, 0x1 ;  /* 0x0000000108087836 */ /* 0x000fe20000000000 */
[----:B--2---:R2:W-:Y:S02]  /*c1b0*/  @!P0 STG.E desc[UR8][R4.64], R7 ;  /* 0x0000000704008986 */ /* 0x0045e4000c101908 */
[----:B------:R-:W-:-:S13]  /*c1c0*/  ISETP.NE.AND P0, PT, R6, RZ, PT ;  /* 0x000000ff0600720c */ /* 0x000fda0003f05270 */
[----:B--2---:R-:W-:Y:S05]  /*c1d0*/  @P0 BRA `(.L_x_826) ;  /* 0xfffffffc00c40947 */ /* 0x004fea000383ffff */
.L_x_815:
[----:B------:R-:W-:Y:S05]  /*c1e0*/  BSYNC.RECONVERGENT B0 ;  /* 0x0000000000007941 */ /* 0x000fea0003800200 */
.L_x_814:
[----:B------:R-:W2:Y:S01]  /*c1f0*/  LDC R0, c[0x3][RZ] ;  /* 0x00c00000ff007b82 */ /* 0x000ea20000000800 */
[----:B------:R-:W-:Y:S01]  /*c200*/  IMAD R9, R9, R12, RZ ;  /* 0x0000000c09097224 */ /* 0x000fe200078e02ff */
[----:B--2---:R-:W-:-:S13]  /*c210*/  ISETP.NE.AND P0, PT, R0, -0x1, PT ;  /* 0xffffffff0000780c */ /* 0x004fda0003f05270 */
[----:B------:R-:W-:Y:S05]  /*c220*/  @P0 BRA `(.L_x_827) ;  /* 0x00000000001c0947 */ /* 0x000fea0003800000 */
[----:B------:R-:W2:Y:S02]  /*c230*/  LDC.64 R2, c[0x0][0x398] ;  /* 0x0000e600ff027b82 */ /* 0x000ea40000000a00 */
[----:B--2---:R-:W-:-:S05]  /*c240*/  IMAD.WIDE.U32 R2, R9, 0x4, R2 ;  /* 0x0000000409027825 */ /* 0x004fca00078e0002 */
[----:B------:R-:W2:Y:S02]  /*c250*/  LDG.E R0, desc[UR8][R2.64+0x4] ;  /* 0x0000040802007981 */ /* 0x000ea4000c1e1900 */
[----:B--2---:R-:W-:-:S04]  /*c260*/  FADD R0, R0, R0 ;  /* 0x0000000000007221 */ /* 0x004fc80000000000 */
[----:B------:R-:W-:-:S05]  /*c270*/  FMUL R5, R0, 0.5 ;  /* 0x3f00000000057820 */ /* 0x000fca0000400000 */
[----:B------:R-:W-:Y:S01]  /*c280*/  STG.E desc[UR8][R2.64], R5 ;  /* 0x0000000502007986 */ /* 0x000fe2000c101908 */
[----:B------:R-:W-:Y:S05]  /*c290*/  EXIT ;  /* 0x000000000000794d */ /* 0x000fea0003800000 */
.L_x_827:
[----:B------:R-:W2:Y:S01]  /*c2a0*/  LDC.64 R2, c[0x0][0x398] ;  /* 0x0000e600ff027b82 */ /* 0x000ea20000000a00 */
[----:B------:R-:W-:-:S05]  /*c2b0*/  IADD3 R5, PT, PT, R9, -0x2, -R0 ;  /* 0xfffffffe09057810 */ /* 0x000fca0007ffe800 */
[----:B--2---:R-:W-:-:S04]  /*c2c0*/  IMAD.WIDE R4, R5, 0x4, R2 ;  /* 0x0000000405047825 */ /* 0x004fc800078e0202 */
[----:B------:R-:W-:Y:S02]  /*c2d0*/  IMAD.WIDE R2, R9, 0x4, R2 ;  /* 0x0000000409027825 */ /* 0x000fe400078e0202 */
[----:B------:R-:W2:Y:S04]  /*c2e0*/  LDG.E R5, desc[UR8][R4.64] ;  /* 0x0000000804057981 */ /* 0x000ea8000c1e1900 */
[----:B------:R-:W2:Y:S02]  /*c2f0*/  LDG.E R0, desc[UR8][R2.64+0x4] ;  /* 0x0000040802007981 */ /* 0x000ea4000c1e1900 */
[----:B--2---:R-:W-:-:S04]  /*c300*/  FADD R0, R0, R5 ;  /* 0x0000000500007221 */ /* 0x004fc80000000000 */
[----:B---3--:R-:W-:-:S05]  /*c310*/  FMUL R7, R0, 0.5 ;  /* 0x3f00000000077820 */ /* 0x008fca0000400000 */
[----:B------:R-:W-:Y:S01]  /*c320*/  STG.E desc[UR8][R2.64], R7 ;  /* 0x0000000702007986 */ /* 0x000fe2000c101908 */
[----:B------:R-:W-:Y:S05]  /*c330*/  EXIT ;  /* 0x000000000000794d */ /* 0x000fea0003800000 */
        .weak           $__internal_3_$__cuda_sm3x_div_rn_noftz_f32_slowpath
        .type           $__internal_3_$__cuda_sm3x_div_rn_noftz_f32_slowpath,@function
        .size           $__internal_3_$__cuda_sm3x_div_rn_noftz_f32_slowpath,(.L_x_856 - $__internal_3_$__cuda_sm3x_div_rn_noftz_f32_slowpath)
$__internal_3_$__cuda_sm3x_div_rn_noftz_f32_slowpath:
[----:B------:R-:W0:Y:S01]  /*c340*/  LDC R6, c[0x0][0x3a4] ;  /* 0x0000e900ff067b82 */ /* 0x000e220000000800 */
[--C-:B------:R-:W-:Y:S01]  /*c350*/  SHF.R.U32.HI R25, RZ, 0x17, R14.reuse ;  /* 0x00000017ff197819 */ /* 0x100fe2000001160e */
[----:B------:R-:W1:Y:S01]  /*c360*/  LDCU UR4, c[0x0][0x3a4] ;  /* 0x00007480ff0477ac */ /* 0x000e620008000800 */
[----:B------:R-:W-:Y:S01]  /*c370*/  BSSY.RECONVERGENT B4, `(.L_x_828) ;  /* 0x0000065000047945 */ /* 0x000fe20003800200 */
[----:B------:R-:W-:Y:S01]  /*c380*/  IMAD.MOV.U32 R29, RZ, RZ, R14 ;  /* 0x000000ffff1d7224 */ /* 0x000fe200078e000e */
[----:B------:R-:W-:-:S04]  /*c390*/  LOP3.LUT R25, R25, 0xff, RZ, 0xc0, !PT ;  /* 0x000000ff19197812 */ /* 0x000fc800078ec0ff */
[----:B------:R-:W-:Y:S02]  /*c3a0*/  IADD3 R28, PT, PT, R25, -0x1, RZ ;  /* 0xffffffff191c7810 */ /* 0x000fe40007ffe0ff */
[----:B0-----:R-:W-:-:S04]  /*c3b0*/  SHF.R.U32.HI R15, RZ, 0x17, R6 ;  /* 0x00000017ff0f7819 */ /* 0x001fc80000011606 */
[----:B------:R-:W-:-:S05]  /*c3c0*/  LOP3.LUT R15, R15, 0xff, RZ, 0xc0, !PT ;  /* 0x000000ff0f0f7812 */ /* 0x000fca00078ec0ff */
[----:B------:R-:W-:-:S05]  /*c3d0*/  VIADD R26, R15, 0xffffffff ;  /* 0xffffffff0f1a7836 */ /* 0x000fca0000000000 */
[----:B------:R-:W-:Y:S01]  /*c3e0*/  ISETP.GT.U32.AND P0, PT, R26, 0xfd, PT ;  /* 0x000000fd1a00780c */ /* 0x000fe20003f04070 */
[----:B-1----:R-:W-:-:S03]  /*c3f0*/  IMAD.U32 R26, RZ, RZ, UR4 ;  /* 0x00000004ff1a7e24 */ /* 0x002fc6000f8e00ff */
[----:B------:R-:W-:-:S13]  /*c400*/  ISETP.GT.U32.OR P0, PT, R28, 0xfd, P0 ;  /* 0x000000fd1c00780c */ /* 0x000fda0000704470 */
[----:B------:R-:W-:Y:S01]  /*c410*/  @!P0 IMAD.MOV.U32 R27, RZ, RZ, RZ ;  /* 0x000000ffff1b8224 */ /* 0x000fe200078e00ff */
[----:B------:R-:W-:Y:S06]  /*c420*/  @!P0 BRA `(.L_x_829) ;  /* 0x0000000000608947 */ /* 0x000fec0003800000 */
[----:B------:R-:W-:Y:S02]  /*c430*/  FSETP.GTU.FTZ.AND P1, PT, |R6|, +INF , PT ;  /* 0x7f8000000600780b */ /* 0x000fe40003f3c200 */
[----:B------:R-:W-:-:S04]  /*c440*/  FSETP.GTU.FTZ.AND P0, PT, |R14|, +INF , PT ;  /* 0x7f8000000e00780b */ /* 0x000fc80003f1c200 */
[----:B------:R-:W-:-:S13]  /*c450*/  PLOP3.LUT P0, PT, P0, P1, PT, 0xf8, 0x8f ;  /* 0x00000000008f781c */ /* 0x000fda0000703f70 */
[----:B------:R-:W-:Y:S05]  /*c460*/  @P0 BRA `(.L_x_830) ;  /* 0x0000000400500947 */ /* 0x000fea0003800000 */
[----:B------:R-:W-:-:S13]  /*c470*/  LOP3.LUT P0, RZ, R26, 0x7fffffff, R29, 0xc8, !PT ;  /* 0x7fffffff1aff7812 */ /* 0x000fda000780c81d */
[----:B------:R-:W-:Y:S05]  /*c480*/  @!P0 BRA `(.L_x_831) ;  /* 0x0000000400408947 */ /* 0x000fea0003800000 */
[----:B------:R-:W-:Y:S02]  /*c490*/  FSETP.NEU.FTZ.AND P1, PT, |R14|, +INF , PT ;  /* 0x7f8000000e00780b */ /* 0x000fe40003f3d200 */
        /* <DEDUP_REMOVED lines=9> */
[----:B------:R-:W-:-:S13]  /*c530*/  ISETP.GE.AND P0, PT, R28, RZ, PT ;  /* 0x000000ff1c00720c */ /* 0x000fda0003f06270 */
[----:B------:R-:W-:Y:S01]  /*c540*/  @!P0 FFMA R29, R14, 1.84467440737095516160e+19, RZ ;  /* 0x5f8000000e1d8823 */ /* 0x000fe200000000ff */
[----:B------:R-:W-:Y:S01]  /*c550*/  IADD3 R14, PT, PT, R15, -0x1, RZ ;  /* 0xffffffff0f0e7810 */ /* 0x000fe20007ffe0ff */
[----:B------:R-:W-:Y:S02]  /*c560*/  @P0 IMAD.MOV.U32 R27, RZ, RZ, RZ ;  /* 0x000000ffff1b0224 */ /* 0x000fe400078e00ff */
[----:B------:R-:W-:Y:S01]  /*c570*/  @!P0 IMAD.MOV.U32 R27, RZ, RZ, -0x40 ;  /* 0xffffffc0ff1b8424 */ /* 0x000fe200078e00ff */
[----:B------:R-:W-:-:S13]  /*c580*/  ISETP.GE.AND P1, PT, R14, RZ, PT ;  /* 0x000000ff0e00720c */ /* 0x000fda0003f26270 */
[----:B------:R-:W-:Y:S01]  /*c590*/  @!P1 FFMA R26, R6, 1.84467440737095516160e+19, RZ ;  /* 0x5f800000061a9823 */ /* 0x000fe200000000ff */
[----:B------:R-:W-:-:S07]  /*c5a0*/  @!P1 VIADD R27, R27, 0x40 ;  /* 0x000000401b1b9836 */ /* 0x000fce0000000000 */
.L_x_829:
[----:B------:R-:W-:Y:S01]  /*c5b0*/  LEA R6, R15, 0xc0800000, 0x17 ;  /* 0xc08000000f067811 */ /* 0x000fe200078eb8ff */
[----:B------:R-:W-:Y:S03]  /*c5c0*/  BSSY.RECONVERGENT B5, `(.L_x_834) ;  /* 0x0000036000057945 */ /* 0x000fe60003800200 */
[----:B------:R-:W-:Y:S01]  /*c5d0*/  IADD3 R28, PT, PT, -R6, R26, RZ ;  /* 0x0000001a061c7210 */ /* 0x000fe20007ffe1ff */
[----:B------:R-:W-:-:S03]  /*c5e0*/  VIADD R26, R25, 0xffffff81 ;  /* 0xffffff81191a7836 */ /* 0x000fc60000000000 */
[----:B------:R-:W0:Y:S01]  /*c5f0*/  MUFU.RCP R14, R28 ;  /* 0x0000001c000e7308 */ /* 0x000e220000001000 */
[----:B------:R-:W-:Y:S01]  /*c600*/  FADD.FTZ R25, -R28, -RZ ;  /* 0x800000ff1c197221 */ /* 0x000fe20000010100 */
[C---:B------:R-:W-:Y:S01]  /*c610*/  IMAD R6, R26.reuse, -0x800000, R29 ;  /* 0xff8000001a067824 */ /* 0x040fe200078e021d */
[----:B------:R-:W-:-:S05]  /*c620*/  IADD3 R26, PT, PT, R26, 0x7f, -R15 ;  /* 0x0000007f1a1a7810 */ /* 0x000fca0007ffe80f */
[----:B------:R-:W-:Y:S02]  /*c630*/  IMAD.IADD R27, R26, 0x1, R27 ;  /* 0x000000011a1b7824 */ /* 0x000fe400078e021b */
[----:B0-----:R-:W-:-:S04]  /*c640*/  FFMA R15, R14, R25, 1 ;  /* 0x3f8000000e0f7423 */ /* 0x001fc80000000019 */
        /* <DEDUP_REMOVED lines=8> */
[----:B------:R-:W-:-:S05]  /*c6d0*/  IMAD.IADD R26, R26, 0x1, R27 ;  /* 0x000000011a1a7824 */ /* 0x000fca00078e021b */
[----:B------:R-:W-:-:S04]  /*c6e0*/  IADD3 R28, PT, PT, R26, -0x1, RZ ;  /* 0xffffffff1a1c7810 */ /* 0x000fc80007ffe0ff */
        /* <DEDUP_REMOVED lines=9> */
[CCC-:B------:R-:W-:Y:S01]  /*c780*/  FFMA.RP R27, R15.reuse, R25.reuse, R14.reuse ;  /* 0x000000190f1b7223 */ /* 0x1c0fe2000000800e */
[CCC-:B------:R-:W-:Y:S01]  /*c790*/  FFMA.RM R28, R15.reuse, R25.reuse, R14.reuse ;  /* 0x000000190f1c7223 */ /* 0x1c0fe2000000400e */
[----:B------:R-:W-:Y:S01]  /*c7a0*/  FFMA.RZ R14, R15, R25, R14 ;  /* 0x000000190f0e7223 */ /* 0x000fe2000000c00e */
[C---:B------:R-:W-:Y:S01]  /*c7b0*/  VIADD R15, R26.reuse, 0x20 ;  /* 0x000000201a0f7836 */ /* 0x040fe20000000000 */
[C---:B------:R-:W-:Y:S01]  /*c7c0*/  ISETP.NE.AND P2, PT, R26.reuse, RZ, PT ;  /* 0x000000ff1a00720c */ /* 0x040fe20003f45270 */
[----:B------:R-:W-:Y:S01]  /*c7d0*/  IMAD.MOV R25, RZ, RZ, -R26 ;  /* 0x000000ffff197224 */ /* 0x000fe200078e0a1a */
[----:B------:R-:W-:Y:S02]  /*c7e0*/  ISETP.NE.AND P1, PT, R26, RZ, PT ;  /* 0x000000ff1a00720c */ /* 0x000fe40003f25270 */
[----:B------:R-:W-:Y:S02]  /*c7f0*/  LOP3.LUT R14, R14, 0x7fffff, RZ, 0xc0, !PT ;  /* 0x007fffff0e0e7812 */ /* 0x000fe400078ec0ff */
[----:B------:R-:W-:-:S02]  /*c800*/  FSETP.NEU.FTZ.AND P0, PT, R27, R28, PT ;  /* 0x0000001c1b00720b */ /* 0x000fc40003f1d000 */
[----:B------:R-:W-:Y:S02]  /*c810*/  LOP3.LUT R14, R14, 0x800000, RZ, 0xfc, !PT ;  /* 0x008000000e0e7812 */ /* 0x000fe400078efcff */
[----:B------:R-:W-:Y:S02]  /*c820*/  SEL R25, R25, RZ, P2 ;  /* 0x000000ff19197207 */ /* 0x000fe40001000000 */
[----:B------:R-:W-:Y:S02]  /*c830*/  SHF.L.U32 R15, R14, R15, RZ ;  /* 0x0000000f0e0f7219 */ /* 0x000fe400000006ff */
[----:B------:R-:W-:Y:S02]  /*c840*/  SHF.R.U32.HI R25, RZ, R25, R14 ;  /* 0x00000019ff197219 */ /* 0x000fe4000001160e */
[----:B------:R-:W-:Y:S02]  /*c850*/  ISETP.NE.AND P1, PT, R15, RZ, P1 ;  /* 0x000000ff0f00720c */ /* 0x000fe40000f25270 */
[----:B------:R-:W-:-:S02]  /*c860*/  SHF.R.U32.HI R15, RZ, 0x1, R25 ;  /* 0x00000001ff0f7819 */ /* 0x000fc40000011619 */
[----:B------:R-:W-:-:S04]  /*c870*/  PLOP3.LUT P0, PT, P0, P1, PT, 0xf8, 0x8f ;  /* 0x00000000008f781c */ /* 0x000fc80000703f70 */
[----:B------:R-:W-:-:S04]  /*c880*/  SEL R14, RZ, 0x1, !P0 ;  /* 0x00000001ff0e7807 */ /* 0x000fc80004000000 */
[----:B------:R-:W-:-:S04]  /*c890*/  LOP3.LUT R14, R14, 0x1, R15, 0xf8, !PT ;  /* 0x000000010e0e7812 */ /* 0x000fc800078ef80f */
[----:B------:R-:W-:-:S05]  /*c8a0*/  LOP3.LUT R14, R14, R25, RZ, 0xc0, !PT ;  /* 0x000000190e0e7212 */ /* 0x000fca00078ec0ff */
[----:B------:R-:W-:-:S05]  /*c8b0*/  IMAD.IADD R15, R15, 0x1, R14 ;  /* 0x000000010f0f7824 */ /* 0x000fca00078e020e */
[----:B------:R-:W-:Y:S01]  /*c8c0*/  LOP3.LUT R6, R15, R6, RZ, 0xfc, !PT ;  /* 0x000000060f067212 */ /* 0x000fe200078efcff */
[----:B------:R-:W-:Y:S06]  /*c8d0*/  BRA `(.L_x_837) ;  /* 0x0000000000107947 */ /* 0x000fec0003800000 */
.L_x_836:
[----:B------:R-:W-:-:S04]  /*c8e0*/  LOP3.LUT R6, R6, 0x80000000, RZ, 0xc0, !PT ;  /* 0x8000000006067812 */ /* 0x000fc800078ec0ff */
[----:B------:R-:W-:Y:S01]  /*c8f0*/  LOP3.LUT R6, R6, 0x7f800000, RZ, 0xfc, !PT ;  /* 0x7f80000006067812 */ /* 0x000fe200078efcff */
[----:B------:R-:W-:Y:S06]  /*c900*/  BRA `(.L_x_837) ;  /* 0x0000000000047947 */ /* 0x000fec0003800000 */
.L_x_835:
[----:B------:R-:W-:-:S07]  /*c910*/  LEA R6, R27, R6, 0x17 ;  /* 0x000000061b067211 */ /* 0x000fce00078eb8ff */
.L_x_837:
[----:B------:R-:W-:Y:S05]  /*c920*/  BSYNC.RECONVERGENT B5 ;  /* 0x0000000000057941 */ /* 0x000fea0003800200 */
.L_x_834:
[----:B------:R-:W-:Y:S05]  /*c930*/  BRA `(.L_x_838) ;  /* 0x0000000000207947 */ /* 0x000fea0003800000 */
.L_x_833:
[----:B------:R-:W-:-:S04]  /*c940*/  LOP3.LUT R6, R26, 0x80000000, R29, 0x48, !PT ;  /* 0x800000001a067812 */ /* 0x000fc800078e481d */
[----:B------:R-:W-:Y:S01]  /*c950*/  LOP3.LUT R6, R6, 0x7f800000, RZ, 0xfc, !PT ;  /* 0x7f80000006067812 */ /* 0x000fe200078efcff */
[----:B------:R-:W-:Y:S06]  /*c960*/  BRA `(.L_x_838) ;  /* 0x0000000000147947 */ /* 0x000fec0003800000 */
.L_x_832:
[----:B------:R-:W-:Y:S01]  /*c970*/  LOP3.LUT R6, R26, 0x80000000, R29, 0x48, !PT ;  /* 0x800000001a067812 */ /* 0x000fe200078e481d */
[----:B------:R-:W-:Y:S06]  /*c980*/  BRA `(.L_x_838) ;  /* 0x00000000000c7947 */ /* 0x000fec0003800000 */
.L_x_831:
[----:B------:R-:W0:Y:S01]  /*c990*/  MUFU.RSQ R6, -QNAN ;  /* 0xffc0000000067908 */ /* 0x000e220000001400 */
[----:B------:R-:W-:Y:S05]  /*c9a0*/  BRA `(.L_x_838) ;  /* 0x0000000000047947 */ /* 0x000fea0003800000 */
.L_x_830:
[----:B------:R-:W-:-:S07]  /*c9b0*/  FADD.FTZ R6, R14, R6 ;  /* 0x000000060e067221 */ /* 0x000fce0000010000 */
.L_x_838:
[----:B------:R-:W-:Y:S05]  /*c9c0*/  BSYNC.RECONVERGENT B4 ;  /* 0x0000000000047941 */ /* 0x000fea0003800200 */
.L_x_828:
[----:B------:R-:W-:Y:S02]  /*c9d0*/  IMAD.MOV.U32 R14, RZ, RZ, R24 ;  /* 0x000000ffff0e7224 */ /* 0x000fe400078e0018 */
[----:B------:R-:W-:-:S04]  /*c9e0*/  IMAD.MOV.U32 R15, RZ, RZ, 0x0 ;  /* 0x00000000ff0f7424 */ /* 0x000fc800078e00ff */
[----:B0-----:R-:W-:Y:S05]  /*c9f0*/  RET.REL.NODEC R14 `(_Z12diffuseOnGPUiPfS_S_ff) ;  /* 0xffffff340e807950 */ /* 0x001fea0003c3ffff */
.L_x_839:
        /* <DEDUP_REMOVED lines=16> */
.L_x_856:


//--------------------- .text._Z15add_sourceOnGPUPfS_ --------------------------
	.section	.text._Z15add_sourceOnGPUPfS_,"ax",@progbits
	.align	128
        .global         _Z15add_sourceOnGPUPfS_
        .type           _Z15add_sourceOnGPUPfS_,@function
        .size           _Z15add_sourceOnGPUPfS_,(.L_x_861 - _Z15add_sourceOnGPUPfS_)
        .other          _Z15add_sourceOnGPUPfS_,@"STO_CUDA_ENTRY STV_DEFAULT"
_Z15add_sourceOnGPUPfS_:
.text._Z15add_sourceOnGPUPfS_:
[----:B------:R-:W-:Y:S08]  /*0000*/  LDC R1, c[0x0][0x37c] ;  /* 0x0000df00ff017b82 */ /* 0x000ff00000000800 */
[----:B------:R-:W0:Y:S01]  /*0010*/  LDC R9, c[0x0][0x360] ;  /* 0x0000d800ff097b82 */ /* 0x000e220000000800 */
[----:B------:R-:W1:Y:S01]  /*0020*/  S2R R12, SR_TID.X ;  /* 0x00000000000c7919 */ /* 0x000e620000002100 */
[----:B------:R-:W2:Y:S01]  /*0030*/  LDCU.64 UR6, c[0x0][0x358] ;  /* 0x00006b00ff0677ac */ /* 0x000ea20008000a00 */
[----:B------:R-:W-:Y:S05]  /*0040*/  BSSY.RECONVERGENT B0, `(.L_x_840) ;  /* 0x0000060000007945 */ /* 0x000fea0003800200 */
[----:B------:R-:W3:Y:S01]  /*0050*/  LDC R2, c[0x0][0x364] ;  /* 0x0000d900ff027b82 */ /* 0x000ee20000000800 */
[----:B------:R-:W0:Y:S07]  /*0060*/  LDCU UR4, c[0x0][0x370] ;  /* 0x00006e00ff0477ac */ /* 0x000e2e0008000800 */
[----:B------:R-:W3:Y:S08]  /*0070*/  LDC R7, c[0x0][0x374] ;  /* 0x0000dd00ff077b82 */ /* 0x000ef00000000800 */
[----:B------:R-:W4:Y:S01]  /*0080*/  S2UR UR8, SR_CTAID.Y ;  /* 0x00000000000879c3 */ /* 0x000f220000002600 */
[----:B0-----:R-:W-:Y:S01]  /*0090*/  IMAD R6, R9, UR4, RZ ;  /* 0x0000000409067c24 */ /* 0x001fe2000f8e02ff */
[----:B------:R-:W0:Y:S03]  /*00a0*/  LDCU UR4, c[0x3][URZ] ;  /* 0x00c00000ff0477ac */ /* 0x000e260008000800 */
[----:B------:R-:W5:Y:S01]  /*00b0*/  I2F.U32.RP R0, R6 ;  /* 0x0000000600007306 */ /* 0x000f620000209000 */
[----:B------:R-:W-:-:S02]  /*00c0*/  IADD3 R13, PT, PT, RZ, -R6, RZ ;  /* 0x80000006ff0d7210 */ /* 0x000fc40007ffe0ff */
[----:B------:R-:W-:Y:S01]  /*00d0*/  ISETP.NE.U32.AND P2, PT, R6, RZ, PT ;  /* 0x000000ff0600720c */ /* 0x000fe20003f45070 */
[----:B---3--:R-:W-:-:S04]  /*00e0*/  IMAD R7, R2, R7, RZ ;  /* 0x0000000702077224 */ /* 0x008fc800078e02ff */
[----:B------:R-:W3:Y:S01]  /*00f0*/  I2F.U32.RP R3, R7 ;  /* 0x0000000700037306 */ /* 0x000ee20000209000 */
[----:B------:R-:W-:Y:S01]  /*0100*/  IMAD.MOV R15, RZ, RZ, -R7 ;  /* 0x000000ffff0f7224 */ /* 0x000fe200078e0a07 */
[----:B0-----:R-:W-:Y:S01]  /*0110*/  UIADD3 UR5, UPT, UPT, UR4, 0x1, URZ ;  /* 0x0000000104057890 */ /* 0x001fe2000fffe0ff */
[----:B------:R-:W-:Y:S01]  /*0120*/  ISETP.NE.U32.AND P5, PT, R7, RZ, PT ;  /* 0x000000ff0700720c */ /* 0x000fe20003fa5070 */
[----:B------:R-:W-:-:S04]  /*0130*/  UIADD3 UR4, UPT, UPT, UR4, 0x2, URZ ;  /* 0x0000000204047890 */ /* 0x000fc8000fffe0ff */
[----:B-----5:R-:W0:Y:S08]  /*0140*/  MUFU.RCP R0, R0 ;  /* 0x0000000000007308 */ /* 0x020e300000001000 */
[----:B---3--:R-:W3:Y:S01]  /*0150*/  MUFU.RCP R3, R3 ;  /* 0x0000000300037308 */ /* 0x008ee20000001000 */
[----:B0-----:R-:W-:-:S07]  /*0160*/  IADD3 R4, PT, PT, R0, 0xffffffe, RZ ;  /* 0x0ffffffe00047810 */ /* 0x001fce0007ffe0ff */
[----:B------:R0:W5:Y:S01]  /*0170*/  F2I.FTZ.U32.TRUNC.NTZ R5, R4 ;  /* 0x0000000400057305 */ /* 0x000162000021f000 */
[----:B---3--:R-:W-:-:S07]  /*0180*/  VIADD R10, R3, 0xffffffe ;  /* 0x0ffffffe030a7836 */ /* 0x008fce0000000000 */
[----:B------:R3:W2:Y:S01]  /*0190*/  F2I.FTZ.U32.TRUNC.NTZ R11, R10 ;  /* 0x0000000a000b7305 */ /* 0x0006a2000021f000 */
[----:B0-----:R-:W-:Y:S02]  /*01a0*/  HFMA2 R4, -RZ, RZ, 0, 0 ;  /* 0x00000000ff047431 */ /* 0x001fe400000001ff */
[----:B-----5:R-:W-:Y:S02]  /*01b0*/  IMAD R13, R13, R5, RZ ;  /* 0x000000050d0d7224 */ /* 0x020fe400078e02ff */
[----:B---3--:R-:W-:Y:S02]  /*01c0*/  IMAD.MOV.U32 R10, RZ, RZ, RZ ;  /* 0x000000ffff0a7224 */ /* 0x008fe400078e00ff */
[----:B------:R-:W-:-:S04]  /*01d0*/  IMAD.HI.U32 R4, R5, R13, R4 ;  /* 0x0000000d05047227 */ /* 0x000fc800078e0004 */
[----:B--2---:R-:W-:Y:S02]  /*01e0*/  IMAD R3, R15, R11, RZ ;  /* 0x0000000b0f037224 */ /* 0x004fe400078e02ff */
[----:B------:R-:W-:-:S04]  /*01f0*/  IMAD.HI.U32 R4, R4, UR5, RZ ;  /* 0x0000000504047c27 */ /* 0x000fc8000f8e00ff */
[----:B------:R-:W-:Y:S01]  /*0200*/  IMAD.HI.U32 R10, R11, R3, R10 ;  /* 0x000000030b0a7227 */ /* 0x000fe200078e000a */
[----:B------:R-:W-:Y:S01]  /*0210*/  IADD3 R3, PT, PT, -R4, RZ, RZ ;  /* 0x000000ff04037210 */ /* 0x000fe20007ffe1ff */
[----:B------:R-:W4:Y:S04]  /*0220*/  S2R R11, SR_TID.Y ;  /* 0x00000000000b7919 */ /* 0x000f280000002200 */
[----:B------:R-:W-:Y:S02]  /*0230*/  IMAD.HI.U32 R5, R10, UR5, RZ ;  /* 0x000000050a057c27 */ /* 0x000fe4000f8e00ff */
[----:B------:R-:W0:Y:S02]  /*0240*/  S2R R10, SR_CgaCtaId ;  /* 0x00000000000a7919 */ /* 0x000e240000008800 */
[----:B------:R-:W-:-:S02]  /*0250*/  IMAD.MOV R0, RZ, RZ, -R5 ;  /* 0x000000ffff007224 */ /* 0x000fc400078e0a05 */
[----:B------:R-:W-:Y:S02]  /*0260*/  IMAD R3, R6, R3, UR5 ;  /* 0x0000000506037e24 */ /* 0x000fe4000f8e0203 */
[----:B------:R-:W-:Y:S01]  /*0270*/  IMAD R0, R7, R0, UR5 ;  /* 0x0000000507007e24 */ /* 0x000fe2000f8e0200 */
[----:B------:R-:W2:Y:S02]  /*0280*/  S2UR UR5, SR_CTAID.X ;  /* 0x00000000000579c3 */ /* 0x000ea40000002500 */
[----:B------:R-:W-:Y:S02]  /*0290*/  ISETP.GE.U32.AND P0, PT, R3, R6, PT ;  /* 0x000000060300720c */ /* 0x000fe40003f06070 */
[----:B------:R-:W-:-:S11]  /*02a0*/  ISETP.GE.U32.AND P3, PT, R0, R7, PT ;  /* 0x000000070000720c */ /* 0x000fd60003f66070 */
[----:B------:R-:W-:Y:S02]  /*02b0*/  @P0 IADD3 R3, PT, PT, -R6, R3, RZ ;  /* 0x0000000306030210 */ /* 0x000fe40007ffe1ff */
[----:B------:R-:W-:Y:S01]  /*02c0*/  @P3 IMAD.IADD R0, R0, 0x1, -R7 ;  /* 0x0000000100003824 */ /* 0x000fe200078e0a07 */
[----:B------:R-:W-:Y:S01]  /*02d0*/  @P0 IADD3 R4, PT, PT, R4, 0x1, RZ ;  /* 0x0000000104040810 */ /* 0x000fe20007ffe0ff */
[----:B------:R-:W-:Y:S01]  /*02e0*/  @P3 VIADD R5, R5, 0x1 ;  /* 0x0000000105053836 */ /* 0x000fe20000000000 */
[----:B------:R-:W-:Y:S02]  /*02f0*/  ISETP.GE.U32.AND P1, PT, R3, R6, PT ;  /* 0x000000060300720c */ /* 0x000fe40003f26070 */
[----:B------:R-:W-:Y:S01]  /*0300*/  ISETP.GE.U32.AND P4, PT, R0, R7, PT ;  /* 0x000000070000720c */ /* 0x000fe20003f86070 */
[----:B----4-:R-:W-:Y:S01]  /*0310*/  IMAD R0, R2, UR8, R11 ;  /* 0x0000000802007c24 */ /* 0x010fe2000f8e020b */
[----:B------:R-:W-:Y:S01]  /*0320*/  MOV R3, 0x400 ;  /* 0x0000040000037802 */ /* 0x000fe20000000f00 */
[----:B------:R-:W-:-:S02]  /*0330*/  IMAD R2, R9, R2, RZ ;  /* 0x0000000209027224 */ /* 0x000fc400078e02ff */
[C-C-:B-1----:R-:W-:Y:S01]  /*0340*/  IMAD R11, R9.reuse, R11, R12.reuse ;  /* 0x0000000b090b7224 */ /* 0x142fe200078e020c */
[----:B------:R-:W-:Y:S01]  /*0350*/  ISETP.GE.AND P0, PT, R0, UR4, PT ;  /* 0x0000000400007c0c */ /* 0x000fe2000bf06270 */
[----:B--2---:R-:W-:-:S04]  /*0360*/  IMAD R9, R9, UR5, R12 ;  /* 0x0000000509097c24 */ /* 0x004fc8000f8e020c */
[----:B------:R-:W-:Y:S02]  /*0370*/  @P1 IADD3 R4, PT, PT, R4, 0x1, RZ ;  /* 0x0000000104041810 */ /* 0x000fe40007ffe0ff */
[----:B------:R-:W-:Y:S01]  /*0380*/  @P4 VIADD R5, R5, 0x1 ;  /* 0x0000000105054836 */ /* 0x000fe20000000000 */
[----:B------:R-:W-:Y:S02]  /*0390*/  @!P2 LOP3.LUT R4, RZ, R6, RZ, 0x33, !PT ;  /* 0x00000006ff04a212 */ /* 0x000fe400078e33ff */
[----:B------:R-:W-:-:S05]  /*03a0*/  @!P5 LOP3.LUT R5, RZ, R7, RZ, 0x33, !PT ;  /* 0x00000007ff05d212 */ /* 0x000fca00078e33ff */
[----:B------:R-:W-:-:S05]  /*03b0*/  IMAD R8, R4, R5, R4 ;  /* 0x0000000504087224 */ /* 0x000fca00078e0204 */
[----:B------:R-:W-:Y:S02]  /*03c0*/  IADD3 R5, PT, PT, R5, R8, RZ ;  /* 0x0000000805057210 */ /* 0x000fe40007ffe0ff */
[----:B0-----:R-:W-:Y:S01]  /*03d0*/  LEA R8, R10, R3, 0x18 ;  /* 0x000000030a087211 */ /* 0x001fe200078ec0ff */
[----:B------:R-:W-:Y:S01]  /*03e0*/  VIADD R10, R4, 0x1 ;  /* 0x00000001040a7836 */ /* 0x000fe20000000000 */
[C---:B------:R-:W-:Y:S01]  /*03f0*/  IADD3 R14, PT, PT, R5.reuse, 0x1, RZ ;  /* 0x00000001050e7810 */ /* 0x040fe20007ffe0ff */
[----:B------:R-:W-:-:S04]  /*0400*/  IMAD R3, R5, R2, R2 ;  /* 0x0000000205037224 */ /* 0x000fc800078e0202 */
[----:B------:R-:W-:Y:S01]  /*0410*/  IMAD R12, R3, 0x4, R8 ;  /* 0x00000004030c7824 */ /* 0x000fe200078e0208 */
[----:B------:R-:W-:Y:S06]  /*0420*/  @P0 BRA `(.L_x_841) ;  /* 0x0000000000840947 */ /* 0x000fec0003800000 */
[----:B------:R-:W-:Y:S01]  /*0430*/  IMAD R13, R11, R14, RZ ;  /* 0x0000000e0b0d7224 */ /* 0x000fe200078e02ff */
[----:B------:R-:W-:Y:S01]  /*0440*/  MOV R15, RZ ;  /* 0x000000ff000f7202 */ /* 0x000fe20000000f00 */
[----:B------:R-:W-:-:S07]  /*0450*/  IMAD.MOV.U32 R16, RZ, RZ, R0 ;  /* 0x000000ffff107224 */ /* 0x000fce00078e0000 */
.L_x_845:
[----:B------:R-:W-:Y:S01]  /*0460*/  ISETP.GE.AND P0, PT, R9, UR4, PT ;  /* 0x0000000409007c0c */ /* 0x000fe2000bf06270 */
[----:B------:R-:W-:-:S12]  /*0470*/  BSSY.RECONVERGENT B1, `(.L_x_842) ;  /* 0x0000018000017945 */ /* 0x000fd80003800200 */
[----:B------:R-:W-:Y:S05]  /*0480*/  @P0 BRA `(.L_x_843) ;  /* 0x0000000000580947 */ /* 0x000fea0003800000 */
[----:B------:R-:W-:Y:S01]  /*0490*/  IMAD R17, R16, UR4, RZ ;  /* 0x0000000410117c24 */ /* 0x000fe2000f8e02ff */
[----:B------:R-:W-:Y:S01]  /*04a0*/  MOV R19, RZ ;  /* 0x000000ff00137202 */ /* 0x000fe20000000f00 */
[----:B------:R-:W-:Y:S02]  /*04b0*/  IMAD R18, R10, R15, R13 ;  /* 0x0000000f0a127224 */ /* 0x000fe400078e020d */
[----:B------:R-:W-:-:S07]  /*04c0*/  IMAD.MOV.U32 R21, RZ, RZ, R9 ;  /* 0x000000ffff157224 */ /* 0x000fce00078e0009 */
.L_x_844:
[----:B------:R-:W0:Y:S01]  /*04d0*/  LDC.64 R4, c[0x0][0x380] ;  /* 0x0000e000ff047b82 */ /* 0x000e220000000a00 */
[----:B------:R-:W-:-:S04]  /*04e0*/  VIMNMX R20, PT, PT, R21, R16, !PT ;  /* 0x0000001015147248 */ /* 0x000fc80007fe0100 */
[----:B------:R-:W-:-:S03]  /*04f0*/  ISETP.GE.AND P0, PT, R20, UR4, PT ;  /* 0x0000000414007c0c */ /* 0x000fc6000bf06270 */
[----:B------:R-:W1:Y:S10]  /*0500*/  LDC.64 R2, c[0x0][0x388] ;  /* 0x0000e200ff027b82 */ /* 0x000e740000000a00 */
[----:B------:R-:W-:-:S05]  /*0510*/  @!P0 IADD3 R23, PT, PT, R17, R21, RZ ;  /* 0x0000001511178210 */ /* 0x000fca0007ffe0ff */
[----:B0-----:R-:W-:-:S06]  /*0520*/  @!P0 IMAD.WIDE R4, R23, 0x4, R4 ;  /* 0x0000000417048825 */ /* 0x001fcc00078e0204 */
[----:B------:R-:W2:Y:S01]  /*0530*/  @!P0 LDG.E R4, desc[UR6][R4.64] ;  /* 0x0000000604048981 */ /* 0x000ea2000c1e1900 */
[----:B-1----:R-:W-:-:S06]  /*0540*/  @!P0 IMAD.WIDE R2, R23, 0x4, R2 ;  /* 0x0000000417028825 */ /* 0x002fcc00078e0202 */
[----:B------:R-:W3:Y:S01]  /*0550*/  @!P0 LDG.E R2, desc[UR6][R2.64] ;  /* 0x0000000602028981 */ /* 0x000ee2000c1e1900 */
[----:B------:R-:W-:Y:S01]  /*0560*/  @!P0 IMAD.IADD R23, R18, 0x1, R19 ;  /* 0x0000000112178824 */ /* 0x000fe200078e0213 */
[----:B------:R-:W-:-:S04]  /*0570*/  IADD3 R21, PT, PT, R6, R21, RZ ;  /* 0x0000001506157210 */ /* 0x000fc80007ffe0ff */
[C---:B------:R-:W-:Y:S01]  /*0580*/  @!P0 LEA R25, R23.reuse, R8, 0x2 ;  /* 0x0000000817198211 */ /* 0x040fe200078e10ff */
[----:B------:R-:W-:Y:S02]  /*0590*/  @!P0 IMAD R23, R23, 0x4, R12 ;  /* 0x0000000417178824 */ /* 0x000fe400078e020c */
[----:B------:R-:W-:Y:S02]  /*05a0*/  VIADD R19, R19, 0x1 ;  /* 0x0000000113137836 */ /* 0x000fe40000000000 */
[----:B--2---:R0:W-:Y:S04]  /*05b0*/  @!P0 STS [R25], R4 ;  /* 0x0000000419008388 */ /* 0x0041e80000000800 */
[----:B---3--:R0:W-:Y:S01]  /*05c0*/  @!P0 STS [R23], R2 ;  /* 0x0000000217008388 */ /* 0x0081e20000000800 */
[----:B------:R-:W-:-:S13]  /*05d0*/  ISETP.GE.AND P0, PT, R21, UR4, PT ;  /* 0x0000000415007c0c */ /* 0x000fda000bf06270 */
[----:B0-----:R-:W-:Y:S05]  /*05e0*/  @!P0 BRA `(.L_x_844) ;  /* 0xfffffffc00b88947 */ /* 0x001fea000383ffff */
.L_x_843:
[----:B------:R-:W-:Y:S05]  /*05f0*/  BSYNC.RECONVERGENT B1 ;  /* 0x0000000000017941 */ /* 0x000fea0003800200 */
.L_x_842:
[----:B------:R-:W-:Y:S01]  /*0600*/  IADD3 R16, PT, PT, R7, R16, RZ ;  /* 0x0000001007107210 */ /* 0x000fe20007ffe0ff */
[----:B------:R-:W-:-:S03]  /*0610*/  VIADD R15, R15, 0x1 ;  /* 0x000000010f0f7836 */ /* 0x000fc60000000000 */
[----:B------:R-:W-:-:S13]  /*0620*/  ISETP.GE.AND P0, PT, R16, UR4, PT ;  /* 0x0000000410007c0c */ /* 0x000fda000bf06270 */
[----:B------:R-:W-:Y:S05]  /*0630*/  @!P0 BRA `(.L_x_845) ;  /* 0xfffffffc00888947 */ /* 0x000fea000383ffff */
.L_x_841:
[----:B------:R-:W-:Y:S05]  /*0640*/  BSYNC.RECONVERGENT B0 ;  /* 0x0000000000007941 */ /* 0x000fea0003800200 */
.L_x_840:
[----:B------:R-:W-:Y:S01]  /*0650*/  BAR.SYNC.DEFER_BLOCKING 0x0 ;  /* 0x0000000000007b1d */ /* 0x000fe20000010000 */
[----:B------:R-:W-:-:S13]  /*0660*/  ISETP.GE.AND P0, PT, R0, UR4, PT ;  /* 0x0000000400007c0c */ /* 0x000fda000bf06270 */
[----:B------:R-:W-:Y:S05]  /*0670*/  @P0 EXIT ;  /* 0x000000000000094d */ /* 0x000fea0003800000 */
[----:B------:R-:W-:Y:S02]  /*0680*/  IMAD R19, R11, R14, RZ ;  /* 0x0000000e0b137224 */ /* 0x000fe400078e02ff */
[----:B------:R-:W-:Y:S01]  /*0690*/  HFMA2 R11, -RZ, RZ, 0, 0 ;  /* 0x00000000ff0b7431 */ /* 0x000fe200000001ff */
[----:B------:R-:W0:Y:S06]  /*06a0*/  LDCU UR5, c[0x3][0x4] ;  /* 0x00c00080ff0577ac */ /* 0x000e2c0008000800 */
.L_x_851:
[----:B------:R-:W-:Y:S01]  /*06b0*/  ISETP.GE.AND P0, PT, R9, UR4, PT ;  /* 0x0000000409007c0c */ /* 0x000fe2000bf06270 */
[----:B------:R-:W-:-:S12]  /*06c0*/  BSSY.RECONVERGENT B0, `(.L_x_846) ;  /* 0x0000019000007945 */ /* 0x000fd80003800200 */
[----:B-12---:R-:W-:Y:S05]  /*06d0*/  @P0 BRA `(.L_x_847) ;  /* 0x00000000005c0947 */ /* 0x006fea0003800000 */
[----:B------:R-:W1:Y:S01]  /*06e0*/  LDC.64 R2, c[0x0][0x380] ;  /* 0x0000e000ff027b82 */ /* 0x000e620000000a00 */
[----:B------:R-:W-:Y:S01]  /*06f0*/  IMAD R18, R0, UR4, RZ ;  /* 0x0000000400127c24 */ /* 0x000fe2000f8e02ff */
[----:B------:R-:W-:Y:S01]  /*0700*/  MOV R13, RZ ;  /* 0x000000ff000d7202 */ /* 0x000fe20000000f00 */
[----:B------:R-:W-:Y:S02]  /*0710*/  IMAD R20, R10, R11, R19 ;  /* 0x0000000b0a147224 */ /* 0x000fe400078e0213 */
[----:B------:R-:W-:-:S07]  /*0720*/  IMAD.MOV.U32 R15, RZ, RZ, R9 ;  /* 0x000000ffff0f7224 */ /* 0x000fce00078e0009 */
.L_x_850:
[----:B--2---:R-:W-:Y:S01]  /*0730*/  VIMNMX R4, PT, PT, R15, R0, !PT ;  /* 0x000000000f047248 */ /* 0x004fe20007fe0100 */
[----:B------:R-:W-:Y:S03]  /*0740*/  BSSY.RECONVERGENT B1, `(.L_x_848) ;  /* 0x000000c000017945 */ /* 0x000fe60003800200 */
[----:B------:R-:W-:-:S13]  /*0750*/  ISETP.GE.AND P0, PT, R4, UR4, PT ;  /* 0x0000000404007c0c */ /* 0x000fda000bf06270 */
[----:B------:R-:W-:Y:S05]  /*0760*/  @P0 BRA `(.L_x_849) ;  /* 0x0000000000240947 */ /* 0x000fea0003800000 */
[----:B------:R-:W-:-:S04]  /*0770*/  IADD3 R5, PT, PT, R20, R13, RZ ;  /* 0x0000000d14057210 */ /* 0x000fc80007ffe0ff */
[C---:B------:R-:W-:Y:S01]  /*0780*/  LEA R14, R5.reuse, R8, 0x2 ;  /* 0x00000008050e7211 */ /* 0x040fe200078e10ff */
[----:B------:R-:W-:Y:S01]  /*0790*/  IMAD R16, R5, 0x4, R12 ;  /* 0x0000000405107824 */ /* 0x000fe200078e020c */
[----:B------:R-:W-:-:S04]  /*07a0*/  IADD3 R5, PT, PT, R18, R15, RZ ;  /* 0x0000000f12057210 */ /* 0x000fc80007ffe0ff */
[----:B------:R-:W-:Y:S01]  /*07b0*/  LDS R14, [R14] ;  /* 0x000000000e0e7984 */ /* 0x000fe20000000800 */
[----:B-1----:R-:W-:-:S03]  /*07c0*/  IMAD.WIDE R4, R5, 0x4, R2 ;  /* 0x0000000405047825 */ /* 0x002fc600078e0202 */
[----:B------:R-:W0:Y:S02]  /*07d0*/  LDS R17, [R16] ;  /* 0x0000000010117984 */ /* 0x000e240000000800 */
[----:B0-----:R-:W-:-:S05]  /*07e0*/  FFMA R17, R17, UR5, R14 ;  /* 0x0000000511117c23 */ /* 0x001fca000800000e */
[----:B------:R2:W-:Y:S02]  /*07f0*/  STG.E desc[UR6][R4.64], R17 ;  /* 0x0000001104007986 */ /* 0x0005e4000c101906 */
.L_x_849:
[----:B0-----:R-:W-:Y:S05]  /*0800*/  BSYNC.RECONVERGENT B1 ;  /* 0x0000000000017941 */ /* 0x001fea0003800200 */
.L_x_848:
[----:B------:R-:W-:Y:S01]  /*0810*/  IADD3 R15, PT, PT, R6, R15, RZ ;  /* 0x0000000f060f7210 */ /* 0x000fe20007ffe0ff */
[----:B------:R-:W-:-:S03]  /*0820*/  VIADD R13, R13, 0x1 ;  /* 0x000000010d0d7836 */ /* 0x000fc60000000000 */
[----:B------:R-:W-:-:S13]  /*0830*/  ISETP.GE.AND P0, PT, R15, UR4, PT ;  /* 0x000000040f007c0c */ /* 0x000fda000bf06270 */
[----:B------:R-:W-:Y:S05]  /*0840*/  @!P0 BRA `(.L_x_850) ;  /* 0xfffffffc00b88947 */ /* 0x000fea000383ffff */
.L_x_847:
[----:B0-----:R-:W-:Y:S05]  /*0850*/  BSYNC.RECONVERGENT B0 ;  /* 0x0000000000007941 */ /* 0x001fea0003800200 */
.L_x_846:
[----:B------:R-:W-:Y:S02]  /*0860*/  IADD3 R0, PT, PT, R7, R0, RZ ;  /* 0x0000000007007210 */ /* 0x000fe40007ffe0ff */
[----:B------:R-:W-:Y:S02]  /*0870*/  IADD3 R11, PT, PT, R11, 0x1, RZ ;  /* 0x000000010b0b7810 */ /* 0x000fe40007ffe0ff */
[----:B------:R-:W-:-:S13]  /*0880*/  ISETP.GE.AND P0, PT, R0, UR4, PT ;  /* 0x0000000400007c0c */ /* 0x000fda000bf06270 */
[----:B------:R-:W-:Y:S05]  /*0890*/  @!P0 BRA `(.L_x_851) ;  /* 0xfffffffc00848947 */ /* 0x000fea000383ffff */
[----:B------:R-:W-:Y:S05]  /*08a0*/  EXIT ;  /* 0x000000000000794d */ /* 0x000fea0003800000 */
.L_x_852:
        /* <DEDUP_REMOVED lines=13> */
.L_x_861:


//--------------------- .nv.shared._Z16lastProjectOnGPUPfS_S_ --------------------------
	.section	.nv.shared._Z16lastProjectOnGPUPfS_S_,"aw",@nobits
	.sectionflags	@""
	.align	16
	.zero		1024


//--------------------- .nv.shared.reserved.0     --------------------------
	.section	.nv.shared.reserved.0,"aw",@nobits
	.weak		__nv_reservedSMEM_offset_0_alias
	.size		__nv_reservedSMEM_offset_0_alias, 0, 64
	.other		__nv_reservedSMEM_offset_0_alias,@"STO_CUDA_RESERVED_SHARED STV_DEFAULT"
__nv_reservedSMEM_offset_0_alias:
	.zero		0
	.zero		64


//--------------------- .nv.shared._Z33computeDivergenceAndPressureOnGPUPfS_S_S_ --------------------------
	.section	.nv.shared._Z33computeDivergenceAndPressureOnGPUPfS_S_S_,"aw",@nobits
	.sectionflags	@""
	.align	16
	.zero		1024


//--------------------- .nv.shared._Z11advectOnGPUiPfS_S_S_ --------------------------
	.section	.nv.shared._Z11advectOnGPUiPfS_S_S_,"aw",@nobits
	.sectionflags	@""
	.align	16
	.zero		1024


//--------------------- .nv.shared._Z12diffuseOnGPUiPfS_S_ff --------------------------
	.section	.nv.shared._Z12diffuseOnGPUiPfS_S_ff,"aw",@nobits
	.sectionflags	@""
	.align	16
	.zero		1024


//--------------------- .nv.shared._Z15add_sourceOnGPUPfS_ --------------------------
	.section	.nv.shared._Z15add_sourceOnGPUPfS_,"aw",@nobits
	.sectionflags	@""
	.align	16
	.zero		1024


//--------------------- .nv.constant0._Z16lastProjectOnGPUPfS_S_ --------------------------
	.section	.nv.constant0._Z16lastProjectOnGPUPfS_S_,"a",@progbits
	.sectionflags	@""
	.align	4
.nv.constant0._Z16lastProjectOnGPUPfS_S_:
	.zero		920


//--------------------- .nv.constant0._Z33computeDivergenceAndPressureOnGPUPfS_S_S_ --------------------------
	.section	.nv.constant0._Z33computeDivergenceAndPressureOnGPUPfS_S_S_,"a",@progbits
	.sectionflags	@""
	.align	4
.nv.constant0._Z33computeDivergenceAndPressureOnGPUPfS_S_S_:
	.zero		928


//--------------------- .nv.constant0._Z11advectOnGPUiPfS_S_S_ --------------------------
	.section	.nv.constant0._Z11advectOnGPUiPfS_S_S_,"a",@progbits
	.sectionflags	@""
	.align	4
.nv.constant0._Z11advectOnGPUiPfS_S_S_:
	.zero		936


//--------------------- .nv.constant0._Z12diffuseOnGPUiPfS_S_ff --------------------------
	.section	.nv.constant0._Z12diffuseOnGPUiPfS_S_ff,"a",@progbits
	.sectionflags	@""
	.align	4
.nv.constant0._Z12diffuseOnGPUiPfS_S_ff:
	.zero		936


//--------------------- .nv.constant0._Z15add_sourceOnGPUPfS_ --------------------------
	.section	.nv.constant0._Z15add_sourceOnGPUPfS_,"a",@progbits
	.sectionflags	@""
	.align	4
.nv.constant0._Z15add_sourceOnGPUPfS_:
	.zero		912


//--------------------- SYMBOLS --------------------------

	.type		.nv.reservedSmem.offset0,@object
	.size		.nv.reservedSmem.offset0,0x4
	.type		.nv.reservedSmem.cap,@object
	.size		.nv.reservedSmem.cap,0x4
